	.target	sm_90a

	.elftype	@"ET_EXEC"


//--------------------- .note.nv.tkinfo           --------------------------
	.section	.note.nv.tkinfo,"",@"SHT_NOTE"
	.sectionflags	@"SHF_NOTE_NV_TKINFO"
	.tkinfo
        /*0018*/ 	.word	0x00000002
        /*0030*/ 	.string	""
        /*0030*/ 	.string	"ptxas"
        /*0030*/ 	.string	"Cuda compilation tools, release 13.0, V13.0.88"
        /*0030*/ 	.string	"Build cuda_13.0.r13.0/compiler.36424714_0"
        /*0030*/ 	.string	"-arch sm_90a -m 64 "



//--------------------- .note.nv.cuinfo           --------------------------
	.section	.note.nv.cuinfo,"",@"SHT_NOTE"
	.sectionflags	@"SHF_NOTE_NV_CUINFO"
        /*0018*/ 	.short	0x0002
        /*001a*/ 	.short	0x005a
        /*001c*/ 	.short	0x0082
	.zero		2


//--------------------- .nv.info                  --------------------------
	.section	.nv.info,"",@"SHT_CUDA_INFO"
	.align	4


	//----- nvinfo : EIATTR_REGCOUNT
	.align		4
        /*0000*/ 	.byte	0x04, 0x2f
        /*0002*/ 	.short	(.L_1 - .L_0)
	.align		4
.L_0:
        /*0004*/ 	.word	index@(_ZN18transformer_engine47scaled_upper_triang_masked_softmax_warp_forwardI6__halfS1_fLi0EEEvPT0_PKT_T1_iii)
        /*0008*/ 	.word	0x0000001a


	//----- nvinfo : EIATTR_FRAME_SIZE
	.align		4
.L_1:
        /*000c*/ 	.byte	0x04, 0x11
        /*000e*/ 	.short	(.L_3 - .L_2)
	.align		4
.L_2:
        /*0010*/ 	.word	index@($__internal_29_$__cuda_sm3x_div_rn_noftz_f32_slowpath)
        /*0014*/ 	.word	0x00000000


	//----- nvinfo : EIATTR_FRAME_SIZE
	.align		4
.L_3:
        /*0018*/ 	.byte	0x04, 0x11
        /*001a*/ 	.short	(.L_5 - .L_4)
	.align		4
.L_4:
        /*001c*/ 	.word	index@(_ZN18transformer_engine47scaled_upper_triang_masked_softmax_warp_forwardI6__halfS1_fLi0EEEvPT0_PKT_T1_iii)
        /*0020*/ 	.word	0x00000000


	//----- nvinfo : EIATTR_REGCOUNT
	.align		4
.L_5:
        /*0024*/ 	.byte	0x04, 0x2f
        /*0026*/ 	.short	(.L_7 - .L_6)
	.align		4
.L_6:
        /*0028*/ 	.word	index@(_ZN18transformer_engine47scaled_upper_triang_masked_softmax_warp_forwardI6__halfS1_fLi1EEEvPT0_PKT_T1_iii)
        /*002c*/ 	.word	0x0000001a


	//----- nvinfo : EIATTR_FRAME_SIZE
	.align		4
.L_7:
        /*0030*/ 	.byte	0x04, 0x11
        /*0032*/ 	.short	(.L_9 - .L_8)
	.align		4
.L_8:
        /*0034*/ 	.word	index@($__internal_28_$__cuda_sm3x_div_rn_noftz_f32_slowpath)
        /*0038*/ 	.word	0x00000000


	//----- nvinfo : EIATTR_FRAME_SIZE
	.align		4
.L_9:
        /*003c*/ 	.byte	0x04, 0x11
        /*003e*/ 	.short	(.L_11 - .L_10)
	.align		4
.L_10:
        /*0040*/ 	.word	index@(_ZN18transformer_engine47scaled_upper_triang_masked_softmax_warp_forwardI6__halfS1_fLi1EEEvPT0_PKT_T1_iii)
        /*0044*/ 	.word	0x00000000


	//----- nvinfo : EIATTR_REGCOUNT
	.align		4
.L_11:
        /*0048*/ 	.byte	0x04, 0x2f
        /*004a*/ 	.short	(.L_13 - .L_12)
	.align		4
.L_12:
        /*004c*/ 	.word	index@(_ZN18transformer_engine47scaled_upper_triang_masked_softmax_warp_forwardI6__halfS1_fLi2EEEvPT0_PKT_T1_iii)
        /*0050*/ 	.word	0x0000001a


	//----- nvinfo : EIATTR_FRAME_SIZE
	.align		4
.L_13:
        /*0054*/ 	.byte	0x04, 0x11
        /*0056*/ 	.short	(.L_15 - .L_14)
	.align		4
.L_14:
        /*0058*/ 	.word	index@($__internal_27_$__cuda_sm3x_div_rn_noftz_f32_slowpath)
        /*005c*/ 	.word	0x00000000


	//----- nvinfo : EIATTR_FRAME_SIZE
	.align		4
.L_15:
        /*0060*/ 	.byte	0x04, 0x11
        /*0062*/ 	.short	(.L_17 - .L_16)
	.align		4
.L_16:
        /*0064*/ 	.word	index@(_ZN18transformer_engine47scaled_upper_triang_masked_softmax_warp_forwardI6__halfS1_fLi2EEEvPT0_PKT_T1_iii)
        /*0068*/ 	.word	0x00000000


	//----- nvinfo : EIATTR_REGCOUNT
	.align		4
.L_17:
        /*006c*/ 	.byte	0x04, 0x2f
        /*006e*/ 	.short	(.L_19 - .L_18)
	.align		4
.L_18:
        /*0070*/ 	.word	index@(_ZN18transformer_engine47scaled_upper_triang_masked_softmax_warp_forwardI6__halfS1_fLi3EEEvPT0_PKT_T1_iii)
        /*0074*/ 	.word	0x0000001a


	//----- nvinfo : EIATTR_FRAME_SIZE
	.align		4
.L_19:
        /*0078*/ 	.byte	0x04, 0x11
        /*007a*/ 	.short	(.L_21 - .L_20)
	.align		4
.L_20:
        /*007c*/ 	.word	index@($__internal_26_$__cuda_sm3x_div_rn_noftz_f32_slowpath)
        /*0080*/ 	.word	0x00000000


	//----- nvinfo : EIATTR_FRAME_SIZE
	.align		4
.L_21:
        /*0084*/ 	.byte	0x04, 0x11
        /*0086*/ 	.short	(.L_23 - .L_22)
	.align		4
.L_22:
        /*0088*/ 	.word	index@(_ZN18transformer_engine47scaled_upper_triang_masked_softmax_warp_forwardI6__halfS1_fLi3EEEvPT0_PKT_T1_iii)
        /*008c*/ 	.word	0x00000000


	//----- nvinfo : EIATTR_REGCOUNT
	.align		4
.L_23:
        /*0090*/ 	.byte	0x04, 0x2f
        /*0092*/ 	.short	(.L_25 - .L_24)
	.align		4
.L_24:
        /*0094*/ 	.word	index@(_ZN18transformer_engine47scaled_upper_triang_masked_softmax_warp_forwardI6__halfS1_fLi4EEEvPT0_PKT_T1_iii)
        /*0098*/ 	.word	0x0000001c


	//----- nvinfo : EIATTR_FRAME_SIZE
	.align		4
.L_25:
        /*009c*/ 	.byte	0x04, 0x11
        /*009e*/ 	.short	(.L_27 - .L_26)
	.align		4
.L_26:
        /*00a0*/ 	.word	index@($__internal_25_$__cuda_sm3x_div_rn_noftz_f32_slowpath)
        /*00a4*/ 	.word	0x00000000


	//----- nvinfo : EIATTR_FRAME_SIZE
	.align		4
.L_27:
        /*00a8*/ 	.byte	0x04, 0x11
        /*00aa*/ 	.short	(.L_29 - .L_28)
	.align		4
.L_28:
        /*00ac*/ 	.word	index@(_ZN18transformer_engine47scaled_upper_triang_masked_softmax_warp_forwardI6__halfS1_fLi4EEEvPT0_PKT_T1_iii)
        /*00b0*/ 	.word	0x00000000


	//----- nvinfo : EIATTR_REGCOUNT
	.align		4
.L_29:
        /*00b4*/ 	.byte	0x04, 0x2f
        /*00b6*/ 	.short	(.L_31 - .L_30)
	.align		4
.L_30:
        /*00b8*/ 	.word	index@(_ZN18transformer_engine47scaled_upper_triang_masked_softmax_warp_forwardI6__halfS1_fLi5EEEvPT0_PKT_T1_iii)
        /*00bc*/ 	.word	0x0000001c


	//----- nvinfo : EIATTR_FRAME_SIZE
	.align		4
.L_31:
        /*00c0*/ 	.byte	0x04, 0x11
        /*00c2*/ 	.short	(.L_33 - .L_32)
	.align		4
.L_32:
        /*00c4*/ 	.word	index@($__internal_24_$__cuda_sm3x_div_rn_noftz_f32_slowpath)
        /*00c8*/ 	.word	0x00000000


	//----- nvinfo : EIATTR_FRAME_SIZE
	.align		4
.L_33:
        /*00cc*/ 	.byte	0x04, 0x11
        /*00ce*/ 	.short	(.L_35 - .L_34)
	.align		4
.L_34:
        /*00d0*/ 	.word	index@(_ZN18transformer_engine47scaled_upper_triang_masked_softmax_warp_forwardI6__halfS1_fLi5EEEvPT0_PKT_T1_iii)
        /*00d4*/ 	.word	0x00000000


	//----- nvinfo : EIATTR_REGCOUNT
	.align		4
.L_35:
        /*00d8*/ 	.byte	0x04, 0x2f
        /*00da*/ 	.short	(.L_37 - .L_36)
	.align		4
.L_36:
        /*00dc*/ 	.word	index@(_ZN18transformer_engine47scaled_upper_triang_masked_softmax_warp_forwardI6__halfS1_fLi6EEEvPT0_PKT_T1_iii)
        /*00e0*/ 	.word	0x00000020


	//----- nvinfo : EIATTR_FRAME_SIZE
	.align		4
.L_37:
        /*00e4*/ 	.byte	0x04, 0x11
        /*00e6*/ 	.short	(.L_39 - .L_38)
	.align		4
.L_38:
        /*00e8*/ 	.word	index@($__internal_23_$__cuda_sm3x_div_rn_noftz_f32_slowpath)
        /*00ec*/ 	.word	0x00000000


	//----- nvinfo : EIATTR_FRAME_SIZE
	.align		4
.L_39:
        /*00f0*/ 	.byte	0x04, 0x11
        /*00f2*/ 	.short	(.L_41 - .L_40)
	.align		4
.L_40:
        /*00f4*/ 	.word	index@(_ZN18transformer_engine47scaled_upper_triang_masked_softmax_warp_forwardI6__halfS1_fLi6EEEvPT0_PKT_T1_iii)
        /*00f8*/ 	.word	0x00000000


	//----- nvinfo : EIATTR_REGCOUNT
	.align		4
.L_41:
        /*00fc*/ 	.byte	0x04, 0x2f
        /*00fe*/ 	.short	(.L_43 - .L_42)
	.align		4
.L_42:
        /*0100*/ 	.word	index@(_ZN18transformer_engine47scaled_upper_triang_masked_softmax_warp_forwardI6__halfS1_fLi7EEEvPT0_PKT_T1_iii)
        /*0104*/ 	.word	0x00000020


	//----- nvinfo : EIATTR_FRAME_SIZE
	.align		4
.L_43:
        /*0108*/ 	.byte	0x04, 0x11
        /*010a*/ 	.short	(.L_45 - .L_44)
	.align		4
.L_44:
        /*010c*/ 	.word	index@($__internal_22_$__cuda_sm3x_div_rn_noftz_f32_slowpath)
        /*0110*/ 	.word	0x00000000


	//----- nvinfo : EIATTR_FRAME_SIZE
	.align		4
.L_45:
        /*0114*/ 	.byte	0x04, 0x11
        /*0116*/ 	.short	(.L_47 - .L_46)
	.align		4
.L_46:
        /*0118*/ 	.word	index@(_ZN18transformer_engine47scaled_upper_triang_masked_softmax_warp_forwardI6__halfS1_fLi7EEEvPT0_PKT_T1_iii)
        /*011c*/ 	.word	0x00000000


	//----- nvinfo : EIATTR_REGCOUNT
	.align		4
.L_47:
        /*0120*/ 	.byte	0x04, 0x2f
        /*0122*/ 	.short	(.L_49 - .L_48)
	.align		4
.L_48:
        /*0124*/ 	.word	index@(_ZN18transformer_engine47scaled_upper_triang_masked_softmax_warp_forwardI6__halfS1_fLi8EEEvPT0_PKT_T1_iii)
        /*0128*/ 	.word	0x0000001c


	//----- nvinfo : EIATTR_FRAME_SIZE
	.align		4
.L_49:
        /*012c*/ 	.byte	0x04, 0x11
        /*012e*/ 	.short	(.L_51 - .L_50)
	.align		4
.L_50:
        /*0130*/ 	.word	index@($__internal_21_$__cuda_sm3x_div_rn_noftz_f32_slowpath)
        /*0134*/ 	.word	0x00000000


	//----- nvinfo : EIATTR_FRAME_SIZE
	.align		4
.L_51:
        /*0138*/ 	.byte	0x04, 0x11
        /*013a*/ 	.short	(.L_53 - .L_52)
	.align		4
.L_52:
        /*013c*/ 	.word	index@(_ZN18transformer_engine47scaled_upper_triang_masked_softmax_warp_forwardI6__halfS1_fLi8EEEvPT0_PKT_T1_iii)
        /*0140*/ 	.word	0x00000000


	//----- nvinfo : EIATTR_REGCOUNT
	.align		4
.L_53:
        /*0144*/ 	.byte	0x04, 0x2f
        /*0146*/ 	.short	(.L_55 - .L_54)
	.align		4
.L_54:
        /*0148*/ 	.word	index@(_ZN18transformer_engine47scaled_upper_triang_masked_softmax_warp_forwardI6__halfS1_fLi9EEEvPT0_PKT_T1_iii)
        /*014c*/ 	.word	0x00000025


	//----- nvinfo : EIATTR_FRAME_SIZE
	.align		4
.L_55:
        /*0150*/ 	.byte	0x04, 0x11
        /*0152*/ 	.short	(.L_57 - .L_56)
	.align		4
.L_56:
        /*0154*/ 	.word	index@($__internal_20_$__cuda_sm3x_div_rn_noftz_f32_slowpath)
        /*0158*/ 	.word	0x00000000


	//----- nvinfo : EIATTR_FRAME_SIZE
	.align		4
.L_57:
        /*015c*/ 	.byte	0x04, 0x11
        /*015e*/ 	.short	(.L_59 - .L_58)
	.align		4
.L_58:
        /*0160*/ 	.word	index@(_ZN18transformer_engine47scaled_upper_triang_masked_softmax_warp_forwardI6__halfS1_fLi9EEEvPT0_PKT_T1_iii)
        /*0164*/ 	.word	0x00000000


	//----- nvinfo : EIATTR_REGCOUNT
	.align		4
.L_59:
        /*0168*/ 	.byte	0x04, 0x2f
        /*016a*/ 	.short	(.L_61 - .L_60)
	.align		4
.L_60:
        /*016c*/ 	.word	index@(_ZN18transformer_engine47scaled_upper_triang_masked_softmax_warp_forwardI6__halfS1_fLi10EEEvPT0_PKT_T1_iii)
        /*0170*/ 	.word	0x00000033


	//----- nvinfo : EIATTR_FRAME_SIZE
	.align		4
.L_61:
        /*0174*/ 	.byte	0x04, 0x11
        /*0176*/ 	.short	(.L_63 - .L_62)
	.align		4
.L_62:
        /*0178*/ 	.word	index@($__internal_19_$__cuda_sm3x_div_rn_noftz_f32_slowpath)
        /*017c*/ 	.word	0x00000000


	//----- nvinfo : EIATTR_FRAME_SIZE
	.align		4
.L_63:
        /*0180*/ 	.byte	0x04, 0x11
        /*0182*/ 	.short	(.L_65 - .L_64)
	.align		4
.L_64:
        /*0184*/ 	.word	index@(_ZN18transformer_engine47scaled_upper_triang_masked_softmax_warp_forwardI6__halfS1_fLi10EEEvPT0_PKT_T1_iii)
        /*0188*/ 	.word	0x00000000


	//----- nvinfo : EIATTR_REGCOUNT
	.align		4
.L_65:
        /*018c*/ 	.byte	0x04, 0x2f
        /*018e*/ 	.short	(.L_67 - .L_66)
	.align		4
.L_66:
        /*0190*/ 	.word	index@(_ZN18transformer_engine47scaled_upper_triang_masked_softmax_warp_forwardI6__halfS1_fLi11EEEvPT0_PKT_T1_iii)
        /*0194*/ 	.word	0x00000055


	//----- nvinfo : EIATTR_FRAME_SIZE
	.align		4
.L_67:
        /*0198*/ 	.byte	0x04, 0x11
        /*019a*/ 	.short	(.L_69 - .L_68)
	.align		4
.L_68:
        /*019c*/ 	.word	index@($__internal_18_$__cuda_sm3x_div_rn_noftz_f32_slowpath)
        /*01a0*/ 	.word	0x00000000


	//----- nvinfo : EIATTR_FRAME_SIZE
	.align		4
.L_69:
        /*01a4*/ 	.byte	0x04, 0x11
        /*01a6*/ 	.short	(.L_71 - .L_70)
	.align		4
.L_70:
        /*01a8*/ 	.word	index@(_ZN18transformer_engine47scaled_upper_triang_masked_softmax_warp_forwardI6__halfS1_fLi11EEEvPT0_PKT_T1_iii)
        /*01ac*/ 	.word	0x00000000


	//----- nvinfo : EIATTR_REGCOUNT
	.align		4
.L_71:
        /*01b0*/ 	.byte	0x04, 0x2f
        /*01b2*/ 	.short	(.L_73 - .L_72)
	.align		4
.L_72:
        /*01b4*/ 	.word	index@(_ZN18transformer_engine47scaled_upper_triang_masked_softmax_warp_forwardI6__halfS1_fLi12EEEvPT0_PKT_T1_iii)
        /*01b8*/ 	.word	0x00000094


	//----- nvinfo : EIATTR_FRAME_SIZE
	.align		4
.L_73:
        /*01bc*/ 	.byte	0x04, 0x11
        /*01be*/ 	.short	(.L_75 - .L_74)
	.align		4
.L_74:
        /*01c0*/ 	.word	index@($__internal_17_$__cuda_sm3x_div_rn_noftz_f32_slowpath)
        /*01c4*/ 	.word	0x00000000


	//----- nvinfo : EIATTR_FRAME_SIZE
	.align		4
.L_75:
        /*01c8*/ 	.byte	0x04, 0x11
        /*01ca*/ 	.short	(.L_77 - .L_76)
	.align		4
.L_76:
        /*01cc*/ 	.word	index@(_ZN18transformer_engine47scaled_upper_triang_masked_softmax_warp_forwardI6__halfS1_fLi12EEEvPT0_PKT_T1_iii)
        /*01d0*/ 	.word	0x00000000


	//----- nvinfo : EIATTR_REGCOUNT
	.align		4
.L_77:
        /*01d4*/ 	.byte	0x04, 0x2f
        /*01d6*/ 	.short	(.L_79 - .L_78)
	.align		4
.L_78:
        /*01d8*/ 	.word	index@(_ZN18transformer_engine47scaled_upper_triang_masked_softmax_warp_forwardI6__halfS1_fLi13EEEvPT0_PKT_T1_iii)
        /*01dc*/ 	.word	0x000000ff


	//----- nvinfo : EIATTR_FRAME_SIZE
	.align		4
.L_79:
        /*01e0*/ 	.byte	0x04, 0x11
        /*01e2*/ 	.short	(.L_81 - .L_80)
	.align		4
.L_80:
        /*01e4*/ 	.word	index@($__internal_16_$__cuda_sm3x_div_rn_noftz_f32_slowpath)
        /*01e8*/ 	.word	0x00000058


	//----- nvinfo : EIATTR_FRAME_SIZE
	.align		4
.L_81:
        /*01ec*/ 	.byte	0x04, 0x11
        /*01ee*/ 	.short	(.L_83 - .L_82)
	.align		4
.L_82:
        /*01f0*/ 	.word	index@(_ZN18transformer_engine47scaled_upper_triang_masked_softmax_warp_forwardI6__halfS1_fLi13EEEvPT0_PKT_T1_iii)
        /*01f4*/ 	.word	0x00000058


	//----- nvinfo : EIATTR_REGCOUNT
	.align		4
.L_83:
        /*01f8*/ 	.byte	0x04, 0x2f
        /*01fa*/ 	.short	(.L_85 - .L_84)
	.align		4
.L_84:
        /*01fc*/ 	.word	index@(_ZN18transformer_engine47scaled_upper_triang_masked_softmax_warp_forwardI6__halfS1_fLi14EEEvPT0_PKT_T1_iii)
        /*0200*/ 	.word	0x000000ff


	//----- nvinfo : EIATTR_FRAME_SIZE
	.align		4
.L_85:
        /*0204*/ 	.byte	0x04, 0x11
        /*0206*/ 	.short	(.L_87 - .L_86)
	.align		4
.L_86:
        /*0208*/ 	.word	index@($__internal_15_$__cuda_sm3x_div_rn_noftz_f32_slowpath)
        /*020c*/ 	.word	0x00000470


	//----- nvinfo : EIATTR_FRAME_SIZE
	.align		4
.L_87:
        /*0210*/ 	.byte	0x04, 0x11
        /*0212*/ 	.short	(.L_89 - .L_88)
	.align		4
.L_88:
        /*0214*/ 	.word	index@(_ZN18transformer_engine47scaled_upper_triang_masked_softmax_warp_forwardI6__halfS1_fLi14EEEvPT0_PKT_T1_iii)
        /*0218*/ 	.word	0x00000470


	//----- nvinfo : EIATTR_REGCOUNT
	.align		4
.L_89:
        /*021c*/ 	.byte	0x04, 0x2f
        /*021e*/ 	.short	(.L_91 - .L_90)
	.align		4
.L_90:
        /*0220*/ 	.word	index@(_ZN18transformer_engine47scaled_upper_triang_masked_softmax_warp_forwardI13__nv_bfloat16S1_fLi0EEEvPT0_PKT_T1_iii)
        /*0224*/ 	.word	0x0000001a


	//----- nvinfo : EIATTR_FRAME_SIZE
	.align		4
.L_91:
        /*0228*/ 	.byte	0x04, 0x11
        /*022a*/ 	.short	(.L_93 - .L_92)
	.align		4
.L_92:
        /*022c*/ 	.word	index@($__internal_14_$__cuda_sm3x_div_rn_noftz_f32_slowpath)
        /*0230*/ 	.word	0x00000000


	//----- nvinfo : EIATTR_FRAME_SIZE
	.align		4
.L_93:
        /*0234*/ 	.byte	0x04, 0x11
        /*0236*/ 	.short	(.L_95 - .L_94)
	.align		4
.L_94:
        /*0238*/ 	.word	index@(_ZN18transformer_engine47scaled_upper_triang_masked_softmax_warp_forwardI13__nv_bfloat16S1_fLi0EEEvPT0_PKT_T1_iii)
        /*023c*/ 	.word	0x00000000


	//----- nvinfo : EIATTR_REGCOUNT
	.align		4
.L_95:
        /*0240*/ 	.byte	0x04, 0x2f
        /*0242*/ 	.short	(.L_97 - .L_96)
	.align		4
.L_96:
        /*0244*/ 	.word	index@(_ZN18transformer_engine47scaled_upper_triang_masked_softmax_warp_forwardI13__nv_bfloat16S1_fLi1EEEvPT0_PKT_T1_iii)
        /*0248*/ 	.word	0x0000001a


	//----- nvinfo : EIATTR_FRAME_SIZE
	.align		4
.L_97:
        /*024c*/ 	.byte	0x04, 0x11
        /*024e*/ 	.short	(.L_99 - .L_98)
	.align		4
.L_98:
        /*0250*/ 	.word	index@($__internal_13_$__cuda_sm3x_div_rn_noftz_f32_slowpath)
        /*0254*/ 	.word	0x00000000


	//----- nvinfo : EIATTR_FRAME_SIZE
	.align		4
.L_99:
        /*0258*/ 	.byte	0x04, 0x11
        /*025a*/ 	.short	(.L_101 - .L_100)
	.align		4
.L_100:
        /*025c*/ 	.word	index@(_ZN18transformer_engine47scaled_upper_triang_masked_softmax_warp_forwardI13__nv_bfloat16S1_fLi1EEEvPT0_PKT_T1_iii)
        /*0260*/ 	.word	0x00000000


	//----- nvinfo : EIATTR_REGCOUNT
	.align		4
.L_101:
        /*0264*/ 	.byte	0x04, 0x2f
        /*0266*/ 	.short	(.L_103 - .L_102)
	.align		4
.L_102:
        /*0268*/ 	.word	index@(_ZN18transformer_engine47scaled_upper_triang_masked_softmax_warp_forwardI13__nv_bfloat16S1_fLi2EEEvPT0_PKT_T1_iii)
        /*026c*/ 	.word	0x0000001a


	//----- nvinfo : EIATTR_FRAME_SIZE
	.align		4
.L_103:
        /*0270*/ 	.byte	0x04, 0x11
        /*0272*/ 	.short	(.L_105 - .L_104)
	.align		4
.L_104:
        /*0274*/ 	.word	index@($__internal_12_$__cuda_sm3x_div_rn_noftz_f32_slowpath)
        /*0278*/ 	.word	0x00000000


	//----- nvinfo : EIATTR_FRAME_SIZE
	.align		4
.L_105:
        /*027c*/ 	.byte	0x04, 0x11
        /*027e*/ 	.short	(.L_107 - .L_106)
	.align		4
.L_106:
        /*0280*/ 	.word	index@(_ZN18transformer_engine47scaled_upper_triang_masked_softmax_warp_forwardI13__nv_bfloat16S1_fLi2EEEvPT0_PKT_T1_iii)
        /*0284*/ 	.word	0x00000000


	//----- nvinfo : EIATTR_REGCOUNT
	.align		4
.L_107:
        /*0288*/ 	.byte	0x04, 0x2f
        /*028a*/ 	.short	(.L_109 - .L_108)
	.align		4
.L_108:
        /*028c*/ 	.word	index@(_ZN18transformer_engine47scaled_upper_triang_masked_softmax_warp_forwardI13__nv_bfloat16S1_fLi3EEEvPT0_PKT_T1_iii)
        /*0290*/ 	.word	0x0000001a


	//----- nvinfo : EIATTR_FRAME_SIZE
	.align		4
.L_109:
        /*0294*/ 	.byte	0x04, 0x11
        /*0296*/ 	.short	(.L_111 - .L_110)
	.align		4
.L_110:
        /*0298*/ 	.word	index@($__internal_11_$__cuda_sm3x_div_rn_noftz_f32_slowpath)
        /*029c*/ 	.word	0x00000000


	//----- nvinfo : EIATTR_FRAME_SIZE
	.align		4
.L_111:
        /*02a0*/ 	.byte	0x04, 0x11
        /*02a2*/ 	.short	(.L_113 - .L_112)
	.align		4
.L_112:
        /*02a4*/ 	.word	index@(_ZN18transformer_engine47scaled_upper_triang_masked_softmax_warp_forwardI13__nv_bfloat16S1_fLi3EEEvPT0_PKT_T1_iii)
        /*02a8*/ 	.word	0x00000000


	//----- nvinfo : EIATTR_REGCOUNT
	.align		4
.L_113:
        /*02ac*/ 	.byte	0x04, 0x2f
        /*02ae*/ 	.short	(.L_115 - .L_114)
	.align		4
.L_114:
        /*02b0*/ 	.word	index@(_ZN18transformer_engine47scaled_upper_triang_masked_softmax_warp_forwardI13__nv_bfloat16S1_fLi4EEEvPT0_PKT_T1_iii)
        /*02b4*/ 	.word	0x0000001c


	//----- nvinfo : EIATTR_FRAME_SIZE
	.align		4
.L_115:
        /*02b8*/ 	.byte	0x04, 0x11
        /*02ba*/ 	.short	(.L_117 - .L_116)
	.align		4
.L_116:
        /*02bc*/ 	.word	index@($__internal_10_$__cuda_sm3x_div_rn_noftz_f32_slowpath)
        /*02c0*/ 	.word	0x00000000


	//----- nvinfo : EIATTR_FRAME_SIZE
	.align		4
.L_117:
        /*02c4*/ 	.byte	0x04, 0x11
        /*02c6*/ 	.short	(.L_119 - .L_118)
	.align		4
.L_118:
        /*02c8*/ 	.word	index@(_ZN18transformer_engine47scaled_upper_triang_masked_softmax_warp_forwardI13__nv_bfloat16S1_fLi4EEEvPT0_PKT_T1_iii)
        /*02cc*/ 	.word	0x00000000


	//----- nvinfo : EIATTR_REGCOUNT
	.align		4
.L_119:
        /*02d0*/ 	.byte	0x04, 0x2f
        /*02d2*/ 	.short	(.L_121 - .L_120)
	.align		4
.L_120:
        /*02d4*/ 	.word	index@(_ZN18transformer_engine47scaled_upper_triang_masked_softmax_warp_forwardI13__nv_bfloat16S1_fLi5EEEvPT0_PKT_T1_iii)
        /*02d8*/ 	.word	0x0000001c


	//----- nvinfo : EIATTR_FRAME_SIZE
	.align		4
.L_121:
        /*02dc*/ 	.byte	0x04, 0x11
        /*02de*/ 	.short	(.L_123 - .L_122)
	.align		4
.L_122:
        /*02e0*/ 	.word	index@($__internal_9_$__cuda_sm3x_div_rn_noftz_f32_slowpath)
        /*02e4*/ 	.word	0x00000000


	//----- nvinfo : EIATTR_FRAME_SIZE
	.align		4
.L_123:
        /*02e8*/ 	.byte	0x04, 0x11
        /*02ea*/ 	.short	(.L_125 - .L_124)
	.align		4
.L_124:
        /*02ec*/ 	.word	index@(_ZN18transformer_engine47scaled_upper_triang_masked_softmax_warp_forwardI13__nv_bfloat16S1_fLi5EEEvPT0_PKT_T1_iii)
        /*02f0*/ 	.word	0x00000000


	//----- nvinfo : EIATTR_REGCOUNT
	.align		4
.L_125:
        /*02f4*/ 	.byte	0x04, 0x2f
        /*02f6*/ 	.short	(.L_127 - .L_126)
	.align		4
.L_126:
        /*02f8*/ 	.word	index@(_ZN18transformer_engine47scaled_upper_triang_masked_softmax_warp_forwardI13__nv_bfloat16S1_fLi6EEEvPT0_PKT_T1_iii)
        /*02fc*/ 	.word	0x00000020


	//----- nvinfo : EIATTR_FRAME_SIZE
	.align		4
.L_127:
        /*0300*/ 	.byte	0x04, 0x11
        /*0302*/ 	.short	(.L_129 - .L_128)
	.align		4
.L_128:
        /*0304*/ 	.word	index@($__internal_8_$__cuda_sm3x_div_rn_noftz_f32_slowpath)
        /*0308*/ 	.word	0x00000000


	//----- nvinfo : EIATTR_FRAME_SIZE
	.align		4
.L_129:
        /*030c*/ 	.byte	0x04, 0x11
        /*030e*/ 	.short	(.L_131 - .L_130)
	.align		4
.L_130:
        /*0310*/ 	.word	index@(_ZN18transformer_engine47scaled_upper_triang_masked_softmax_warp_forwardI13__nv_bfloat16S1_fLi6EEEvPT0_PKT_T1_iii)
        /*0314*/ 	.word	0x00000000


	//----- nvinfo : EIATTR_REGCOUNT
	.align		4
.L_131:
        /*0318*/ 	.byte	0x04, 0x2f
        /*031a*/ 	.short	(.L_133 - .L_132)
	.align		4
.L_132:
        /*031c*/ 	.word	index@(_ZN18transformer_engine47scaled_upper_triang_masked_softmax_warp_forwardI13__nv_bfloat16S1_fLi7EEEvPT0_PKT_T1_iii)
        /*0320*/ 	.word	0x00000020


	//----- nvinfo : EIATTR_FRAME_SIZE
	.align		4
.L_133:
        /*0324*/ 	.byte	0x04, 0x11
        /*0326*/ 	.short	(.L_135 - .L_134)
	.align		4
.L_134:
        /*0328*/ 	.word	index@($__internal_7_$__cuda_sm3x_div_rn_noftz_f32_slowpath)
        /*032c*/ 	.word	0x00000000


	//----- nvinfo : EIATTR_FRAME_SIZE
	.align		4
.L_135:
        /*0330*/ 	.byte	0x04, 0x11
        /*0332*/ 	.short	(.L_137 - .L_136)
	.align		4
.L_136:
        /*0334*/ 	.word	index@(_ZN18transformer_engine47scaled_upper_triang_masked_softmax_warp_forwardI13__nv_bfloat16S1_fLi7EEEvPT0_PKT_T1_iii)
        /*0338*/ 	.word	0x00000000


	//----- nvinfo : EIATTR_REGCOUNT
	.align		4
.L_137:
        /*033c*/ 	.byte	0x04, 0x2f
        /*033e*/ 	.short	(.L_139 - .L_138)
	.align		4
.L_138:
        /*0340*/ 	.word	index@(_ZN18transformer_engine47scaled_upper_triang_masked_softmax_warp_forwardI13__nv_bfloat16S1_fLi8EEEvPT0_PKT_T1_iii)
        /*0344*/ 	.word	0x0000001c


	//----- nvinfo : EIATTR_FRAME_SIZE
	.align		4
.L_139:
        /*0348*/ 	.byte	0x04, 0x11
        /*034a*/ 	.short	(.L_141 - .L_140)
	.align		4
.L_140:
        /*034c*/ 	.word	index@($__internal_6_$__cuda_sm3x_div_rn_noftz_f32_slowpath)
        /*0350*/ 	.word	0x00000000


	//----- nvinfo : EIATTR_FRAME_SIZE
	.align		4
.L_141:
        /*0354*/ 	.byte	0x04, 0x11
        /*0356*/ 	.short	(.L_143 - .L_142)
	.align		4
.L_142:
        /*0358*/ 	.word	index@(_ZN18transformer_engine47scaled_upper_triang_masked_softmax_warp_forwardI13__nv_bfloat16S1_fLi8EEEvPT0_PKT_T1_iii)
        /*035c*/ 	.word	0x00000000


	//----- nvinfo : EIATTR_REGCOUNT
	.align		4
.L_143:
        /*0360*/ 	.byte	0x04, 0x2f
        /*0362*/ 	.short	(.L_145 - .L_144)
	.align		4
.L_144:
        /*0364*/ 	.word	index@(_ZN18transformer_engine47scaled_upper_triang_masked_softmax_warp_forwardI13__nv_bfloat16S1_fLi9EEEvPT0_PKT_T1_iii)
        /*0368*/ 	.word	0x00000025


	//----- nvinfo : EIATTR_FRAME_SIZE
	.align		4
.L_145:
        /*036c*/ 	.byte	0x04, 0x11
        /*036e*/ 	.short	(.L_147 - .L_146)
	.align		4
.L_146:
        /*0370*/ 	.word	index@($__internal_5_$__cuda_sm3x_div_rn_noftz_f32_slowpath)
        /*0374*/ 	.word	0x00000000


	//----- nvinfo : EIATTR_FRAME_SIZE
	.align		4
.L_147:
        /*0378*/ 	.byte	0x04, 0x11
        /*037a*/ 	.short	(.L_149 - .L_148)
	.align		4
.L_148:
        /*037c*/ 	.word	index@(_ZN18transformer_engine47scaled_upper_triang_masked_softmax_warp_forwardI13__nv_bfloat16S1_fLi9EEEvPT0_PKT_T1_iii)
        /*0380*/ 	.word	0x00000000


	//----- nvinfo : EIATTR_REGCOUNT
	.align		4
.L_149:
        /*0384*/ 	.byte	0x04, 0x2f
        /*0386*/ 	.short	(.L_151 - .L_150)
	.align		4
.L_150:
        /*0388*/ 	.word	index@(_ZN18transformer_engine47scaled_upper_triang_masked_softmax_warp_forwardI13__nv_bfloat16S1_fLi10EEEvPT0_PKT_T1_iii)
        /*038c*/ 	.word	0x00000033


	//----- nvinfo : EIATTR_FRAME_SIZE
	.align		4
.L_151:
        /*0390*/ 	.byte	0x04, 0x11
        /*0392*/ 	.short	(.L_153 - .L_152)
	.align		4
.L_152:
        /*0394*/ 	.word	index@($__internal_4_$__cuda_sm3x_div_rn_noftz_f32_slowpath)
        /*0398*/ 	.word	0x00000000


	//----- nvinfo : EIATTR_FRAME_SIZE
	.align		4
.L_153:
        /*039c*/ 	.byte	0x04, 0x11
        /*039e*/ 	.short	(.L_155 - .L_154)
	.align		4
.L_154:
        /*03a0*/ 	.word	index@(_ZN18transformer_engine47scaled_upper_triang_masked_softmax_warp_forwardI13__nv_bfloat16S1_fLi10EEEvPT0_PKT_T1_iii)
        /*03a4*/ 	.word	0x00000000


	//----- nvinfo : EIATTR_REGCOUNT
	.align		4
.L_155:
        /*03a8*/ 	.byte	0x04, 0x2f
        /*03aa*/ 	.short	(.L_157 - .L_156)
	.align		4
.L_156:
        /*03ac*/ 	.word	index@(_ZN18transformer_engine47scaled_upper_triang_masked_softmax_warp_forwardI13__nv_bfloat16S1_fLi11EEEvPT0_PKT_T1_iii)
        /*03b0*/ 	.word	0x00000055


	//----- nvinfo : EIATTR_FRAME_SIZE
	.align		4
.L_157:
        /*03b4*/ 	.byte	0x04, 0x11
        /*03b6*/ 	.short	(.L_159 - .L_158)
	.align		4
.L_158:
        /*03b8*/ 	.word	index@($__internal_3_$__cuda_sm3x_div_rn_noftz_f32_slowpath)
        /*03bc*/ 	.word	0x00000000


	//----- nvinfo : EIATTR_FRAME_SIZE
	.align		4
.L_159:
        /*03c0*/ 	.byte	0x04, 0x11
        /*03c2*/ 	.short	(.L_161 - .L_160)
	.align		4
.L_160:
        /*03c4*/ 	.word	index@(_ZN18transformer_engine47scaled_upper_triang_masked_softmax_warp_forwardI13__nv_bfloat16S1_fLi11EEEvPT0_PKT_T1_iii)
        /*03c8*/ 	.word	0x00000000


	//----- nvinfo : EIATTR_REGCOUNT
	.align		4
.L_161:
        /*03cc*/ 	.byte	0x04, 0x2f
        /*03ce*/ 	.short	(.L_163 - .L_162)
	.align		4
.L_162:
        /*03d0*/ 	.word	index@(_ZN18transformer_engine47scaled_upper_triang_masked_softmax_warp_forwardI13__nv_bfloat16S1_fLi12EEEvPT0_PKT_T1_iii)
        /*03d4*/ 	.word	0x00000094


	//----- nvinfo : EIATTR_FRAME_SIZE
	.align		4
.L_163:
        /*03d8*/ 	.byte	0x04, 0x11
        /*03da*/ 	.short	(.L_165 - .L_164)
	.align		4
.L_164:
        /*03dc*/ 	.word	index@($__internal_2_$__cuda_sm3x_div_rn_noftz_f32_slowpath)
        /*03e0*/ 	.word	0x00000000


	//----- nvinfo : EIATTR_FRAME_SIZE
	.align		4
.L_165:
        /*03e4*/ 	.byte	0x04, 0x11
        /*03e6*/ 	.short	(.L_167 - .L_166)
	.align		4
.L_166:
        /*03e8*/ 	.word	index@(_ZN18transformer_engine47scaled_upper_triang_masked_softmax_warp_forwardI13__nv_bfloat16S1_fLi12EEEvPT0_PKT_T1_iii)
        /*03ec*/ 	.word	0x00000000


	//----- nvinfo : EIATTR_REGCOUNT
	.align		4
.L_167:
        /*03f0*/ 	.byte	0x04, 0x2f
        /*03f2*/ 	.short	(.L_169 - .L_168)
	.align		4
.L_168:
        /*03f4*/ 	.word	index@(_ZN18transformer_engine47scaled_upper_triang_masked_softmax_warp_forwardI13__nv_bfloat16S1_fLi13EEEvPT0_PKT_T1_iii)
        /*03f8*/ 	.word	0x000000ff


	//----- nvinfo : EIATTR_FRAME_SIZE
	.align		4
.L_169:
        /*03fc*/ 	.byte	0x04, 0x11
        /*03fe*/ 	.short	(.L_171 - .L_170)
	.align		4
.L_170:
        /*0400*/ 	.word	index@($__internal_1_$__cuda_sm3x_div_rn_noftz_f32_slowpath)
        /*0404*/ 	.word	0x00000058


	//----- nvinfo : EIATTR_FRAME_SIZE
	.align		4
.L_171:
        /*0408*/ 	.byte	0x04, 0x11
        /*040a*/ 	.short	(.L_173 - .L_172)
	.align		4
.L_172:
        /*040c*/ 	.word	index@(_ZN18transformer_engine47scaled_upper_triang_masked_softmax_warp_forwardI13__nv_bfloat16S1_fLi13EEEvPT0_PKT_T1_iii)
        /*0410*/ 	.word	0x00000058


	//----- nvinfo : EIATTR_REGCOUNT
	.align		4
.L_173:
        /*0414*/ 	.byte	0x04, 0x2f
        /*0416*/ 	.short	(.L_175 - .L_174)
	.align		4
.L_174:
        /*0418*/ 	.word	index@(_ZN18transformer_engine47scaled_upper_triang_masked_softmax_warp_forwardI13__nv_bfloat16S1_fLi14EEEvPT0_PKT_T1_iii)
        /*041c*/ 	.word	0x000000ff


	//----- nvinfo : EIATTR_FRAME_SIZE
	.align		4
.L_175:
        /*0420*/ 	.byte	0x04, 0x11
        /*0422*/ 	.short	(.L_177 - .L_176)
	.align		4
.L_176:
        /*0424*/ 	.word	index@($__internal_0_$__cuda_sm3x_div_rn_noftz_f32_slowpath)
        /*0428*/ 	.word	0x00000470


	//----- nvinfo : EIATTR_FRAME_SIZE
	.align		4
.L_177:
        /*042c*/ 	.byte	0x04, 0x11
        /*042e*/ 	.short	(.L_179 - .L_178)
	.align		4
.L_178:
        /*0430*/ 	.word	index@(_ZN18transformer_engine47scaled_upper_triang_masked_softmax_warp_forwardI13__nv_bfloat16S1_fLi14EEEvPT0_PKT_T1_iii)
        /*0434*/ 	.word	0x00000470


	//----- nvinfo : EIATTR_REGCOUNT
	.align		4
.L_179:
        /*0438*/ 	.byte	0x04, 0x2f
        /*043a*/ 	.short	(.L_181 - .L_180)
	.align		4
.L_180:
        /*043c*/ 	.word	index@(_ZN18transformer_engine48scaled_upper_triang_masked_softmax_warp_backwardI6__halfS1_fLi0EEEvPT0_PKT_S6_T1_iii)
        /*0440*/ 	.word	0x00000018


	//----- nvinfo : EIATTR_FRAME_SIZE
	.align		4
.L_181:
        /*0444*/ 	.byte	0x04, 0x11
        /*0446*/ 	.short	(.L_183 - .L_182)
	.align		4
.L_182:
        /*0448*/ 	.word	index@(_ZN18transformer_engine48scaled_upper_triang_masked_softmax_warp_backwardI6__halfS1_fLi0EEEvPT0_PKT_S6_T1_iii)
        /*044c*/ 	.word	0x00000000


	//----- nvinfo : EIATTR_REGCOUNT
	.align		4
.L_183:
        /*0450*/ 	.byte	0x04, 0x2f
        /*0452*/ 	.short	(.L_185 - .L_184)
	.align		4
.L_184:
        /*0454*/ 	.word	index@(_ZN18transformer_engine48scaled_upper_triang_masked_softmax_warp_backwardI6__halfS1_fLi1EEEvPT0_PKT_S6_T1_iii)
        /*0458*/ 	.word	0x00000018


	//----- nvinfo : EIATTR_FRAME_SIZE
	.align		4
.L_185:
        /*045c*/ 	.byte	0x04, 0x11
        /*045e*/ 	.short	(.L_187 - .L_186)
	.align		4
.L_186:
        /*0460*/ 	.word	index@(_ZN18transformer_engine48scaled_upper_triang_masked_softmax_warp_backwardI6__halfS1_fLi1EEEvPT0_PKT_S6_T1_iii)
        /*0464*/ 	.word	0x00000000


	//----- nvinfo : EIATTR_REGCOUNT
	.align		4
.L_187:
        /*0468*/ 	.byte	0x04, 0x2f
        /*046a*/ 	.short	(.L_189 - .L_188)
	.align		4
.L_188:
        /*046c*/ 	.word	index@(_ZN18transformer_engine48scaled_upper_triang_masked_softmax_warp_backwardI6__halfS1_fLi2EEEvPT0_PKT_S6_T1_iii)
        /*0470*/ 	.word	0x0000001a


	//----- nvinfo : EIATTR_FRAME_SIZE
	.align		4
.L_189:
        /*0474*/ 	.byte	0x04, 0x11
        /*0476*/ 	.short	(.L_191 - .L_190)
	.align		4
.L_190:
        /*0478*/ 	.word	index@(_ZN18transformer_engine48scaled_upper_triang_masked_softmax_warp_backwardI6__halfS1_fLi2EEEvPT0_PKT_S6_T1_iii)
        /*047c*/ 	.word	0x00000000


	//----- nvinfo : EIATTR_REGCOUNT
	.align		4
.L_191:
        /*0480*/ 	.byte	0x04, 0x2f
        /*0482*/ 	.short	(.L_193 - .L_192)
	.align		4
.L_192:
        /*0484*/ 	.word	index@(_ZN18transformer_engine48scaled_upper_triang_masked_softmax_warp_backwardI6__halfS1_fLi3EEEvPT0_PKT_S6_T1_iii)
        /*0488*/ 	.word	0x0000001a


	//----- nvinfo : EIATTR_FRAME_SIZE
	.align		4
.L_193:
        /*048c*/ 	.byte	0x04, 0x11
        /*048e*/ 	.short	(.L_195 - .L_194)
	.align		4
.L_194:
        /*0490*/ 	.word	index@(_ZN18transformer_engine48scaled_upper_triang_masked_softmax_warp_backwardI6__halfS1_fLi3EEEvPT0_PKT_S6_T1_iii)
        /*0494*/ 	.word	0x00000000


	//----- nvinfo : EIATTR_REGCOUNT
	.align		4
.L_195:
        /*0498*/ 	.byte	0x04, 0x2f
        /*049a*/ 	.short	(.L_197 - .L_196)
	.align		4
.L_196:
        /*049c*/ 	.word	index@(_ZN18transformer_engine48scaled_upper_triang_masked_softmax_warp_backwardI6__halfS1_fLi4EEEvPT0_PKT_S6_T1_iii)
        /*04a0*/ 	.word	0x00000018


	//----- nvinfo : EIATTR_FRAME_SIZE
	.align		4
.L_197:
        /*04a4*/ 	.byte	0x04, 0x11
        /*04a6*/ 	.short	(.L_199 - .L_198)
	.align		4
.L_198:
        /*04a8*/ 	.word	index@(_ZN18transformer_engine48scaled_upper_triang_masked_softmax_warp_backwardI6__halfS1_fLi4EEEvPT0_PKT_S6_T1_iii)
        /*04ac*/ 	.word	0x00000000


	//----- nvinfo : EIATTR_REGCOUNT
	.align		4
.L_199:
        /*04b0*/ 	.byte	0x04, 0x2f
        /*04b2*/ 	.short	(.L_201 - .L_200)
	.align		4
.L_200:
        /*04b4*/ 	.word	index@(_ZN18transformer_engine48scaled_upper_triang_masked_softmax_warp_backwardI6__halfS1_fLi5EEEvPT0_PKT_S6_T1_iii)
        /*04b8*/ 	.word	0x0000001a


	//----- nvinfo : EIATTR_FRAME_SIZE
	.align		4
.L_201:
        /*04bc*/ 	.byte	0x04, 0x11
        /*04be*/ 	.short	(.L_203 - .L_202)
	.align		4
.L_202:
        /*04c0*/ 	.word	index@(_ZN18transformer_engine48scaled_upper_triang_masked_softmax_warp_backwardI6__halfS1_fLi5EEEvPT0_PKT_S6_T1_iii)
        /*04c4*/ 	.word	0x00000000


	//----- nvinfo : EIATTR_REGCOUNT
	.align		4
.L_203:
        /*04c8*/ 	.byte	0x04, 0x2f
        /*04ca*/ 	.short	(.L_205 - .L_204)
	.align		4
.L_204:
        /*04cc*/ 	.word	index@(_ZN18transformer_engine48scaled_upper_triang_masked_softmax_warp_backwardI6__halfS1_fLi6EEEvPT0_PKT_S6_T1_iii)
        /*04d0*/ 	.word	0x0000001f


	//----- nvinfo : EIATTR_FRAME_SIZE
	.align		4
.L_205:
        /*04d4*/ 	.byte	0x04, 0x11
        /*04d6*/ 	.short	(.L_207 - .L_206)
	.align		4
.L_206:
        /*04d8*/ 	.word	index@(_ZN18transformer_engine48scaled_upper_triang_masked_softmax_warp_backwardI6__halfS1_fLi6EEEvPT0_PKT_S6_T1_iii)
        /*04dc*/ 	.word	0x00000000


	//----- nvinfo : EIATTR_REGCOUNT
	.align		4
.L_207:
        /*04e0*/ 	.byte	0x04, 0x2f
        /*04e2*/ 	.short	(.L_209 - .L_208)
	.align		4
.L_208:
        /*04e4*/ 	.word	index@(_ZN18transformer_engine48scaled_upper_triang_masked_softmax_warp_backwardI6__halfS1_fLi7EEEvPT0_PKT_S6_T1_iii)
        /*04e8*/ 	.word	0x00000020


	//----- nvinfo : EIATTR_FRAME_SIZE
	.align		4
.L_209:
        /*04ec*/ 	.byte	0x04, 0x11
        /*04ee*/ 	.short	(.L_211 - .L_210)
	.align		4
.L_210:
        /*04f0*/ 	.word	index@(_ZN18transformer_engine48scaled_upper_triang_masked_softmax_warp_backwardI6__halfS1_fLi7EEEvPT0_PKT_S6_T1_iii)
        /*04f4*/ 	.word	0x00000000


	//----- nvinfo : EIATTR_REGCOUNT
	.align		4
.L_211:
        /*04f8*/ 	.byte	0x04, 0x2f
        /*04fa*/ 	.short	(.L_213 - .L_212)
	.align		4
.L_212:
        /*04fc*/ 	.word	index@(_ZN18transformer_engine48scaled_upper_triang_masked_softmax_warp_backwardI6__halfS1_fLi8EEEvPT0_PKT_S6_T1_iii)
        /*0500*/ 	.word	0x0000001f


	//----- nvinfo : EIATTR_FRAME_SIZE
	.align		4
.L_213:
        /*0504*/ 	.byte	0x04, 0x11
        /*0506*/ 	.short	(.L_215 - .L_214)
	.align		4
.L_214:
        /*0508*/ 	.word	index@(_ZN18transformer_engine48scaled_upper_triang_masked_softmax_warp_backwardI6__halfS1_fLi8EEEvPT0_PKT_S6_T1_iii)
        /*050c*/ 	.word	0x00000000


	//----- nvinfo : EIATTR_REGCOUNT
	.align		4
.L_215:
        /*0510*/ 	.byte	0x04, 0x2f
        /*0512*/ 	.short	(.L_217 - .L_216)
	.align		4
.L_216:
        /*0514*/ 	.word	index@(_ZN18transformer_engine48scaled_upper_triang_masked_softmax_warp_backwardI6__halfS1_fLi9EEEvPT0_PKT_S6_T1_iii)
        /*0518*/ 	.word	0x00000032


	//----- nvinfo : EIATTR_FRAME_SIZE
	.align		4
.L_217:
        /*051c*/ 	.byte	0x04, 0x11
        /*051e*/ 	.short	(.L_219 - .L_218)
	.align		4
.L_218:
        /*0520*/ 	.word	index@(_ZN18transformer_engine48scaled_upper_triang_masked_softmax_warp_backwardI6__halfS1_fLi9EEEvPT0_PKT_S6_T1_iii)
        /*0524*/ 	.word	0x00000000


	//----- nvinfo : EIATTR_REGCOUNT
	.align		4
.L_219:
        /*0528*/ 	.byte	0x04, 0x2f
        /*052a*/ 	.short	(.L_221 - .L_220)
	.align		4
.L_220:
        /*052c*/ 	.word	index@(_ZN18transformer_engine48scaled_upper_triang_masked_softmax_warp_backwardI6__halfS1_fLi10EEEvPT0_PKT_S6_T1_iii)
        /*0530*/ 	.word	0x00000059


	//----- nvinfo : EIATTR_FRAME_SIZE
	.align		4
.L_221:
        /*0534*/ 	.byte	0x04, 0x11
        /*0536*/ 	.short	(.L_223 - .L_222)
	.align		4
.L_222:
        /*0538*/ 	.word	index@(_ZN18transformer_engine48scaled_upper_triang_masked_softmax_warp_backwardI6__halfS1_fLi10EEEvPT0_PKT_S6_T1_iii)
        /*053c*/ 	.word	0x00000000


	//----- nvinfo : EIATTR_REGCOUNT
	.align		4
.L_223:
        /*0540*/ 	.byte	0x04, 0x2f
        /*0542*/ 	.short	(.L_225 - .L_224)
	.align		4
.L_224:
        /*0544*/ 	.word	index@(_ZN18transformer_engine48scaled_upper_triang_masked_softmax_warp_backwardI6__halfS1_fLi11EEEvPT0_PKT_S6_T1_iii)
        /*0548*/ 	.word	0x000000a5


	//----- nvinfo : EIATTR_FRAME_SIZE
	.align		4
.L_225:
        /*054c*/ 	.byte	0x04, 0x11
        /*054e*/ 	.short	(.L_227 - .L_226)
	.align		4
.L_226:
        /*0550*/ 	.word	index@(_ZN18transformer_engine48scaled_upper_triang_masked_softmax_warp_backwardI6__halfS1_fLi11EEEvPT0_PKT_S6_T1_iii)
        /*0554*/ 	.word	0x00000000


	//----- nvinfo : EIATTR_REGCOUNT
	.align		4
.L_227:
        /*0558*/ 	.byte	0x04, 0x2f
        /*055a*/ 	.short	(.L_229 - .L_228)
	.align		4
.L_228:
        /*055c*/ 	.word	index@(_ZN18transformer_engine48scaled_upper_triang_masked_softmax_warp_backwardI6__halfS1_fLi12EEEvPT0_PKT_S6_T1_iii)
        /*0560*/ 	.word	0x000000ff


	//----- nvinfo : EIATTR_FRAME_SIZE
	.align		4
.L_229:
        /*0564*/ 	.byte	0x04, 0x11
        /*0566*/ 	.short	(.L_231 - .L_230)
	.align		4
.L_230:
        /*0568*/ 	.word	index@(_ZN18transformer_engine48scaled_upper_triang_masked_softmax_warp_backwardI6__halfS1_fLi12EEEvPT0_PKT_S6_T1_iii)
        /*056c*/ 	.word	0x00000098


	//----- nvinfo : EIATTR_REGCOUNT
	.align		4
.L_231:
        /*0570*/ 	.byte	0x04, 0x2f
        /*0572*/ 	.short	(.L_233 - .L_232)
	.align		4
.L_232:
        /*0574*/ 	.word	index@(_ZN18transformer_engine48scaled_upper_triang_masked_softmax_warp_backwardI6__halfS1_fLi13EEEvPT0_PKT_S6_T1_iii)
        /*0578*/ 	.word	0x000000ff


	//----- nvinfo : EIATTR_FRAME_SIZE
	.align		4
.L_233:
        /*057c*/ 	.byte	0x04, 0x11
        /*057e*/ 	.short	(.L_235 - .L_234)
	.align		4
.L_234:
        /*0580*/ 	.word	index@(_ZN18transformer_engine48scaled_upper_triang_masked_softmax_warp_backwardI6__halfS1_fLi13EEEvPT0_PKT_S6_T1_iii)
        /*0584*/ 	.word	0x00000550


	//----- nvinfo : EIATTR_REGCOUNT
	.align		4
.L_235:
        /*0588*/ 	.byte	0x04, 0x2f
        /*058a*/ 	.short	(.L_237 - .L_236)
	.align		4
.L_236:
        /*058c*/ 	.word	index@(_ZN18transformer_engine48scaled_upper_triang_masked_softmax_warp_backwardI6__halfS1_fLi14EEEvPT0_PKT_S6_T1_iii)
        /*0590*/ 	.word	0x000000ff


	//----- nvinfo : EIATTR_FRAME_SIZE
	.align		4
.L_237:
        /*0594*/ 	.byte	0x04, 0x11
        /*0596*/ 	.short	(.L_239 - .L_238)
	.align		4
.L_238:
        /*0598*/ 	.word	index@(_ZN18transformer_engine48scaled_upper_triang_masked_softmax_warp_backwardI6__halfS1_fLi14EEEvPT0_PKT_S6_T1_iii)
        /*059c*/ 	.word	0x00000e08


	//----- nvinfo : EIATTR_REGCOUNT
	.align		4
.L_239:
        /*05a0*/ 	.byte	0x04, 0x2f
        /*05a2*/ 	.short	(.L_241 - .L_240)
	.align		4
.L_240:
        /*05a4*/ 	.word	index@(_ZN18transformer_engine48scaled_upper_triang_masked_softmax_warp_backwardI13__nv_bfloat16S1_fLi0EEEvPT0_PKT_S6_T1_iii)
        /*05a8*/ 	.word	0x00000018


	//----- nvinfo : EIATTR_FRAME_SIZE
	.align		4
.L_241:
        /*05ac*/ 	.byte	0x04, 0x11
        /*05ae*/ 	.short	(.L_243 - .L_242)
	.align		4
.L_242:
        /*05b0*/ 	.word	index@(_ZN18transformer_engine48scaled_upper_triang_masked_softmax_warp_backwardI13__nv_bfloat16S1_fLi0EEEvPT0_PKT_S6_T1_iii)
        /*05b4*/ 	.word	0x00000000


	//----- nvinfo : EIATTR_REGCOUNT
	.align		4
.L_243:
        /*05b8*/ 	.byte	0x04, 0x2f
        /*05ba*/ 	.short	(.L_245 - .L_244)
	.align		4
.L_244:
        /*05bc*/ 	.word	index@(_ZN18transformer_engine48scaled_upper_triang_masked_softmax_warp_backwardI13__nv_bfloat16S1_fLi1EEEvPT0_PKT_S6_T1_iii)
        /*05c0*/ 	.word	0x00000018


	//----- nvinfo : EIATTR_FRAME_SIZE
	.align		4
.L_245:
        /*05c4*/ 	.byte	0x04, 0x11
        /*05c6*/ 	.short	(.L_247 - .L_246)
	.align		4
.L_246:
        /*05c8*/ 	.word	index@(_ZN18transformer_engine48scaled_upper_triang_masked_softmax_warp_backwardI13__nv_bfloat16S1_fLi1EEEvPT0_PKT_S6_T1_iii)
        /*05cc*/ 	.word	0x00000000


	//----- nvinfo : EIATTR_REGCOUNT
	.align		4
.L_247:
        /*05d0*/ 	.byte	0x04, 0x2f
        /*05d2*/ 	.short	(.L_249 - .L_248)
	.align		4
.L_248:
        /*05d4*/ 	.word	index@(_ZN18transformer_engine48scaled_upper_triang_masked_softmax_warp_backwardI13__nv_bfloat16S1_fLi2EEEvPT0_PKT_S6_T1_iii)
        /*05d8*/ 	.word	0x0000001a


	//----- nvinfo : EIATTR_FRAME_SIZE
	.align		4
.L_249:
        /*05dc*/ 	.byte	0x04, 0x11
        /*05de*/ 	.short	(.L_251 - .L_250)
	.align		4
.L_250:
        /*05e0*/ 	.word	index@(_ZN18transformer_engine48scaled_upper_triang_masked_softmax_warp_backwardI13__nv_bfloat16S1_fLi2EEEvPT0_PKT_S6_T1_iii)
        /*05e4*/ 	.word	0x00000000


	//----- nvinfo : EIATTR_REGCOUNT
	.align		4
.L_251:
        /*05e8*/ 	.byte	0x04, 0x2f
        /*05ea*/ 	.short	(.L_253 - .L_252)
	.align		4
.L_252:
        /*05ec*/ 	.word	index@(_ZN18transformer_engine48scaled_upper_triang_masked_softmax_warp_backwardI13__nv_bfloat16S1_fLi3EEEvPT0_PKT_S6_T1_iii)
        /*05f0*/ 	.word	0x0000001a


	//----- nvinfo : EIATTR_FRAME_SIZE
	.align		4
.L_253:
        /*05f4*/ 	.byte	0x04, 0x11
        /*05f6*/ 	.short	(.L_255 - .L_254)
	.align		4
.L_254:
        /*05f8*/ 	.word	index@(_ZN18transformer_engine48scaled_upper_triang_masked_softmax_warp_backwardI13__nv_bfloat16S1_fLi3EEEvPT0_PKT_S6_T1_iii)
        /*05fc*/ 	.word	0x00000000


	//----- nvinfo : EIATTR_REGCOUNT
	.align		4
.L_255:
        /*0600*/ 	.byte	0x04, 0x2f
        /*0602*/ 	.short	(.L_257 - .L_256)
	.align		4
.L_256:
        /*0604*/ 	.word	index@(_ZN18transformer_engine48scaled_upper_triang_masked_softmax_warp_backwardI13__nv_bfloat16S1_fLi4EEEvPT0_PKT_S6_T1_iii)
        /*0608*/ 	.word	0x00000018


	//----- nvinfo : EIATTR_FRAME_SIZE
	.align		4
.L_257:
        /*060c*/ 	.byte	0x04, 0x11
        /*060e*/ 	.short	(.L_259 - .L_258)
	.align		4
.L_258:
        /*0610*/ 	.word	index@(_ZN18transformer_engine48scaled_upper_triang_masked_softmax_warp_backwardI13__nv_bfloat16S1_fLi4EEEvPT0_PKT_S6_T1_iii)
        /*0614*/ 	.word	0x00000000


	//----- nvinfo : EIATTR_REGCOUNT
	.align		4
.L_259:
        /*0618*/ 	.byte	0x04, 0x2f
        /*061a*/ 	.short	(.L_261 - .L_260)
	.align		4
.L_260:
        /*061c*/ 	.word	index@(_ZN18transformer_engine48scaled_upper_triang_masked_softmax_warp_backwardI13__nv_bfloat16S1_fLi5EEEvPT0_PKT_S6_T1_iii)
        /*0620*/ 	.word	0x0000001a


	//----- nvinfo : EIATTR_FRAME_SIZE
	.align		4
.L_261:
        /*0624*/ 	.byte	0x04, 0x11
        /*0626*/ 	.short	(.L_263 - .L_262)
	.align		4
.L_262:
        /*0628*/ 	.word	index@(_ZN18transformer_engine48scaled_upper_triang_masked_softmax_warp_backwardI13__nv_bfloat16S1_fLi5EEEvPT0_PKT_S6_T1_iii)
        /*062c*/ 	.word	0x00000000


	//----- nvinfo : EIATTR_REGCOUNT
	.align		4
.L_263:
        /*0630*/ 	.byte	0x04, 0x2f
        /*0632*/ 	.short	(.L_265 - .L_264)
	.align		4
.L_264:
        /*0634*/ 	.word	index@(_ZN18transformer_engine48scaled_upper_triang_masked_softmax_warp_backwardI13__nv_bfloat16S1_fLi6EEEvPT0_PKT_S6_T1_iii)
        /*0638*/ 	.word	0x0000001f


	//----- nvinfo : EIATTR_FRAME_SIZE
	.align		4
.L_265:
        /*063c*/ 	.byte	0x04, 0x11
        /*063e*/ 	.short	(.L_267 - .L_266)
	.align		4
.L_266:
        /*0640*/ 	.word	index@(_ZN18transformer_engine48scaled_upper_triang_masked_softmax_warp_backwardI13__nv_bfloat16S1_fLi6EEEvPT0_PKT_S6_T1_iii)
        /*0644*/ 	.word	0x00000000


	//----- nvinfo : EIATTR_REGCOUNT
	.align		4
.L_267:
        /*0648*/ 	.byte	0x04, 0x2f
        /*064a*/ 	.short	(.L_269 - .L_268)
	.align		4
.L_268:
        /*064c*/ 	.word	index@(_ZN18transformer_engine48scaled_upper_triang_masked_softmax_warp_backwardI13__nv_bfloat16S1_fLi7EEEvPT0_PKT_S6_T1_iii)
        /*0650*/ 	.word	0x00000020


	//----- nvinfo : EIATTR_FRAME_SIZE
	.align		4
.L_269:
        /*0654*/ 	.byte	0x04, 0x11
        /*0656*/ 	.short	(.L_271 - .L_270)
	.align		4
.L_270:
        /*0658*/ 	.word	index@(_ZN18transformer_engine48scaled_upper_triang_masked_softmax_warp_backwardI13__nv_bfloat16S1_fLi7EEEvPT0_PKT_S6_T1_iii)
        /*065c*/ 	.word	0x00000000


	//----- nvinfo : EIATTR_REGCOUNT
	.align		4
.L_271:
        /*0660*/ 	.byte	0x04, 0x2f
        /*0662*/ 	.short	(.L_273 - .L_272)
	.align		4
.L_272:
        /*0664*/ 	.word	index@(_ZN18transformer_engine48scaled_upper_triang_masked_softmax_warp_backwardI13__nv_bfloat16S1_fLi8EEEvPT0_PKT_S6_T1_iii)
        /*0668*/ 	.word	0x0000001f


	//----- nvinfo : EIATTR_FRAME_SIZE
	.align		4
.L_273:
        /*066c*/ 	.byte	0x04, 0x11
        /*066e*/ 	.short	(.L_275 - .L_274)
	.align		4
.L_274:
        /*0670*/ 	.word	index@(_ZN18transformer_engine48scaled_upper_triang_masked_softmax_warp_backwardI13__nv_bfloat16S1_fLi8EEEvPT0_PKT_S6_T1_iii)
        /*0674*/ 	.word	0x00000000


	//----- nvinfo : EIATTR_REGCOUNT
	.align		4
.L_275:
        /*0678*/ 	.byte	0x04, 0x2f
        /*067a*/ 	.short	(.L_277 - .L_276)
	.align		4
.L_276:
        /*067c*/ 	.word	index@(_ZN18transformer_engine48scaled_upper_triang_masked_softmax_warp_backwardI13__nv_bfloat16S1_fLi9EEEvPT0_PKT_S6_T1_iii)
        /*0680*/ 	.word	0x00000032


	//----- nvinfo : EIATTR_FRAME_SIZE
	.align		4
.L_277:
        /*0684*/ 	.byte	0x04, 0x11
        /*0686*/ 	.short	(.L_279 - .L_278)
	.align		4
.L_278:
        /*0688*/ 	.word	index@(_ZN18transformer_engine48scaled_upper_triang_masked_softmax_warp_backwardI13__nv_bfloat16S1_fLi9EEEvPT0_PKT_S6_T1_iii)
        /*068c*/ 	.word	0x00000000


	//----- nvinfo : EIATTR_REGCOUNT
	.align		4
.L_279:
        /*0690*/ 	.byte	0x04, 0x2f
        /*0692*/ 	.short	(.L_281 - .L_280)
	.align		4
.L_280:
        /*0694*/ 	.word	index@(_ZN18transformer_engine48scaled_upper_triang_masked_softmax_warp_backwardI13__nv_bfloat16S1_fLi10EEEvPT0_PKT_S6_T1_iii)
        /*0698*/ 	.word	0x0000005d


	//----- nvinfo : EIATTR_FRAME_SIZE
	.align		4
.L_281:
        /*069c*/ 	.byte	0x04, 0x11
        /*069e*/ 	.short	(.L_283 - .L_282)
	.align		4
.L_282:
        /*06a0*/ 	.word	index@(_ZN18transformer_engine48scaled_upper_triang_masked_softmax_warp_backwardI13__nv_bfloat16S1_fLi10EEEvPT0_PKT_S6_T1_iii)
        /*06a4*/ 	.word	0x00000000


	//----- nvinfo : EIATTR_REGCOUNT
	.align		4
.L_283:
        /*06a8*/ 	.byte	0x04, 0x2f
        /*06aa*/ 	.short	(.L_285 - .L_284)
	.align		4
.L_284:
        /*06ac*/ 	.word	index@(_ZN18transformer_engine48scaled_upper_triang_masked_softmax_warp_backwardI13__nv_bfloat16S1_fLi11EEEvPT0_PKT_S6_T1_iii)
        /*06b0*/ 	.word	0x000000a5


	//----- nvinfo : EIATTR_FRAME_SIZE
	.align		4
.L_285:
        /*06b4*/ 	.byte	0x04, 0x11
        /*06b6*/ 	.short	(.L_287 - .L_286)
	.align		4
.L_286:
        /*06b8*/ 	.word	index@(_ZN18transformer_engine48scaled_upper_triang_masked_softmax_warp_backwardI13__nv_bfloat16S1_fLi11EEEvPT0_PKT_S6_T1_iii)
        /*06bc*/ 	.word	0x00000000


	//----- nvinfo : EIATTR_REGCOUNT
	.align		4
.L_287:
        /*06c0*/ 	.byte	0x04, 0x2f
        /*06c2*/ 	.short	(.L_289 - .L_288)
	.align		4
.L_288:
        /*06c4*/ 	.word	index@(_ZN18transformer_engine48scaled_upper_triang_masked_softmax_warp_backwardI13__nv_bfloat16S1_fLi12EEEvPT0_PKT_S6_T1_iii)
        /*06c8*/ 	.word	0x000000ff


	//----- nvinfo : EIATTR_FRAME_SIZE
	.align		4
.L_289:
        /*06cc*/ 	.byte	0x04, 0x11
        /*06ce*/ 	.short	(.L_291 - .L_290)
	.align		4
.L_290:
        /*06d0*/ 	.word	index@(_ZN18transformer_engine48scaled_upper_triang_masked_softmax_warp_backwardI13__nv_bfloat16S1_fLi12EEEvPT0_PKT_S6_T1_iii)
        /*06d4*/ 	.word	0x00000098


	//----- nvinfo : EIATTR_REGCOUNT
	.align		4
.L_291:
        /*06d8*/ 	.byte	0x04, 0x2f
        /*06da*/ 	.short	(.L_293 - .L_292)
	.align		4
.L_292:
        /*06dc*/ 	.word	index@(_ZN18transformer_engine48scaled_upper_triang_masked_softmax_warp_backwardI13__nv_bfloat16S1_fLi13EEEvPT0_PKT_S6_T1_iii)
        /*06e0*/ 	.word	0x000000ff


	//----- nvinfo : EIATTR_FRAME_SIZE
	.align		4
.L_293:
        /*06e4*/ 	.byte	0x04, 0x11
        /*06e6*/ 	.short	(.L_295 - .L_294)
	.align		4
.L_294:
        /*06e8*/ 	.word	index@(_ZN18transformer_engine48scaled_upper_triang_masked_softmax_warp_backwardI13__nv_bfloat16S1_fLi13EEEvPT0_PKT_S6_T1_iii)
        /*06ec*/ 	.word	0x00000550


	//----- nvinfo : EIATTR_REGCOUNT
	.align		4
.L_295:
        /*06f0*/ 	.byte	0x04, 0x2f
        /*06f2*/ 	.short	(.L_297 - .L_296)
	.align		4
.L_296:
        /*06f4*/ 	.word	index@(_ZN18transformer_engine48scaled_upper_triang_masked_softmax_warp_backwardI13__nv_bfloat16S1_fLi14EEEvPT0_PKT_S6_T1_iii)
        /*06f8*/ 	.word	0x000000ff


	//----- nvinfo : EIATTR_FRAME_SIZE
	.align		4
.L_297:
        /*06fc*/ 	.byte	0x04, 0x11
        /*06fe*/ 	.short	(.L_299 - .L_298)
	.align		4
.L_298:
        /*0700*/ 	.word	index@(_ZN18transformer_engine48scaled_upper_triang_masked_softmax_warp_backwardI13__nv_bfloat16S1_fLi14EEEvPT0_PKT_S6_T1_iii)
        /*0704*/ 	.word	0x00000e08


	//----- nvinfo : EIATTR_MIN_STACK_SIZE
	.align		4
.L_299:
        /*0708*/ 	.byte	0x04, 0x12
        /*070a*/ 	.short	(.L_301 - .L_300)
	.align		4
.L_300:
        /*070c*/ 	.word	index@(_ZN18transformer_engine48scaled_upper_triang_masked_softmax_warp_backwardI13__nv_bfloat16S1_fLi14EEEvPT0_PKT_S6_T1_iii)
        /*0710*/ 	.word	0x00000e08


	//----- nvinfo : EIATTR_MIN_STACK_SIZE
	.align		4
.L_301:
        /*0714*/ 	.byte	0x04, 0x12
        /*0716*/ 	.short	(.L_303 - .L_302)
	.align		4
.L_302:
        /*0718*/ 	.word	index@(_ZN18transformer_engine48scaled_upper_triang_masked_softmax_warp_backwardI13__nv_bfloat16S1_fLi13EEEvPT0_PKT_S6_T1_iii)
        /*071c*/ 	.word	0x00000550


	//----- nvinfo : EIATTR_MIN_STACK_SIZE
	.align		4
.L_303:
        /*0720*/ 	.byte	0x04, 0x12
        /*0722*/ 	.short	(.L_305 - .L_304)
	.align		4
.L_304:
        /*0724*/ 	.word	index@(_ZN18transformer_engine48scaled_upper_triang_masked_softmax_warp_backwardI13__nv_bfloat16S1_fLi12EEEvPT0_PKT_S6_T1_iii)
        /*0728*/ 	.word	0x00000098


	//----- nvinfo : EIATTR_MIN_STACK_SIZE
	.align		4
.L_305:
        /*072c*/ 	.byte	0x04, 0x12
        /*072e*/ 	.short	(.L_307 - .L_306)
	.align		4
.L_306:
        /*0730*/ 	.word	index@(_ZN18transformer_engine48scaled_upper_triang_masked_softmax_warp_backwardI13__nv_bfloat16S1_fLi11EEEvPT0_PKT_S6_T1_iii)
        /*0734*/ 	.word	0x00000000


	//----- nvinfo : EIATTR_MIN_STACK_SIZE
	.align		4
.L_307:
        /*0738*/ 	.byte	0x04, 0x12
        /*073a*/ 	.short	(.L_309 - .L_308)
	.align		4
.L_308:
        /*073c*/ 	.word	index@(_ZN18transformer_engine48scaled_upper_triang_masked_softmax_warp_backwardI13__nv_bfloat16S1_fLi10EEEvPT0_PKT_S6_T1_iii)
        /*0740*/ 	.word	0x00000000


	//----- nvinfo : EIATTR_MIN_STACK_SIZE
	.align		4
.L_309:
        /*0744*/ 	.byte	0x04, 0x12
        /*0746*/ 	.short	(.L_311 - .L_310)
	.align		4
.L_310:
        /*0748*/ 	.word	index@(_ZN18transformer_engine48scaled_upper_triang_masked_softmax_warp_backwardI13__nv_bfloat16S1_fLi9EEEvPT0_PKT_S6_T1_iii)
        /*074c*/ 	.word	0x00000000


	//----- nvinfo : EIATTR_MIN_STACK_SIZE
	.align		4
.L_311:
        /*0750*/ 	.byte	0x04, 0x12
        /*0752*/ 	.short	(.L_313 - .L_312)
	.align		4
.L_312:
        /*0754*/ 	.word	index@(_ZN18transformer_engine48scaled_upper_triang_masked_softmax_warp_backwardI13__nv_bfloat16S1_fLi8EEEvPT0_PKT_S6_T1_iii)
        /*0758*/ 	.word	0x00000000


	//----- nvinfo : EIATTR_MIN_STACK_SIZE
	.align		4
.L_313:
        /*075c*/ 	.byte	0x04, 0x12
        /*075e*/ 	.short	(.L_315 - .L_314)
	.align		4
.L_314:
        /*0760*/ 	.word	index@(_ZN18transformer_engine48scaled_upper_triang_masked_softmax_warp_backwardI13__nv_bfloat16S1_fLi7EEEvPT0_PKT_S6_T1_iii)
        /*0764*/ 	.word	0x00000000


	//----- nvinfo : EIATTR_MIN_STACK_SIZE
	.align		4
.L_315:
        /*0768*/ 	.byte	0x04, 0x12
        /*076a*/ 	.short	(.L_317 - .L_316)
	.align		4
.L_316:
        /*076c*/ 	.word	index@(_ZN18transformer_engine48scaled_upper_triang_masked_softmax_warp_backwardI13__nv_bfloat16S1_fLi6EEEvPT0_PKT_S6_T1_iii)
        /*0770*/ 	.word	0x00000000


	//----- nvinfo : EIATTR_MIN_STACK_SIZE
	.align		4
.L_317:
        /*0774*/ 	.byte	0x04, 0x12
        /*0776*/ 	.short	(.L_319 - .L_318)
	.align		4
.L_318:
        /*0778*/ 	.word	index@(_ZN18transformer_engine48scaled_upper_triang_masked_softmax_warp_backwardI13__nv_bfloat16S1_fLi5EEEvPT0_PKT_S6_T1_iii)
        /*077c*/ 	.word	0x00000000


	//----- nvinfo : EIATTR_MIN_STACK_SIZE
	.align		4
.L_319:
        /*0780*/ 	.byte	0x04, 0x12
        /*0782*/ 	.short	(.L_321 - .L_320)
	.align		4
.L_320:
        /*0784*/ 	.word	index@(_ZN18transformer_engine48scaled_upper_triang_masked_softmax_warp_backwardI13__nv_bfloat16S1_fLi4EEEvPT0_PKT_S6_T1_iii)
        /*0788*/ 	.word	0x00000000


	//----- nvinfo : EIATTR_MIN_STACK_SIZE
	.align		4
.L_321:
        /*078c*/ 	.byte	0x04, 0x12
        /*078e*/ 	.short	(.L_323 - .L_322)
	.align		4
.L_322:
        /*0790*/ 	.word	index@(_ZN18transformer_engine48scaled_upper_triang_masked_softmax_warp_backwardI13__nv_bfloat16S1_fLi3EEEvPT0_PKT_S6_T1_iii)
        /*0794*/ 	.word	0x00000000


	//----- nvinfo : EIATTR_MIN_STACK_SIZE
	.align		4
.L_323:
        /*0798*/ 	.byte	0x04, 0x12
        /*079a*/ 	.short	(.L_325 - .L_324)
	.align		4
.L_324:
        /*079c*/ 	.word	index@(_ZN18transformer_engine48scaled_upper_triang_masked_softmax_warp_backwardI13__nv_bfloat16S1_fLi2EEEvPT0_PKT_S6_T1_iii)
        /*07a0*/ 	.word	0x00000000


	//----- nvinfo : EIATTR_MIN_STACK_SIZE
	.align		4
.L_325:
        /*07a4*/ 	.byte	0x04, 0x12
        /*07a6*/ 	.short	(.L_327 - .L_326)
	.align		4
.L_326:
        /*07a8*/ 	.word	index@(_ZN18transformer_engine48scaled_upper_triang_masked_softmax_warp_backwardI13__nv_bfloat16S1_fLi1EEEvPT0_PKT_S6_T1_iii)
        /*07ac*/ 	.word	0x00000000


	//----- nvinfo : EIATTR_MIN_STACK_SIZE
	.align		4
.L_327:
        /*07b0*/ 	.byte	0x04, 0x12
        /*07b2*/ 	.short	(.L_329 - .L_328)
	.align		4
.L_328:
        /*07b4*/ 	.word	index@(_ZN18transformer_engine48scaled_upper_triang_masked_softmax_warp_backwardI13__nv_bfloat16S1_fLi0EEEvPT0_PKT_S6_T1_iii)
        /*07b8*/ 	.word	0x00000000


	//----- nvinfo : EIATTR_MIN_STACK_SIZE
	.align		4
.L_329:
        /*07bc*/ 	.byte	0x04, 0x12
        /*07be*/ 	.short	(.L_331 - .L_330)
	.align		4
.L_330:
        /*07c0*/ 	.word	index@(_ZN18transformer_engine48scaled_upper_triang_masked_softmax_warp_backwardI6__halfS1_fLi14EEEvPT0_PKT_S6_T1_iii)
        /*07c4*/ 	.word	0x00000e08


	//----- nvinfo : EIATTR_MIN_STACK_SIZE
	.align		4
.L_331:
        /*07c8*/ 	.byte	0x04, 0x12
        /*07ca*/ 	.short	(.L_333 - .L_332)
	.align		4
.L_332:
        /*07cc*/ 	.word	index@(_ZN18transformer_engine48scaled_upper_triang_masked_softmax_warp_backwardI6__halfS1_fLi13EEEvPT0_PKT_S6_T1_iii)
        /*07d0*/ 	.word	0x00000550


	//----- nvinfo : EIATTR_MIN_STACK_SIZE
	.align		4
.L_333:
        /*07d4*/ 	.byte	0x04, 0x12
        /*07d6*/ 	.short	(.L_335 - .L_334)
	.align		4
.L_334:
        /*07d8*/ 	.word	index@(_ZN18transformer_engine48scaled_upper_triang_masked_softmax_warp_backwardI6__halfS1_fLi12EEEvPT0_PKT_S6_T1_iii)
        /*07dc*/ 	.word	0x00000098


	//----- nvinfo : EIATTR_MIN_STACK_SIZE
	.align		4
.L_335:
        /*07e0*/ 	.byte	0x04, 0x12
        /*07e2*/ 	.short	(.L_337 - .L_336)
	.align		4
.L_336:
        /*07e4*/ 	.word	index@(_ZN18transformer_engine48scaled_upper_triang_masked_softmax_warp_backwardI6__halfS1_fLi11EEEvPT0_PKT_S6_T1_iii)
        /*07e8*/ 	.word	0x00000000


	//----- nvinfo : EIATTR_MIN_STACK_SIZE
	.align		4
.L_337:
        /*07ec*/ 	.byte	0x04, 0x12
        /*07ee*/ 	.short	(.L_339 - .L_338)
	.align		4
.L_338:
        /*07f0*/ 	.word	index@(_ZN18transformer_engine48scaled_upper_triang_masked_softmax_warp_backwardI6__halfS1_fLi10EEEvPT0_PKT_S6_T1_iii)
        /*07f4*/ 	.word	0x00000000


	//----- nvinfo : EIATTR_MIN_STACK_SIZE
	.align		4
.L_339:
        /*07f8*/ 	.byte	0x04, 0x12
        /*07fa*/ 	.short	(.L_341 - .L_340)
	.align		4
.L_340:
        /*07fc*/ 	.word	index@(_ZN18transformer_engine48scaled_upper_triang_masked_softmax_warp_backwardI6__halfS1_fLi9EEEvPT0_PKT_S6_T1_iii)
        /*0800*/ 	.word	0x00000000


	//----- nvinfo : EIATTR_MIN_STACK_SIZE
	.align		4
.L_341:
        /*0804*/ 	.byte	0x04, 0x12
        /*0806*/ 	.short	(.L_343 - .L_342)
	.align		4
.L_342:
        /*0808*/ 	.word	index@(_ZN18transformer_engine48scaled_upper_triang_masked_softmax_warp_backwardI6__halfS1_fLi8EEEvPT0_PKT_S6_T1_iii)
        /*080c*/ 	.word	0x00000000


	//----- nvinfo : EIATTR_MIN_STACK_SIZE
	.align		4
.L_343:
        /*0810*/ 	.byte	0x04, 0x12
        /*0812*/ 	.short	(.L_345 - .L_344)
	.align		4
.L_344:
        /*0814*/ 	.word	index@(_ZN18transformer_engine48scaled_upper_triang_masked_softmax_warp_backwardI6__halfS1_fLi7EEEvPT0_PKT_S6_T1_iii)
        /*0818*/ 	.word	0x00000000


	//----- nvinfo : EIATTR_MIN_STACK_SIZE
	.align		4
.L_345:
        /*081c*/ 	.byte	0x04, 0x12
        /*081e*/ 	.short	(.L_347 - .L_346)
	.align		4
.L_346:
        /*0820*/ 	.word	index@(_ZN18transformer_engine48scaled_upper_triang_masked_softmax_warp_backwardI6__halfS1_fLi6EEEvPT0_PKT_S6_T1_iii)
        /*0824*/ 	.word	0x00000000


	//----- nvinfo : EIATTR_MIN_STACK_SIZE
	.align		4
.L_347:
        /*0828*/ 	.byte	0x04, 0x12
        /*082a*/ 	.short	(.L_349 - .L_348)
	.align		4
.L_348:
        /*082c*/ 	.word	index@(_ZN18transformer_engine48scaled_upper_triang_masked_softmax_warp_backwardI6__halfS1_fLi5EEEvPT0_PKT_S6_T1_iii)
        /*0830*/ 	.word	0x00000000


	//----- nvinfo : EIATTR_MIN_STACK_SIZE
	.align		4
.L_349:
        /*0834*/ 	.byte	0x04, 0x12
        /*0836*/ 	.short	(.L_351 - .L_350)
	.align		4
.L_350:
        /*0838*/ 	.word	index@(_ZN18transformer_engine48scaled_upper_triang_masked_softmax_warp_backwardI6__halfS1_fLi4EEEvPT0_PKT_S6_T1_iii)
        /*083c*/ 	.word	0x00000000


	//----- nvinfo : EIATTR_MIN_STACK_SIZE
	.align		4
.L_351:
        /*0840*/ 	.byte	0x04, 0x12
        /*0842*/ 	.short	(.L_353 - .L_352)
	.align		4
.L_352:
        /*0844*/ 	.word	index@(_ZN18transformer_engine48scaled_upper_triang_masked_softmax_warp_backwardI6__halfS1_fLi3EEEvPT0_PKT_S6_T1_iii)
        /*0848*/ 	.word	0x00000000


	//----- nvinfo : EIATTR_MIN_STACK_SIZE
	.align		4
.L_353:
        /*084c*/ 	.byte	0x04, 0x12
        /*084e*/ 	.short	(.L_355 - .L_354)
	.align		4
.L_354:
        /*0850*/ 	.word	index@(_ZN18transformer_engine48scaled_upper_triang_masked_softmax_warp_backwardI6__halfS1_fLi2EEEvPT0_PKT_S6_T1_iii)
        /*0854*/ 	.word	0x00000000


	//----- nvinfo : EIATTR_MIN_STACK_SIZE
	.align		4
.L_355:
        /*0858*/ 	.byte	0x04, 0x12
        /*085a*/ 	.short	(.L_357 - .L_356)
	.align		4
.L_356:
        /*085c*/ 	.word	index@(_ZN18transformer_engine48scaled_upper_triang_masked_softmax_warp_backwardI6__halfS1_fLi1EEEvPT0_PKT_S6_T1_iii)
        /*0860*/ 	.word	0x00000000


	//----- nvinfo : EIATTR_MIN_STACK_SIZE
	.align		4
.L_357:
        /*0864*/ 	.byte	0x04, 0x12
        /*0866*/ 	.short	(.L_359 - .L_358)
	.align		4
.L_358:
        /*0868*/ 	.word	index@(_ZN18transformer_engine48scaled_upper_triang_masked_softmax_warp_backwardI6__halfS1_fLi0EEEvPT0_PKT_S6_T1_iii)
        /*086c*/ 	.word	0x00000000


	//----- nvinfo : EIATTR_MIN_STACK_SIZE
	.align		4
.L_359:
        /*0870*/ 	.byte	0x04, 0x12
        /*0872*/ 	.short	(.L_361 - .L_360)
	.align		4
.L_360:
        /*0874*/ 	.word	index@(_ZN18transformer_engine47scaled_upper_triang_masked_softmax_warp_forwardI13__nv_bfloat16S1_fLi14EEEvPT0_PKT_T1_iii)
        /*0878*/ 	.word	0x00000470


	//----- nvinfo : EIATTR_MIN_STACK_SIZE
	.align		4
.L_361:
        /*087c*/ 	.byte	0x04, 0x12
        /*087e*/ 	.short	(.L_363 - .L_362)
	.align		4
.L_362:
        /*0880*/ 	.word	index@(_ZN18transformer_engine47scaled_upper_triang_masked_softmax_warp_forwardI13__nv_bfloat16S1_fLi13EEEvPT0_PKT_T1_iii)
        /*0884*/ 	.word	0x00000058


	//----- nvinfo : EIATTR_MIN_STACK_SIZE
	.align		4
.L_363:
        /*0888*/ 	.byte	0x04, 0x12
        /*088a*/ 	.short	(.L_365 - .L_364)
	.align		4
.L_364:
        /*088c*/ 	.word	index@(_ZN18transformer_engine47scaled_upper_triang_masked_softmax_warp_forwardI13__nv_bfloat16S1_fLi12EEEvPT0_PKT_T1_iii)
        /*0890*/ 	.word	0x00000000


	//----- nvinfo : EIATTR_MIN_STACK_SIZE
	.align		4
.L_365:
        /*0894*/ 	.byte	0x04, 0x12
        /*0896*/ 	.short	(.L_367 - .L_366)
	.align		4
.L_366:
        /*0898*/ 	.word	index@(_ZN18transformer_engine47scaled_upper_triang_masked_softmax_warp_forwardI13__nv_bfloat16S1_fLi11EEEvPT0_PKT_T1_iii)
        /*089c*/ 	.word	0x00000000


	//----- nvinfo : EIATTR_MIN_STACK_SIZE
	.align		4
.L_367:
        /*08a0*/ 	.byte	0x04, 0x12
        /*08a2*/ 	.short	(.L_369 - .L_368)
	.align		4
.L_368:
        /*08a4*/ 	.word	index@(_ZN18transformer_engine47scaled_upper_triang_masked_softmax_warp_forwardI13__nv_bfloat16S1_fLi10EEEvPT0_PKT_T1_iii)
        /*08a8*/ 	.word	0x00000000


	//----- nvinfo : EIATTR_MIN_STACK_SIZE
	.align		4
.L_369:
        /*08ac*/ 	.byte	0x04, 0x12
        /*08ae*/ 	.short	(.L_371 - .L_370)
	.align		4
.L_370:
        /*08b0*/ 	.word	index@(_ZN18transformer_engine47scaled_upper_triang_masked_softmax_warp_forwardI13__nv_bfloat16S1_fLi9EEEvPT0_PKT_T1_iii)
        /*08b4*/ 	.word	0x00000000


	//----- nvinfo : EIATTR_MIN_STACK_SIZE
	.align		4
.L_371:
        /*08b8*/ 	.byte	0x04, 0x12
        /*08ba*/ 	.short	(.L_373 - .L_372)
	.align		4
.L_372:
        /*08bc*/ 	.word	index@(_ZN18transformer_engine47scaled_upper_triang_masked_softmax_warp_forwardI13__nv_bfloat16S1_fLi8EEEvPT0_PKT_T1_iii)
        /*08c0*/ 	.word	0x00000000


	//----- nvinfo : EIATTR_MIN_STACK_SIZE
	.align		4
.L_373:
        /*08c4*/ 	.byte	0x04, 0x12
        /*08c6*/ 	.short	(.L_375 - .L_374)
	.align		4
.L_374:
        /*08c8*/ 	.word	index@(_ZN18transformer_engine47scaled_upper_triang_masked_softmax_warp_forwardI13__nv_bfloat16S1_fLi7EEEvPT0_PKT_T1_iii)
        /*08cc*/ 	.word	0x00000000


	//----- nvinfo : EIATTR_MIN_STACK_SIZE
	.align		4
.L_375:
        /*08d0*/ 	.byte	0x04, 0x12
        /*08d2*/ 	.short	(.L_377 - .L_376)
	.align		4
.L_376:
        /*08d4*/ 	.word	index@(_ZN18transformer_engine47scaled_upper_triang_masked_softmax_warp_forwardI13__nv_bfloat16S1_fLi6EEEvPT0_PKT_T1_iii)
        /*08d8*/ 	.word	0x00000000


	//----- nvinfo : EIATTR_MIN_STACK_SIZE
	.align		4
.L_377:
        /*08dc*/ 	.byte	0x04, 0x12
        /*08de*/ 	.short	(.L_379 - .L_378)
	.align		4
.L_378:
        /*08e0*/ 	.word	index@(_ZN18transformer_engine47scaled_upper_triang_masked_softmax_warp_forwardI13__nv_bfloat16S1_fLi5EEEvPT0_PKT_T1_iii)
        /*08e4*/ 	.word	0x00000000


	//----- nvinfo : EIATTR_MIN_STACK_SIZE
	.align		4
.L_379:
        /*08e8*/ 	.byte	0x04, 0x12
        /*08ea*/ 	.short	(.L_381 - .L_380)
	.align		4
.L_380:
        /*08ec*/ 	.word	index@(_ZN18transformer_engine47scaled_upper_triang_masked_softmax_warp_forwardI13__nv_bfloat16S1_fLi4EEEvPT0_PKT_T1_iii)
        /*08f0*/ 	.word	0x00000000


	//----- nvinfo : EIATTR_MIN_STACK_SIZE
	.align		4
.L_381:
        /*08f4*/ 	.byte	0x04, 0x12
        /*08f6*/ 	.short	(.L_383 - .L_382)
	.align		4
.L_382:
        /*08f8*/ 	.word	index@(_ZN18transformer_engine47scaled_upper_triang_masked_softmax_warp_forwardI13__nv_bfloat16S1_fLi3EEEvPT0_PKT_T1_iii)
        /*08fc*/ 	.word	0x00000000


	//----- nvinfo : EIATTR_MIN_STACK_SIZE
	.align		4
.L_383:
        /*0900*/ 	.byte	0x04, 0x12
        /*0902*/ 	.short	(.L_385 - .L_384)
	.align		4
.L_384:
        /*0904*/ 	.word	index@(_ZN18transformer_engine47scaled_upper_triang_masked_softmax_warp_forwardI13__nv_bfloat16S1_fLi2EEEvPT0_PKT_T1_iii)
        /*0908*/ 	.word	0x00000000


	//----- nvinfo : EIATTR_MIN_STACK_SIZE
	.align		4
.L_385:
        /*090c*/ 	.byte	0x04, 0x12
        /*090e*/ 	.short	(.L_387 - .L_386)
	.align		4
.L_386:
        /*0910*/ 	.word	index@(_ZN18transformer_engine47scaled_upper_triang_masked_softmax_warp_forwardI13__nv_bfloat16S1_fLi1EEEvPT0_PKT_T1_iii)
        /*0914*/ 	.word	0x00000000


	//----- nvinfo : EIATTR_MIN_STACK_SIZE
	.align		4
.L_387:
        /*0918*/ 	.byte	0x04, 0x12
        /*091a*/ 	.short	(.L_389 - .L_388)
	.align		4
.L_388:
        /*091c*/ 	.word	index@(_ZN18transformer_engine47scaled_upper_triang_masked_softmax_warp_forwardI13__nv_bfloat16S1_fLi0EEEvPT0_PKT_T1_iii)
        /*0920*/ 	.word	0x00000000


	//----- nvinfo : EIATTR_MIN_STACK_SIZE
	.align		4
.L_389:
        /*0924*/ 	.byte	0x04, 0x12
        /*0926*/ 	.short	(.L_391 - .L_390)
	.align		4
.L_390:
        /*0928*/ 	.word	index@(_ZN18transformer_engine47scaled_upper_triang_masked_softmax_warp_forwardI6__halfS1_fLi14EEEvPT0_PKT_T1_iii)
        /*092c*/ 	.word	0x00000470


	//----- nvinfo : EIATTR_MIN_STACK_SIZE
	.align		4
.L_391:
        /*0930*/ 	.byte	0x04, 0x12
        /*0932*/ 	.short	(.L_393 - .L_392)
	.align		4
.L_392:
        /*0934*/ 	.word	index@(_ZN18transformer_engine47scaled_upper_triang_masked_softmax_warp_forwardI6__halfS1_fLi13EEEvPT0_PKT_T1_iii)
        /*0938*/ 	.word	0x00000058


	//----- nvinfo : EIATTR_MIN_STACK_SIZE
	.align		4
.L_393:
        /*093c*/ 	.byte	0x04, 0x12
        /*093e*/ 	.short	(.L_395 - .L_394)
	.align		4
.L_394:
        /*0940*/ 	.word	index@(_ZN18transformer_engine47scaled_upper_triang_masked_softmax_warp_forwardI6__halfS1_fLi12EEEvPT0_PKT_T1_iii)
        /*0944*/ 	.word	0x00000000


	//----- nvinfo : EIATTR_MIN_STACK_SIZE
	.align		4
.L_395:
        /*0948*/ 	.byte	0x04, 0x12
        /*094a*/ 	.short	(.L_397 - .L_396)
	.align		4
.L_396:
        /*094c*/ 	.word	index@(_ZN18transformer_engine47scaled_upper_triang_masked_softmax_warp_forwardI6__halfS1_fLi11EEEvPT0_PKT_T1_iii)
        /*0950*/ 	.word	0x00000000


	//----- nvinfo : EIATTR_MIN_STACK_SIZE
	.align		4
.L_397:
        /*0954*/ 	.byte	0x04, 0x12
        /*0956*/ 	.short	(.L_399 - .L_398)
	.align		4
.L_398:
        /*0958*/ 	.word	index@(_ZN18transformer_engine47scaled_upper_triang_masked_softmax_warp_forwardI6__halfS1_fLi10EEEvPT0_PKT_T1_iii)
        /*095c*/ 	.word	0x00000000


	//----- nvinfo : EIATTR_MIN_STACK_SIZE
	.align		4
.L_399:
        /*0960*/ 	.byte	0x04, 0x12
        /*0962*/ 	.short	(.L_401 - .L_400)
	.align		4
.L_400:
        /*0964*/ 	.word	index@(_ZN18transformer_engine47scaled_upper_triang_masked_softmax_warp_forwardI6__halfS1_fLi9EEEvPT0_PKT_T1_iii)
        /*0968*/ 	.word	0x00000000


	//----- nvinfo : EIATTR_MIN_STACK_SIZE
	.align		4
.L_401:
        /*096c*/ 	.byte	0x04, 0x12
        /*096e*/ 	.short	(.L_403 - .L_402)
	.align		4
.L_402:
        /*0970*/ 	.word	index@(_ZN18transformer_engine47scaled_upper_triang_masked_softmax_warp_forwardI6__halfS1_fLi8EEEvPT0_PKT_T1_iii)
        /*0974*/ 	.word	0x00000000


	//----- nvinfo : EIATTR_MIN_STACK_SIZE
	.align		4
.L_403:
        /*0978*/ 	.byte	0x04, 0x12
        /*097a*/ 	.short	(.L_405 - .L_404)
	.align		4
.L_404:
        /*097c*/ 	.word	index@(_ZN18transformer_engine47scaled_upper_triang_masked_softmax_warp_forwardI6__halfS1_fLi7EEEvPT0_PKT_T1_iii)
        /*0980*/ 	.word	0x00000000


	//----- nvinfo : EIATTR_MIN_STACK_SIZE
	.align		4
.L_405:
        /*0984*/ 	.byte	0x04, 0x12
        /*0986*/ 	.short	(.L_407 - .L_406)
	.align		4
.L_406:
        /*0988*/ 	.word	index@(_ZN18transformer_engine47scaled_upper_triang_masked_softmax_warp_forwardI6__halfS1_fLi6EEEvPT0_PKT_T1_iii)
        /*098c*/ 	.word	0x00000000


	//----- nvinfo : EIATTR_MIN_STACK_SIZE
	.align		4
.L_407:
        /*0990*/ 	.byte	0x04, 0x12
        /*0992*/ 	.short	(.L_409 - .L_408)
	.align		4
.L_408:
        /*0994*/ 	.word	index@(_ZN18transformer_engine47scaled_upper_triang_masked_softmax_warp_forwardI6__halfS1_fLi5EEEvPT0_PKT_T1_iii)
        /*0998*/ 	.word	0x00000000


	//----- nvinfo : EIATTR_MIN_STACK_SIZE
	.align		4
.L_409:
        /*099c*/ 	.byte	0x04, 0x12
        /*099e*/ 	.short	(.L_411 - .L_410)
	.align		4
.L_410:
        /*09a0*/ 	.word	index@(_ZN18transformer_engine47scaled_upper_triang_masked_softmax_warp_forwardI6__halfS1_fLi4EEEvPT0_PKT_T1_iii)
        /*09a4*/ 	.word	0x00000000


	//----- nvinfo : EIATTR_MIN_STACK_SIZE
	.align		4
.L_411:
        /*09a8*/ 	.byte	0x04, 0x12
        /*09aa*/ 	.short	(.L_413 - .L_412)
	.align		4
.L_412:
        /*09ac*/ 	.word	index@(_ZN18transformer_engine47scaled_upper_triang_masked_softmax_warp_forwardI6__halfS1_fLi3EEEvPT0_PKT_T1_iii)
        /*09b0*/ 	.word	0x00000000


	//----- nvinfo : EIATTR_MIN_STACK_SIZE
	.align		4
.L_413:
        /*09b4*/ 	.byte	0x04, 0x12
        /*09b6*/ 	.short	(.L_415 - .L_414)
	.align		4
.L_414:
        /*09b8*/ 	.word	index@(_ZN18transformer_engine47scaled_upper_triang_masked_softmax_warp_forwardI6__halfS1_fLi2EEEvPT0_PKT_T1_iii)
        /*09bc*/ 	.word	0x00000000


	//----- nvinfo : EIATTR_MIN_STACK_SIZE
	.align		4
.L_415:
        /*09c0*/ 	.byte	0x04, 0x12
        /*09c2*/ 	.short	(.L_417 - .L_416)
	.align		4
.L_416:
        /*09c4*/ 	.word	index@(_ZN18transformer_engine47scaled_upper_triang_masked_softmax_warp_forwardI6__halfS1_fLi1EEEvPT0_PKT_T1_iii)
        /*09c8*/ 	.word	0x00000000


	//----- nvinfo : EIATTR_MIN_STACK_SIZE
	.align		4
.L_417:
        /*09cc*/ 	.byte	0x04, 0x12
        /*09ce*/ 	.short	(.L_419 - .L_418)
	.align		4
.L_418:
        /*09d0*/ 	.word	index@(_ZN18transformer_engine47scaled_upper_triang_masked_softmax_warp_forwardI6__halfS1_fLi0EEEvPT0_PKT_T1_iii)
        /*09d4*/ 	.word	0x00000000
.L_419:


//--------------------- .nv.compat                --------------------------
	.section	.nv.compat,"",@"SHT_CUDA_COMPAT_INFO"
	.align	4
        /*0000*/ 	.byte	0x02, 0x09, 0x01, 0x00, 0x02, 0x02, 0x01, 0x00, 0x02, 0x05, 0x05, 0x00, 0x03, 0x07, 0x01, 0x01
        /*0010*/ 	.byte	0x02, 0x03, 0x00, 0x00, 0x02, 0x06, 0x01, 0x00, 0x04, 0x0b, 0x08, 0x00, 0x00, 0x00, 0x00, 0x00
        /*0020*/ 	.byte	0x00, 0x00, 0x00, 0x00


//--------------------- .nv.info._ZN18transformer_engine48scaled_upper_triang_masked_softmax_warp_backwardI13__nv_bfloat16S1_fLi14EEEvPT0_PKT_S6_T1_iii --------------------------
	.section	.nv.info._ZN18transformer_engine48scaled_upper_triang_masked_softmax_warp_backwardI13__nv_bfloat16S1_fLi14EEEvPT0_PKT_S6_T1_iii,"",@"SHT_CUDA_INFO"
	.sectionflags	@""
	.align	4


	//----- nvinfo : EIATTR_CUDA_API_VERSION
	.align		4
        /*0000*/ 	.byte	0x04, 0x37
        /*0002*/ 	.short	(.L_421 - .L_420)
.L_420:
        /*0004*/ 	.word	0x00000082


	//----- nvinfo : EIATTR_KPARAM_INFO
	.align		4
.L_421:
        /*0008*/ 	.byte	0x04, 0x17
        /*000a*/ 	.short	(.L_423 - .L_422)
.L_422:
        /*000c*/ 	.word	0x00000000
        /*0010*/ 	.short	0x0006
        /*0012*/ 	.short	0x0024
        /*0014*/ 	.byte	0x00, 0xf0, 0x11, 0x00


	//----- nvinfo : EIATTR_KPARAM_INFO
	.align		4
.L_423:
        /*0018*/ 	.byte	0x04, 0x17
        /*001a*/ 	.short	(.L_425 - .L_424)
.L_424:
        /*001c*/ 	.word	0x00000000
        /*0020*/ 	.short	0x0005
        /*0022*/ 	.short	0x0020
        /*0024*/ 	.byte	0x00, 0xf0, 0x11, 0x00


	//----- nvinfo : EIATTR_KPARAM_INFO
	.align		4
.L_425:
        /*0028*/ 	.byte	0x04, 0x17
        /*002a*/ 	.short	(.L_427 - .L_426)
.L_426:
        /*002c*/ 	.word	0x00000000
        /*0030*/ 	.short	0x0004
        /*0032*/ 	.short	0x001c
        /*0034*/ 	.byte	0x00, 0xf0, 0x11, 0x00


	//----- nvinfo : EIATTR_KPARAM_INFO
	.align		4
.L_427:
        /*0038*/ 	.byte	0x04, 0x17
        /*003a*/ 	.short	(.L_429 - .L_428)
.L_428:
        /*003c*/ 	.word	0x00000000
        /*0040*/ 	.short	0x0003
        /*0042*/ 	.short	0x0018
        /*0044*/ 	.byte	0x00, 0xf0, 0x11, 0x00


	//----- nvinfo : EIATTR_KPARAM_INFO
	.align		4
.L_429:
        /*0048*/ 	.byte	0x04, 0x17
        /*004a*/ 	.short	(.L_431 - .L_430)
.L_430:
        /*004c*/ 	.word	0x00000000
        /*0050*/ 	.short	0x0002
        /*0052*/ 	.short	0x0010
        /*0054*/ 	.byte	0x00, 0xf0, 0x21, 0x00


	//----- nvinfo : EIATTR_KPARAM_INFO
	.align		4
.L_431:
        /*0058*/ 	.byte	0x04, 0x17
        /*005a*/ 	.short	(.L_433 - .L_432)
.L_432:
        /*005c*/ 	.word	0x00000000
        /*0060*/ 	.short	0x0001
        /*0062*/ 	.short	0x0008
        /*0064*/ 	.byte	0x00, 0xf0, 0x21, 0x00


	//----- nvinfo : EIATTR_KPARAM_INFO
	.align		4
.L_433:
        /*0068*/ 	.byte	0x04, 0x17
        /*006a*/ 	.short	(.L_435 - .L_434)
.L_434:
        /*006c*/ 	.word	0x00000000
        /*0070*/ 	.short	0x0000
        /*0072*/ 	.short	0x0000
        /*0074*/ 	.byte	0x00, 0xf0, 0x21, 0x00


	//----- nvinfo : EIATTR_SPARSE_MMA_MASK
	.align		4
.L_435:
        /*0078*/ 	.byte	0x03, 0x50
        /*007a*/ 	.short	0x0000


	//----- nvinfo : EIATTR_MAXREG_COUNT
	.align		4
        /*007c*/ 	.byte	0x03, 0x1b
        /*007e*/ 	.short	0x00ff


	//----- nvinfo : EIATTR_ANNOTATIONS
	.align		4
        /*0080*/ 	.byte	0x04, 0x55
        /*0082*/ 	.short	(.L_437 - .L_436)


	//   ....[0]....
.L_436:
        /*0084*/ 	.word	0x00000001
        /*0088*/ 	.byte	0x40, 0x03, 0x00, 0x00, 0x01, 0x00, 0x00, 0x00, 0x90, 0x03, 0x00, 0x00, 0x01, 0x00, 0x00, 0x00
        /* <DEDUP_REMOVED lines=1482> */
        /*5d38*/ 	.byte	0x70, 0x74, 0x02, 0x00, 0x01, 0x00, 0x00, 0x00, 0x80, 0x75, 0x02, 0x00


	//----- nvinfo : EIATTR_MERCURY_ISA_VERSION
	.align		4
.L_437:
        /*5d44*/ 	.byte	0x03, 0x5f
        /*5d46*/ 	.short	0x0101


	//----- nvinfo : EIATTR_COOP_GROUP_MASK_REGIDS
	.align		4
        /*5d48*/ 	.byte	0x04, 0x29
        /*5d4a*/ 	.short	(.L_439 - .L_438)


	//   ....[0]....
.L_438:
        /*5d4c*/ 	.word	0xffffffff


	//   ....[1]....
        /*5d50*/ 	.word	0xffffffff


	//   ....[2]....
        /*5d54*/ 	.word	0xffffffff


	//   ....[3]....
        /*5d58*/ 	.word	0xffffffff


	//   ....[4]....
        /*5d5c*/ 	.word	0xffffffff


	//----- nvinfo : EIATTR_COOP_GROUP_INSTR_OFFSETS
	.align		4
.L_439:
        /*5d60*/ 	.byte	0x04, 0x28
        /*5d62*/ 	.short	(.L_441 - .L_440)


	//   ....[0]....
.L_440:
        /*5d64*/ 	.word	0x0001bed0


	//   ....[1]....
        /*5d68*/ 	.word	0x0001bef0


	//   ....[2]....
        /*5d6c*/ 	.word	0x0001bf10


	//   ....[3]....
        /*5d70*/ 	.word	0x0001bf40


	//   ....[4]....
        /*5d74*/ 	.word	0x0001bf60


	//----- nvinfo : EIATTR_EXIT_INSTR_OFFSETS
	.align		4
.L_441:
        /*5d78*/ 	.byte	0x04, 0x1c
        /*5d7a*/ 	.short	(.L_443 - .L_442)


	//   ....[0]....
.L_442:
        /*5d7c*/ 	.word	0x0001bf70


	//   ....[1]....
        /*5d80*/ 	.word	0x00027c40


	//   ....[2]....
        /*5d84*/ 	.word	0x00027d10


	//----- nvinfo : EIATTR_CRS_STACK_SIZE
	.align		4
.L_443:
        /*5d88*/ 	.byte	0x04, 0x1e
        /*5d8a*/ 	.short	(.L_445 - .L_444)
.L_444:
        /*5d8c*/ 	.word	0x00000000


	//----- nvinfo : EIATTR_CBANK_PARAM_SIZE
	.align		4
.L_445:
        /*5d90*/ 	.byte	0x03, 0x19
        /*5d92*/ 	.short	0x0028


	//----- nvinfo : EIATTR_PARAM_CBANK
	.align		4
        /*5d94*/ 	.byte	0x04, 0x0a
        /*5d96*/ 	.short	(.L_447 - .L_446)
	.align		4
.L_446:
        /*5d98*/ 	.word	index@(.nv.constant0._ZN18transformer_engine48scaled_upper_triang_masked_softmax_warp_backwardI13__nv_bfloat16S1_fLi14EEEvPT0_PKT_S6_T1_iii)
        /*5d9c*/ 	.short	0x0210
        /*5d9e*/ 	.short	0x0028


	//----- nvinfo : EIATTR_SW_WAR
	.align		4
.L_447:
        /*5da0*/ 	.byte	0x04, 0x36
        /*5da2*/ 	.short	(.L_449 - .L_448)
.L_448:
        /*5da4*/ 	.word	0x00000008
.L_449:


//--------------------- .nv.info._ZN18transformer_engine48scaled_upper_triang_masked_softmax_warp_backwardI13__nv_bfloat16S1_fLi13EEEvPT0_PKT_S6_T1_iii --------------------------
	.section	.nv.info._ZN18transformer_engine48scaled_upper_triang_masked_softmax_warp_backwardI13__nv_bfloat16S1_fLi13EEEvPT0_PKT_S6_T1_iii,"",@"SHT_CUDA_INFO"
	.sectionflags	@""
	.align	4


	//----- nvinfo : EIATTR_CUDA_API_VERSION
	.align		4
        /*0000*/ 	.byte	0x04, 0x37
        /*0002*/ 	.short	(.L_451 - .L_450)
.L_450:
        /*0004*/ 	.word	0x00000082


	//----- nvinfo : EIATTR_KPARAM_INFO
	.align		4
.L_451:
        /*0008*/ 	.byte	0x04, 0x17
        /*000a*/ 	.short	(.L_453 - .L_452)
.L_452:
        /*000c*/ 	.word	0x00000000
        /*0010*/ 	.short	0x0006
        /*0012*/ 	.short	0x0024
        /*0014*/ 	.byte	0x00, 0xf0, 0x11, 0x00


	//----- nvinfo : EIATTR_KPARAM_INFO
	.align		4
.L_453:
        /*0018*/ 	.byte	0x04, 0x17
        /*001a*/ 	.short	(.L_455 - .L_454)
.L_454:
        /*001c*/ 	.word	0x00000000
        /*0020*/ 	.short	0x0005
        /*0022*/ 	.short	0x0020
        /*0024*/ 	.byte	0x00, 0xf0, 0x11, 0x00


	//----- nvinfo : EIATTR_KPARAM_INFO
	.align		4
.L_455:
        /*0028*/ 	.byte	0x04, 0x17
        /*002a*/ 	.short	(.L_457 - .L_456)
.L_456:
        /*002c*/ 	.word	0x00000000
        /*0030*/ 	.short	0x0004
        /*0032*/ 	.short	0x001c
        /*0034*/ 	.byte	0x00, 0xf0, 0x11, 0x00


	//----- nvinfo : EIATTR_KPARAM_INFO
	.align		4
.L_457:
        /*0038*/ 	.byte	0x04, 0x17
        /*003a*/ 	.short	(.L_459 - .L_458)
.L_458:
        /*003c*/ 	.word	0x00000000
        /*0040*/ 	.short	0x0003
        /*0042*/ 	.short	0x0018
        /*0044*/ 	.byte	0x00, 0xf0, 0x11, 0x00


	//----- nvinfo : EIATTR_KPARAM_INFO
	.align		4
.L_459:
        /*0048*/ 	.byte	0x04, 0x17
        /*004a*/ 	.short	(.L_461 - .L_460)
.L_460:
        /*004c*/ 	.word	0x00000000
        /*0050*/ 	.short	0x0002
        /*0052*/ 	.short	0x0010
        /*0054*/ 	.byte	0x00, 0xf0, 0x21, 0x00


	//----- nvinfo : EIATTR_KPARAM_INFO
	.align		4
.L_461:
        /*0058*/ 	.byte	0x04, 0x17
        /*005a*/ 	.short	(.L_463 - .L_462)
.L_462:
        /*005c*/ 	.word	0x00000000
        /*0060*/ 	.short	0x0001
        /*0062*/ 	.short	0x0008
        /*0064*/ 	.byte	0x00, 0xf0, 0x21, 0x00


	//----- nvinfo : EIATTR_KPARAM_INFO
	.align		4
.L_463:
        /*0068*/ 	.byte	0x04, 0x17
        /*006a*/ 	.short	(.L_465 - .L_464)
.L_464:
        /*006c*/ 	.word	0x00000000
        /*0070*/ 	.short	0x0000
        /*0072*/ 	.short	0x0000
        /*0074*/ 	.byte	0x00, 0xf0, 0x21, 0x00


	//----- nvinfo : EIATTR_SPARSE_MMA_MASK
	.align		4
.L_465:
        /*0078*/ 	.byte	0x03, 0x50
        /*007a*/ 	.short	0x0000


	//----- nvinfo : EIATTR_MAXREG_COUNT
	.align		4
        /*007c*/ 	.byte	0x03, 0x1b
        /*007e*/ 	.short	0x00ff


	//----- nvinfo : EIATTR_ANNOTATIONS
	.align		4
        /*0080*/ 	.byte	0x04, 0x55
        /*0082*/ 	.short	(.L_467 - .L_466)


	//   ....[0]....
.L_466:
        /* <DEDUP_REMOVED lines=543> */
        /*2268*/ 	.byte	0xe0, 0x1f, 0x01, 0x00


	//----- nvinfo : EIATTR_MERCURY_ISA_VERSION
	.align		4
.L_467:
        /*226c*/ 	.byte	0x03, 0x5f
        /*226e*/ 	.short	0x0101


	//----- nvinfo : EIATTR_COOP_GROUP_MASK_REGIDS
	.align		4
        /*2270*/ 	.byte	0x04, 0x29
        /*2272*/ 	.short	(.L_469 - .L_468)


	//   ....[0]....
.L_468:
        /*2274*/ 	.word	0xffffffff


	//   ....[1]....
        /*2278*/ 	.word	0xffffffff


	//   ....[2]....
        /*227c*/ 	.word	0xffffffff


	//   ....[3]....
        /*2280*/ 	.word	0xffffffff


	//   ....[4]....
        /*2284*/ 	.word	0xffffffff


	//----- nvinfo : EIATTR_COOP_GROUP_INSTR_OFFSETS
	.align		4
.L_469:
        /*2288*/ 	.byte	0x04, 0x28
        /*228a*/ 	.short	(.L_471 - .L_470)


	//   ....[0]....
.L_470:
        /*228c*/ 	.word	0x0000cfa0


	//   ....[1]....
        /*2290*/ 	.word	0x0000cfc0


	//   ....[2]....
        /*2294*/ 	.word	0x0000cfe0


	//   ....[3]....
        /*2298*/ 	.word	0x0000d000


	//   ....[4]....
        /*229c*/ 	.word	0x0000d030


	//----- nvinfo : EIATTR_EXIT_INSTR_OFFSETS
	.align		4
.L_471:
        /*22a0*/ 	.byte	0x04, 0x1c
        /*22a2*/ 	.short	(.L_473 - .L_472)


	//   ....[0]....
.L_472:
        /*22a4*/ 	.word	0x0000d040


	//   ....[1]....
        /*22a8*/ 	.word	0x000126b0


	//   ....[2]....
        /*22ac*/ 	.word	0x00012780


	//----- nvinfo : EIATTR_CRS_STACK_SIZE
	.align		4
.L_473:
        /*22b0*/ 	.byte	0x04, 0x1e
        /*22b2*/ 	.short	(.L_475 - .L_474)
.L_474:
        /*22b4*/ 	.word	0x00000000


	//----- nvinfo : EIATTR_CBANK_PARAM_SIZE
	.align		4
.L_475:
        /*22b8*/ 	.byte	0x03, 0x19
        /*22ba*/ 	.short	0x0028


	//----- nvinfo : EIATTR_PARAM_CBANK
	.align		4
        /*22bc*/ 	.byte	0x04, 0x0a
        /*22be*/ 	.short	(.L_477 - .L_476)
	.align		4
.L_476:
        /*22c0*/ 	.word	index@(.nv.constant0._ZN18transformer_engine48scaled_upper_triang_masked_softmax_warp_backwardI13__nv_bfloat16S1_fLi13EEEvPT0_PKT_S6_T1_iii)
        /*22c4*/ 	.short	0x0210
        /*22c6*/ 	.short	0x0028


	//----- nvinfo : EIATTR_SW_WAR
	.align		4
.L_477:
        /*22c8*/ 	.byte	0x04, 0x36
        /*22ca*/ 	.short	(.L_479 - .L_478)
.L_478:
        /*22cc*/ 	.word	0x00000008
.L_479:


//--------------------- .nv.info._ZN18transformer_engine48scaled_upper_triang_masked_softmax_warp_backwardI13__nv_bfloat16S1_fLi12EEEvPT0_PKT_S6_T1_iii --------------------------
	.section	.nv.info._ZN18transformer_engine48scaled_upper_triang_masked_softmax_warp_backwardI13__nv_bfloat16S1_fLi12EEEvPT0_PKT_S6_T1_iii,"",@"SHT_CUDA_INFO"
	.sectionflags	@""
	.align	4


	//----- nvinfo : EIATTR_CUDA_API_VERSION
	.align		4
        /*0000*/ 	.byte	0x04, 0x37
        /*0002*/ 	.short	(.L_481 - .L_480)
.L_480:
        /*0004*/ 	.word	0x00000082


	//----- nvinfo : EIATTR_KPARAM_INFO
	.align		4
.L_481:
        /*0008*/ 	.byte	0x04, 0x17
        /*000a*/ 	.short	(.L_483 - .L_482)
.L_482:
        /*000c*/ 	.word	0x00000000
        /*0010*/ 	.short	0x0006
        /*0012*/ 	.short	0x0024
        /*0014*/ 	.byte	0x00, 0xf0, 0x11, 0x00


	//----- nvinfo : EIATTR_KPARAM_INFO
	.align		4
.L_483:
        /*0018*/ 	.byte	0x04, 0x17
        /*001a*/ 	.short	(.L_485 - .L_484)
.L_484:
        /*001c*/ 	.word	0x00000000
        /*0020*/ 	.short	0x0005
        /*0022*/ 	.short	0x0020
        /*0024*/ 	.byte	0x00, 0xf0, 0x11, 0x00


	//----- nvinfo : EIATTR_KPARAM_INFO
	.align		4
.L_485:
        /*0028*/ 	.byte	0x04, 0x17
        /*002a*/ 	.short	(.L_487 - .L_486)
.L_486:
        /*002c*/ 	.word	0x00000000
        /*0030*/ 	.short	0x0004
        /*0032*/ 	.short	0x001c
        /*0034*/ 	.byte	0x00, 0xf0, 0x11, 0x00


	//----- nvinfo : EIATTR_KPARAM_INFO
	.align		4
.L_487:
        /*0038*/ 	.byte	0x04, 0x17
        /*003a*/ 	.short	(.L_489 - .L_488)
.L_488:
        /*003c*/ 	.word	0x00000000
        /*0040*/ 	.short	0x0003
        /*0042*/ 	.short	0x0018
        /*0044*/ 	.byte	0x00, 0xf0, 0x11, 0x00


	//----- nvinfo : EIATTR_KPARAM_INFO
	.align		4
.L_489:
        /*0048*/ 	.byte	0x04, 0x17
        /*004a*/ 	.short	(.L_491 - .L_490)
.L_490:
        /*004c*/ 	.word	0x00000000
        /*0050*/ 	.short	0x0002
        /*0052*/ 	.short	0x0010
        /*0054*/ 	.byte	0x00, 0xf0, 0x21, 0x00


	//----- nvinfo : EIATTR_KPARAM_INFO
	.align		4
.L_491:
        /*0058*/ 	.byte	0x04, 0x17
        /*005a*/ 	.short	(.L_493 - .L_492)
.L_492:
        /*005c*/ 	.word	0x00000000
        /*0060*/ 	.short	0x0001
        /*0062*/ 	.short	0x0008
        /*0064*/ 	.byte	0x00, 0xf0, 0x21, 0x00


	//----- nvinfo : EIATTR_KPARAM_INFO
	.align		4
.L_493:
        /*0068*/ 	.byte	0x04, 0x17
        /*006a*/ 	.short	(.L_495 - .L_494)
.L_494:
        /*006c*/ 	.word	0x00000000
        /*0070*/ 	.short	0x0000
        /*0072*/ 	.short	0x0000
        /*0074*/ 	.byte	0x00, 0xf0, 0x21, 0x00


	//----- nvinfo : EIATTR_SPARSE_MMA_MASK
	.align		4
.L_495:
        /*0078*/ 	.byte	0x03, 0x50
        /*007a*/ 	.short	0x0000


	//----- nvinfo : EIATTR_MAXREG_COUNT
	.align		4
        /*007c*/ 	.byte	0x03, 0x1b
        /*007e*/ 	.short	0x00ff


	//----- nvinfo : EIATTR_ANNOTATIONS
	.align		4
        /*0080*/ 	.byte	0x04, 0x55
        /*0082*/ 	.short	(.L_497 - .L_496)


	//   ....[0]....
.L_496:
        /* <DEDUP_REMOVED lines=48> */


	//----- nvinfo : EIATTR_MERCURY_ISA_VERSION
	.align		4
.L_497:
        /*0374*/ 	.byte	0x03, 0x5f
        /*0376*/ 	.short	0x0101


	//----- nvinfo : EIATTR_COOP_GROUP_MASK_REGIDS
	.align		4
        /*0378*/ 	.byte	0x04, 0x29
        /*037a*/ 	.short	(.L_499 - .L_498)


	//   ....[0]....
.L_498:
        /*037c*/ 	.word	0xffffffff


	//   ....[1]....
        /*0380*/ 	.word	0xffffffff


	//   ....[2]....
        /*0384*/ 	.word	0xffffffff


	//   ....[3]....
        /*0388*/ 	.word	0xffffffff


	//   ....[4]....
        /*038c*/ 	.word	0xffffffff


	//----- nvinfo : EIATTR_COOP_GROUP_INSTR_OFFSETS
	.align		4
.L_499:
        /*0390*/ 	.byte	0x04, 0x28
        /*0392*/ 	.short	(.L_501 - .L_500)


	//   ....[0]....
.L_500:
        /*0394*/ 	.word	0x00005230


	//   ....[1]....
        /*0398*/ 	.word	0x00005250


	//   ....[2]....
        /*039c*/ 	.word	0x00005270


	//   ....[3]....
        /*03a0*/ 	.word	0x00005290


	//   ....[4]....
        /*03a4*/ 	.word	0x000052c0


	//----- nvinfo : EIATTR_EXIT_INSTR_OFFSETS
	.align		4
.L_501:
        /*03a8*/ 	.byte	0x04, 0x1c
        /*03aa*/ 	.short	(.L_503 - .L_502)


	//   ....[0]....
.L_502:
        /*03ac*/ 	.word	0x000052d0


	//   ....[1]....
        /*03b0*/ 	.word	0x00007630


	//   ....[2]....
        /*03b4*/ 	.word	0x00007700


	//----- nvinfo : EIATTR_CRS_STACK_SIZE
	.align		4
.L_503:
        /*03b8*/ 	.byte	0x04, 0x1e
        /*03ba*/ 	.short	(.L_505 - .L_504)
.L_504:
        /*03bc*/ 	.word	0x00000000


	//----- nvinfo : EIATTR_CBANK_PARAM_SIZE
	.align		4
.L_505:
        /*03c0*/ 	.byte	0x03, 0x19
        /*03c2*/ 	.short	0x0028


	//----- nvinfo : EIATTR_PARAM_CBANK
	.align		4
        /*03c4*/ 	.byte	0x04, 0x0a
        /*03c6*/ 	.short	(.L_507 - .L_506)
	.align		4
.L_506:
        /*03c8*/ 	.word	index@(.nv.constant0._ZN18transformer_engine48scaled_upper_triang_masked_softmax_warp_backwardI13__nv_bfloat16S1_fLi12EEEvPT0_PKT_S6_T1_iii)
        /*03cc*/ 	.short	0x0210
        /*03ce*/ 	.short	0x0028


	//----- nvinfo : EIATTR_SW_WAR
	.align		4
.L_507:
        /*03d0*/ 	.byte	0x04, 0x36
        /*03d2*/ 	.short	(.L_509 - .L_508)
.L_508:
        /*03d4*/ 	.word	0x00000008
.L_509:


//--------------------- .nv.info._ZN18transformer_engine48scaled_upper_triang_masked_softmax_warp_backwardI13__nv_bfloat16S1_fLi11EEEvPT0_PKT_S6_T1_iii --------------------------
	.section	.nv.info._ZN18transformer_engine48scaled_upper_triang_masked_softmax_warp_backwardI13__nv_bfloat16S1_fLi11EEEvPT0_PKT_S6_T1_iii,"",@"SHT_CUDA_INFO"
	.sectionflags	@""
	.align	4


	//----- nvinfo : EIATTR_CUDA_API_VERSION
	.align		4
        /*0000*/ 	.byte	0x04, 0x37
        /*0002*/ 	.short	(.L_511 - .L_510)
.L_510:
        /*0004*/ 	.word	0x00000082


	//----- nvinfo : EIATTR_KPARAM_INFO
	.align		4
.L_511:
        /*0008*/ 	.byte	0x04, 0x17
        /*000a*/ 	.short	(.L_513 - .L_512)
.L_512:
        /*000c*/ 	.word	0x00000000
        /*0010*/ 	.short	0x0006
        /*0012*/ 	.short	0x0024
        /*0014*/ 	.byte	0x00, 0xf0, 0x11, 0x00


	//----- nvinfo : EIATTR_KPARAM_INFO
	.align		4
.L_513:
        /*0018*/ 	.byte	0x04, 0x17
        /*001a*/ 	.short	(.L_515 - .L_514)
.L_514:
        /*001c*/ 	.word	0x00000000
        /*0020*/ 	.short	0x0005
        /*0022*/ 	.short	0x0020
        /*0024*/ 	.byte	0x00, 0xf0, 0x11, 0x00


	//----- nvinfo : EIATTR_KPARAM_INFO
	.align		4
.L_515:
        /*0028*/ 	.byte	0x04, 0x17
        /*002a*/ 	.short	(.L_517 - .L_516)
.L_516:
        /*002c*/ 	.word	0x00000000
        /*0030*/ 	.short	0x0004
        /*0032*/ 	.short	0x001c
        /*0034*/ 	.byte	0x00, 0xf0, 0x11, 0x00


	//----- nvinfo : EIATTR_KPARAM_INFO
	.align		4
.L_517:
        /*0038*/ 	.byte	0x04, 0x17
        /*003a*/ 	.short	(.L_519 - .L_518)
.L_518:
        /*003c*/ 	.word	0x00000000
        /*0040*/ 	.short	0x0003
        /*0042*/ 	.short	0x0018
        /*0044*/ 	.byte	0x00, 0xf0, 0x11, 0x00


	//----- nvinfo : EIATTR_KPARAM_INFO
	.align		4
.L_519:
        /*0048*/ 	.byte	0x04, 0x17
        /*004a*/ 	.short	(.L_521 - .L_520)
.L_520:
        /*004c*/ 	.word	0x00000000
        /*0050*/ 	.short	0x0002
        /*0052*/ 	.short	0x0010
        /*0054*/ 	.byte	0x00, 0xf0, 0x21, 0x00


	//----- nvinfo : EIATTR_KPARAM_INFO
	.align		4
.L_521:
        /*0058*/ 	.byte	0x04, 0x17
        /*005a*/ 	.short	(.L_523 - .L_522)
.L_522:
        /*005c*/ 	.word	0x00000000
        /*0060*/ 	.short	0x0001
        /*0062*/ 	.short	0x0008
        /*0064*/ 	.byte	0x00, 0xf0, 0x21, 0x00


	//----- nvinfo : EIATTR_KPARAM_INFO
	.align		4
.L_523:
        /*0068*/ 	.byte	0x04, 0x17
        /*006a*/ 	.short	(.L_525 - .L_524)
.L_524:
        /*006c*/ 	.word	0x00000000
        /*0070*/ 	.short	0x0000
        /*0072*/ 	.short	0x0000
        /*0074*/ 	.byte	0x00, 0xf0, 0x21, 0x00


	//----- nvinfo : EIATTR_SPARSE_MMA_MASK
	.align		4
.L_525:
        /*0078*/ 	.byte	0x03, 0x50
        /*007a*/ 	.short	0x0000


	//----- nvinfo : EIATTR_MAXREG_COUNT
	.align		4
        /*007c*/ 	.byte	0x03, 0x1b
        /*007e*/ 	.short	0x00ff


	//----- nvinfo : EIATTR_MERCURY_ISA_VERSION
	.align		4
        /*0080*/ 	.byte	0x03, 0x5f
        /*0082*/ 	.short	0x0101


	//----- nvinfo : EIATTR_COOP_GROUP_MASK_REGIDS
	.align		4
        /*0084*/ 	.byte	0x04, 0x29
        /*0086*/ 	.short	(.L_527 - .L_526)


	//   ....[0]....
.L_526:
        /*0088*/ 	.word	0xffffffff


	//   ....[1]....
        /*008c*/ 	.word	0xffffffff


	//   ....[2]....
        /*0090*/ 	.word	0xffffffff


	//   ....[3]....
        /*0094*/ 	.word	0xffffffff


	//   ....[4]....
        /*0098*/ 	.word	0xffffffff


	//----- nvinfo : EIATTR_COOP_GROUP_INSTR_OFFSETS
	.align		4
.L_527:
        /*009c*/ 	.byte	0x04, 0x28
        /*009e*/ 	.short	(.L_529 - .L_528)


	//   ....[0]....
.L_528:
        /*00a0*/ 	.word	0x00002890


	//   ....[1]....
        /*00a4*/ 	.word	0x000028b0


	//   ....[2]....
        /*00a8*/ 	.word	0x000028d0


	//   ....[3]....
        /*00ac*/ 	.word	0x000028f0


	//   ....[4]....
        /*00b0*/ 	.word	0x00002910


	//----- nvinfo : EIATTR_EXIT_INSTR_OFFSETS
	.align		4
.L_529:
        /*00b4*/ 	.byte	0x04, 0x1c
        /*00b6*/ 	.short	(.L_531 - .L_530)


	//   ....[0]....
.L_530:
        /*00b8*/ 	.word	0x00002920


	//   ....[1]....
        /*00bc*/ 	.word	0x00003980


	//   ....[2]....
        /*00c0*/ 	.word	0x00003a50


	//----- nvinfo : EIATTR_CRS_STACK_SIZE
	.align		4
.L_531:
        /*00c4*/ 	.byte	0x04, 0x1e
        /*00c6*/ 	.short	(.L_533 - .L_532)
.L_532:
        /*00c8*/ 	.word	0x00000000


	//----- nvinfo : EIATTR_CBANK_PARAM_SIZE
	.align		4
.L_533:
        /*00cc*/ 	.byte	0x03, 0x19
        /*00ce*/ 	.short	0x0028


	//----- nvinfo : EIATTR_PARAM_CBANK
	.align		4
        /*00d0*/ 	.byte	0x04, 0x0a
        /*00d2*/ 	.short	(.L_535 - .L_534)
	.align		4
.L_534:
        /*00d4*/ 	.word	index@(.nv.constant0._ZN18transformer_engine48scaled_upper_triang_masked_softmax_warp_backwardI13__nv_bfloat16S1_fLi11EEEvPT0_PKT_S6_T1_iii)
        /*00d8*/ 	.short	0x0210
        /*00da*/ 	.short	0x0028


	//----- nvinfo : EIATTR_SW_WAR
	.align		4
.L_535:
        /*00dc*/ 	.byte	0x04, 0x36
        /*00de*/ 	.short	(.L_537 - .L_536)
.L_536:
        /*00e0*/ 	.word	0x00000008
.L_537:


//--------------------- .nv.info._ZN18transformer_engine48scaled_upper_triang_masked_softmax_warp_backwardI13__nv_bfloat16S1_fLi10EEEvPT0_PKT_S6_T1_iii --------------------------
	.section	.nv.info._ZN18transformer_engine48scaled_upper_triang_masked_softmax_warp_backwardI13__nv_bfloat16S1_fLi10EEEvPT0_PKT_S6_T1_iii,"",@"SHT_CUDA_INFO"
	.sectionflags	@""
	.align	4


	//----- nvinfo : EIATTR_CUDA_API_VERSION
	.align		4
        /*0000*/ 	.byte	0x04, 0x37
        /*0002*/ 	.short	(.L_539 - .L_538)
.L_538:
        /*0004*/ 	.word	0x00000082


	//----- nvinfo : EIATTR_KPARAM_INFO
	.align		4
.L_539:
        /*0008*/ 	.byte	0x04, 0x17
        /*000a*/ 	.short	(.L_541 - .L_540)
.L_540:
        /*000c*/ 	.word	0x00000000
        /*0010*/ 	.short	0x0006
        /*0012*/ 	.short	0x0024
        /*0014*/ 	.byte	0x00, 0xf0, 0x11, 0x00


	//----- nvinfo : EIATTR_KPARAM_INFO
	.align		4
.L_541:
        /*0018*/ 	.byte	0x04, 0x17
        /*001a*/ 	.short	(.L_543 - .L_542)
.L_542:
        /*001c*/ 	.word	0x00000000
        /*0020*/ 	.short	0x0005
        /*0022*/ 	.short	0x0020
        /*0024*/ 	.byte	0x00, 0xf0, 0x11, 0x00


	//----- nvinfo : EIATTR_KPARAM_INFO
	.align		4
.L_543:
        /*0028*/ 	.byte	0x04, 0x17
        /*002a*/ 	.short	(.L_545 - .L_544)
.L_544:
        /*002c*/ 	.word	0x00000000
        /*0030*/ 	.short	0x0004
        /*0032*/ 	.short	0x001c
        /*0034*/ 	.byte	0x00, 0xf0, 0x11, 0x00


	//----- nvinfo : EIATTR_KPARAM_INFO
	.align		4
.L_545:
        /*0038*/ 	.byte	0x04, 0x17
        /*003a*/ 	.short	(.L_547 - .L_546)
.L_546:
        /*003c*/ 	.word	0x00000000
        /*0040*/ 	.short	0x0003
        /*0042*/ 	.short	0x0018
        /*0044*/ 	.byte	0x00, 0xf0, 0x11, 0x00


	//----- nvinfo : EIATTR_KPARAM_INFO
	.align		4
.L_547:
        /*0048*/ 	.byte	0x04, 0x17
        /*004a*/ 	.short	(.L_549 - .L_548)
.L_548:
        /*004c*/ 	.word	0x00000000
        /*0050*/ 	.short	0x0002
        /*0052*/ 	.short	0x0010
        /*0054*/ 	.byte	0x00, 0xf0, 0x21, 0x00


	//----- nvinfo : EIATTR_KPARAM_INFO
	.align		4
.L_549:
        /*0058*/ 	.byte	0x04, 0x17
        /*005a*/ 	.short	(.L_551 - .L_550)
.L_550:
        /*005c*/ 	.word	0x00000000
        /*0060*/ 	.short	0x0001
        /*0062*/ 	.short	0x0008
        /*0064*/ 	.byte	0x00, 0xf0, 0x21, 0x00


	//----- nvinfo : EIATTR_KPARAM_INFO
	.align		4
.L_551:
        /*0068*/ 	.byte	0x04, 0x17
        /*006a*/ 	.short	(.L_553 - .L_552)
.L_552:
        /*006c*/ 	.word	0x00000000
        /*0070*/ 	.short	0x0000
        /*0072*/ 	.short	0x0000
        /*0074*/ 	.byte	0x00, 0xf0, 0x21, 0x00


	//----- nvinfo : EIATTR_SPARSE_MMA_MASK
	.align		4
.L_553:
        /*0078*/ 	.byte	0x03, 0x50
        /*007a*/ 	.short	0x0000


	//----- nvinfo : EIATTR_MAXREG_COUNT
	.align		4
        /*007c*/ 	.byte	0x03, 0x1b
        /*007e*/ 	.short	0x00ff


	//----- nvinfo : EIATTR_MERCURY_ISA_VERSION
	.align		4
        /*0080*/ 	.byte	0x03, 0x5f
        /*0082*/ 	.short	0x0101


	//----- nvinfo : EIATTR_COOP_GROUP_MASK_REGIDS
	.align		4
        /*0084*/ 	.byte	0x04, 0x29
        /*0086*/ 	.short	(.L_555 - .L_554)


	//   ....[0]....
.L_554:
        /*0088*/ 	.word	0xffffffff


	//   ....[1]....
        /*008c*/ 	.word	0xffffffff


	//   ....[2]....
        /*0090*/ 	.word	0xffffffff


	//   ....[3]....
        /*0094*/ 	.word	0xffffffff


	//   ....[4]....
        /*0098*/ 	.word	0xffffffff


	//----- nvinfo : EIATTR_COOP_GROUP_INSTR_OFFSETS
	.align		4
.L_555:
        /*009c*/ 	.byte	0x04, 0x28
        /*009e*/ 	.short	(.L_557 - .L_556)


	//   ....[0]....
.L_556:
        /*00a0*/ 	.word	0x000014f0


	//   ....[1]....
        /*00a4*/ 	.word	0x00001510


	//   ....[2]....
        /*00a8*/ 	.word	0x00001530


	//   ....[3]....
        /*00ac*/ 	.word	0x00001550


	//   ....[4]....
        /*00b0*/ 	.word	0x00001570


	//----- nvinfo : EIATTR_EXIT_INSTR_OFFSETS
	.align		4
.L_557:
        /*00b4*/ 	.byte	0x04, 0x1c
        /*00b6*/ 	.short	(.L_559 - .L_558)


	//   ....[0]....
.L_558:
        /*00b8*/ 	.word	0x00001580


	//   ....[1]....
        /*00bc*/ 	.word	0x00001dc0


	//   ....[2]....
        /*00c0*/ 	.word	0x00001e90


	//----- nvinfo : EIATTR_CRS_STACK_SIZE
	.align		4
.L_559:
        /*00c4*/ 	.byte	0x04, 0x1e
        /*00c6*/ 	.short	(.L_561 - .L_560)
.L_560:
        /*00c8*/ 	.word	0x00000000


	//----- nvinfo : EIATTR_CBANK_PARAM_SIZE
	.align		4
.L_561:
        /*00cc*/ 	.byte	0x03, 0x19
        /*00ce*/ 	.short	0x0028


	//----- nvinfo : EIATTR_PARAM_CBANK
	.align		4
        /*00d0*/ 	.byte	0x04, 0x0a
        /*00d2*/ 	.short	(.L_563 - .L_562)
	.align		4
.L_562:
        /*00d4*/ 	.word	index@(.nv.constant0._ZN18transformer_engine48scaled_upper_triang_masked_softmax_warp_backwardI13__nv_bfloat16S1_fLi10EEEvPT0_PKT_S6_T1_iii)
        /*00d8*/ 	.short	0x0210
        /*00da*/ 	.short	0x0028


	//----- nvinfo : EIATTR_SW_WAR
	.align		4
.L_563:
        /*00dc*/ 	.byte	0x04, 0x36
        /*00de*/ 	.short	(.L_565 - .L_564)
.L_564:
        /*00e0*/ 	.word	0x00000008
.L_565:


//--------------------- .nv.info._ZN18transformer_engine48scaled_upper_triang_masked_softmax_warp_backwardI13__nv_bfloat16S1_fLi9EEEvPT0_PKT_S6_T1_iii --------------------------
	.section	.nv.info._ZN18transformer_engine48scaled_upper_triang_masked_softmax_warp_backwardI13__nv_bfloat16S1_fLi9EEEvPT0_PKT_S6_T1_iii,"",@"SHT_CUDA_INFO"
	.sectionflags	@""
	.align	4


	//----- nvinfo : EIATTR_CUDA_API_VERSION
	.align		4
        /*0000*/ 	.byte	0x04, 0x37
        /*0002*/ 	.short	(.L_567 - .L_566)
.L_566:
        /*0004*/ 	.word	0x00000082


	//----- nvinfo : EIATTR_KPARAM_INFO
	.align		4
.L_567:
        /*0008*/ 	.byte	0x04, 0x17
        /*000a*/ 	.short	(.L_569 - .L_568)
.L_568:
        /*000c*/ 	.word	0x00000000
        /*0010*/ 	.short	0x0006
        /*0012*/ 	.short	0x0024
        /*0014*/ 	.byte	0x00, 0xf0, 0x11, 0x00


	//----- nvinfo : EIATTR_KPARAM_INFO
	.align		4
.L_569:
        /*0018*/ 	.byte	0x04, 0x17
        /*001a*/ 	.short	(.L_571 - .L_570)
.L_570:
        /*001c*/ 	.word	0x00000000
        /*0020*/ 	.short	0x0005
        /*0022*/ 	.short	0x0020
        /*0024*/ 	.byte	0x00, 0xf0, 0x11, 0x00


	//----- nvinfo : EIATTR_KPARAM_INFO
	.align		4
.L_571:
        /*0028*/ 	.byte	0x04, 0x17
        /*002a*/ 	.short	(.L_573 - .L_572)
.L_572:
        /*002c*/ 	.word	0x00000000
        /*0030*/ 	.short	0x0004
        /*0032*/ 	.short	0x001c
        /*0034*/ 	.byte	0x00, 0xf0, 0x11, 0x00


	//----- nvinfo : EIATTR_KPARAM_INFO
	.align		4
.L_573:
        /*0038*/ 	.byte	0x04, 0x17
        /*003a*/ 	.short	(.L_575 - .L_574)
.L_574:
        /*003c*/ 	.word	0x00000000
        /*0040*/ 	.short	0x0003
        /*0042*/ 	.short	0x0018
        /*0044*/ 	.byte	0x00, 0xf0, 0x11, 0x00


	//----- nvinfo : EIATTR_KPARAM_INFO
	.align		4
.L_575:
        /*0048*/ 	.byte	0x04, 0x17
        /*004a*/ 	.short	(.L_577 - .L_576)
.L_576:
        /*004c*/ 	.word	0x00000000
        /*0050*/ 	.short	0x0002
        /*0052*/ 	.short	0x0010
        /*0054*/ 	.byte	0x00, 0xf0, 0x21, 0x00


	//----- nvinfo : EIATTR_KPARAM_INFO
	.align		4
.L_577:
        /*0058*/ 	.byte	0x04, 0x17
        /*005a*/ 	.short	(.L_579 - .L_578)
.L_578:
        /*005c*/ 	.word	0x00000000
        /*0060*/ 	.short	0x0001
        /*0062*/ 	.short	0x0008
        /*0064*/ 	.byte	0x00, 0xf0, 0x21, 0x00


	//----- nvinfo : EIATTR_KPARAM_INFO
	.align		4
.L_579:
        /*0068*/ 	.byte	0x04, 0x17
        /*006a*/ 	.short	(.L_581 - .L_580)
.L_580:
        /*006c*/ 	.word	0x00000000
        /*0070*/ 	.short	0x0000
        /*0072*/ 	.short	0x0000
        /*0074*/ 	.byte	0x00, 0xf0, 0x21, 0x00


	//----- nvinfo : EIATTR_SPARSE_MMA_MASK
	.align		4
.L_581:
        /*0078*/ 	.byte	0x03, 0x50
        /*007a*/ 	.short	0x0000


	//----- nvinfo : EIATTR_MAXREG_COUNT
	.align		4
        /*007c*/ 	.byte	0x03, 0x1b
        /*007e*/ 	.short	0x00ff


	//----- nvinfo : EIATTR_MERCURY_ISA_VERSION
	.align		4
        /*0080*/ 	.byte	0x03, 0x5f
        /*0082*/ 	.short	0x0101


	//----- nvinfo : EIATTR_COOP_GROUP_MASK_REGIDS
	.align		4
        /*0084*/ 	.byte	0x04, 0x29
        /*0086*/ 	.short	(.L_583 - .L_582)


	//   ....[0]....
.L_582:
        /*0088*/ 	.word	0xffffffff


	//   ....[1]....
        /*008c*/ 	.word	0xffffffff


	//   ....[2]....
        /*0090*/ 	.word	0xffffffff


	//   ....[3]....
        /*0094*/ 	.word	0xffffffff


	//   ....[4]....
        /*0098*/ 	.word	0xffffffff


	//----- nvinfo : EIATTR_COOP_GROUP_INSTR_OFFSETS
	.align		4
.L_583:
        /*009c*/ 	.byte	0x04, 0x28
        /*009e*/ 	.short	(.L_585 - .L_584)


	//   ....[0]....
.L_584:
        /*00a0*/ 	.word	0x00000b30


	//   ....[1]....
        /*00a4*/ 	.word	0x00000b50


	//   ....[2]....
        /*00a8*/ 	.word	0x00000b70


	//   ....[3]....
        /*00ac*/ 	.word	0x00000b90


	//   ....[4]....
        /*00b0*/ 	.word	0x00000bb0


	//----- nvinfo : EIATTR_EXIT_INSTR_OFFSETS
	.align		4
.L_585:
        /*00b4*/ 	.byte	0x04, 0x1c
        /*00b6*/ 	.short	(.L_587 - .L_586)


	//   ....[0]....
.L_586:
        /*00b8*/ 	.word	0x00000bc0


	//   ....[1]....
        /*00bc*/ 	.word	0x00000fc0


	//   ....[2]....
        /*00c0*/ 	.word	0x00001090


	//----- nvinfo : EIATTR_CRS_STACK_SIZE
	.align		4
.L_587:
        /*00c4*/ 	.byte	0x04, 0x1e
        /*00c6*/ 	.short	(.L_589 - .L_588)
.L_588:
        /*00c8*/ 	.word	0x00000000


	//----- nvinfo : EIATTR_CBANK_PARAM_SIZE
	.align		4
.L_589:
        /*00cc*/ 	.byte	0x03, 0x19
        /*00ce*/ 	.short	0x0028


	//----- nvinfo : EIATTR_PARAM_CBANK
	.align		4
        /*00d0*/ 	.byte	0x04, 0x0a
        /*00d2*/ 	.short	(.L_591 - .L_590)
	.align		4
.L_590:
        /*00d4*/ 	.word	index@(.nv.constant0._ZN18transformer_engine48scaled_upper_triang_masked_softmax_warp_backwardI13__nv_bfloat16S1_fLi9EEEvPT0_PKT_S6_T1_iii)
        /*00d8*/ 	.short	0x0210
        /*00da*/ 	.short	0x0028


	//----- nvinfo : EIATTR_SW_WAR
	.align		4
.L_591:
        /*00dc*/ 	.byte	0x04, 0x36
        /*00de*/ 	.short	(.L_593 - .L_592)
.L_592:
        /*00e0*/ 	.word	0x00000008
.L_593:


//--------------------- .nv.info._ZN18transformer_engine48scaled_upper_triang_masked_softmax_warp_backwardI13__nv_bfloat16S1_fLi8EEEvPT0_PKT_S6_T1_iii --------------------------
	.section	.nv.info._ZN18transformer_engine48scaled_upper_triang_masked_softmax_warp_backwardI13__nv_bfloat16S1_fLi8EEEvPT0_PKT_S6_T1_iii,"",@"SHT_CUDA_INFO"
	.sectionflags	@""
	.align	4


	//----- nvinfo : EIATTR_CUDA_API_VERSION
	.align		4
        /*0000*/ 	.byte	0x04, 0x37
        /*0002*/ 	.short	(.L_595 - .L_594)
.L_594:
        /*0004*/ 	.word	0x00000082


	//----- nvinfo : EIATTR_KPARAM_INFO
	.align		4
.L_595:
        /*0008*/ 	.byte	0x04, 0x17
        /*000a*/ 	.short	(.L_597 - .L_596)
.L_596:
        /*000c*/ 	.word	0x00000000
        /*0010*/ 	.short	0x0006
        /*0012*/ 	.short	0x0024
        /*0014*/ 	.byte	0x00, 0xf0, 0x11, 0x00


	//----- nvinfo : EIATTR_KPARAM_INFO
	.align		4
.L_597:
        /*0018*/ 	.byte	0x04, 0x17
        /*001a*/ 	.short	(.L_599 - .L_598)
.L_598:
        /*001c*/ 	.word	0x00000000
        /*0020*/ 	.short	0x0005
        /*0022*/ 	.short	0x0020
        /*0024*/ 	.byte	0x00, 0xf0, 0x11, 0x00


	//----- nvinfo : EIATTR_KPARAM_INFO
	.align		4
.L_599:
        /*0028*/ 	.byte	0x04, 0x17
        /*002a*/ 	.short	(.L_601 - .L_600)
.L_600:
        /*002c*/ 	.word	0x00000000
        /*0030*/ 	.short	0x0004
        /*0032*/ 	.short	0x001c
        /*0034*/ 	.byte	0x00, 0xf0, 0x11, 0x00


	//----- nvinfo : EIATTR_KPARAM_INFO
	.align		4
.L_601:
        /*0038*/ 	.byte	0x04, 0x17
        /*003a*/ 	.short	(.L_603 - .L_602)
.L_602:
        /*003c*/ 	.word	0x00000000
        /*0040*/ 	.short	0x0003
        /*0042*/ 	.short	0x0018
        /*0044*/ 	.byte	0x00, 0xf0, 0x11, 0x00


	//----- nvinfo : EIATTR_KPARAM_INFO
	.align		4
.L_603:
        /*0048*/ 	.byte	0x04, 0x17
        /*004a*/ 	.short	(.L_605 - .L_604)
.L_604:
        /*004c*/ 	.word	0x00000000
        /*0050*/ 	.short	0x0002
        /*0052*/ 	.short	0x0010
        /*0054*/ 	.byte	0x00, 0xf0, 0x21, 0x00


	//----- nvinfo : EIATTR_KPARAM_INFO
	.align		4
.L_605:
        /*0058*/ 	.byte	0x04, 0x17
        /*005a*/ 	.short	(.L_607 - .L_606)
.L_606:
        /*005c*/ 	.word	0x00000000
        /*0060*/ 	.short	0x0001
        /*0062*/ 	.short	0x0008
        /*0064*/ 	.byte	0x00, 0xf0, 0x21, 0x00


	//----- nvinfo : EIATTR_KPARAM_INFO
	.align		4
.L_607:
        /*0068*/ 	.byte	0x04, 0x17
        /*006a*/ 	.short	(.L_609 - .L_608)
.L_608:
        /*006c*/ 	.word	0x00000000
        /*0070*/ 	.short	0x0000
        /*0072*/ 	.short	0x0000
        /*0074*/ 	.byte	0x00, 0xf0, 0x21, 0x00


	//----- nvinfo : EIATTR_SPARSE_MMA_MASK
	.align		4
.L_609:
        /*0078*/ 	.byte	0x03, 0x50
        /*007a*/ 	.short	0x0000


	//----- nvinfo : EIATTR_MAXREG_COUNT
	.align		4
        /*007c*/ 	.byte	0x03, 0x1b
        /*007e*/ 	.short	0x00ff


	//----- nvinfo : EIATTR_MERCURY_ISA_VERSION
	.align		4
        /*0080*/ 	.byte	0x03, 0x5f
        /*0082*/ 	.short	0x0101


	//----- nvinfo : EIATTR_COOP_GROUP_MASK_REGIDS
	.align		4
        /*0084*/ 	.byte	0x04, 0x29
        /*0086*/ 	.short	(.L_611 - .L_610)


	//   ....[0]....
.L_610:
        /*0088*/ 	.word	0xffffffff


	//   ....[1]....
        /*008c*/ 	.word	0xffffffff


	//   ....[2]....
        /*0090*/ 	.word	0xffffffff


	//   ....[3]....
        /*0094*/ 	.word	0xffffffff


	//   ....[4]....
        /*0098*/ 	.word	0xffffffff


	//----- nvinfo : EIATTR_COOP_GROUP_INSTR_OFFSETS
	.align		4
.L_611:
        /*009c*/ 	.byte	0x04, 0x28
        /*009e*/ 	.short	(.L_613 - .L_612)


	//   ....[0]....
.L_612:
        /*00a0*/ 	.word	0x000006a0


	//   ....[1]....
        /*00a4*/ 	.word	0x000006c0


	//   ....[2]....
        /*00a8*/ 	.word	0x000006e0


	//   ....[3]....
        /*00ac*/ 	.word	0x00000700


	//   ....[4]....
        /*00b0*/ 	.word	0x00000720


	//----- nvinfo : EIATTR_EXIT_INSTR_OFFSETS
	.align		4
.L_613:
        /*00b4*/ 	.byte	0x04, 0x1c
        /*00b6*/ 	.short	(.L_615 - .L_614)


	//   ....[0]....
.L_614:
        /*00b8*/ 	.word	0x00000730


	//   ....[1]....
        /*00bc*/ 	.word	0x000008a0


	//   ....[2]....
        /*00c0*/ 	.word	0x00000970


	//----- nvinfo : EIATTR_CRS_STACK_SIZE
	.align		4
.L_615:
        /*00c4*/ 	.byte	0x04, 0x1e
        /*00c6*/ 	.short	(.L_617 - .L_616)
.L_616:
        /*00c8*/ 	.word	0x00000000


	//----- nvinfo : EIATTR_CBANK_PARAM_SIZE
	.align		4
.L_617:
        /*00cc*/ 	.byte	0x03, 0x19
        /*00ce*/ 	.short	0x0028


	//----- nvinfo : EIATTR_PARAM_CBANK
	.align		4
        /*00d0*/ 	.byte	0x04, 0x0a
        /*00d2*/ 	.short	(.L_619 - .L_618)
	.align		4
.L_618:
        /*00d4*/ 	.word	index@(.nv.constant0._ZN18transformer_engine48scaled_upper_triang_masked_softmax_warp_backwardI13__nv_bfloat16S1_fLi8EEEvPT0_PKT_S6_T1_iii)
        /*00d8*/ 	.short	0x0210
        /*00da*/ 	.short	0x0028


	//----- nvinfo : EIATTR_SW_WAR
	.align		4
.L_619:
        /*00dc*/ 	.byte	0x04, 0x36
        /*00de*/ 	.short	(.L_621 - .L_620)
.L_620:
        /*00e0*/ 	.word	0x00000008
.L_621:


//--------------------- .nv.info._ZN18transformer_engine48scaled_upper_triang_masked_softmax_warp_backwardI13__nv_bfloat16S1_fLi7EEEvPT0_PKT_S6_T1_iii --------------------------
	.section	.nv.info._ZN18transformer_engine48scaled_upper_triang_masked_softmax_warp_backwardI13__nv_bfloat16S1_fLi7EEEvPT0_PKT_S6_T1_iii,"",@"SHT_CUDA_INFO"
	.sectionflags	@""
	.align	4


	//----- nvinfo : EIATTR_CUDA_API_VERSION
	.align		4
        /*0000*/ 	.byte	0x04, 0x37
        /*0002*/ 	.short	(.L_623 - .L_622)
.L_622:
        /*0004*/ 	.word	0x00000082


	//----- nvinfo : EIATTR_KPARAM_INFO
	.align		4
.L_623:
        /*0008*/ 	.byte	0x04, 0x17
        /*000a*/ 	.short	(.L_625 - .L_624)
.L_624:
        /*000c*/ 	.word	0x00000000
        /*0010*/ 	.short	0x0006
        /*0012*/ 	.short	0x0024
        /*0014*/ 	.byte	0x00, 0xf0, 0x11, 0x00


	//----- nvinfo : EIATTR_KPARAM_INFO
	.align		4
.L_625:
        /*0018*/ 	.byte	0x04, 0x17
        /*001a*/ 	.short	(.L_627 - .L_626)
.L_626:
        /*001c*/ 	.word	0x00000000
        /*0020*/ 	.short	0x0005
        /*0022*/ 	.short	0x0020
        /*0024*/ 	.byte	0x00, 0xf0, 0x11, 0x00


	//----- nvinfo : EIATTR_KPARAM_INFO
	.align		4
.L_627:
        /*0028*/ 	.byte	0x04, 0x17
        /*002a*/ 	.short	(.L_629 - .L_628)
.L_628:
        /*002c*/ 	.word	0x00000000
        /*0030*/ 	.short	0x0004
        /*0032*/ 	.short	0x001c
        /*0034*/ 	.byte	0x00, 0xf0, 0x11, 0x00


	//----- nvinfo : EIATTR_KPARAM_INFO
	.align		4
.L_629:
        /*0038*/ 	.byte	0x04, 0x17
        /*003a*/ 	.short	(.L_631 - .L_630)
.L_630:
        /*003c*/ 	.word	0x00000000
        /*0040*/ 	.short	0x0003
        /*0042*/ 	.short	0x0018
        /*0044*/ 	.byte	0x00, 0xf0, 0x11, 0x00


	//----- nvinfo : EIATTR_KPARAM_INFO
	.align		4
.L_631:
        /*0048*/ 	.byte	0x04, 0x17
        /*004a*/ 	.short	(.L_633 - .L_632)
.L_632:
        /*004c*/ 	.word	0x00000000
        /*0050*/ 	.short	0x0002
        /*0052*/ 	.short	0x0010
        /*0054*/ 	.byte	0x00, 0xf0, 0x21, 0x00


	//----- nvinfo : EIATTR_KPARAM_INFO
	.align		4
.L_633:
        /*0058*/ 	.byte	0x04, 0x17
        /*005a*/ 	.short	(.L_635 - .L_634)
.L_634:
        /*005c*/ 	.word	0x00000000
        /*0060*/ 	.short	0x0001
        /*0062*/ 	.short	0x0008
        /*0064*/ 	.byte	0x00, 0xf0, 0x21, 0x00


	//----- nvinfo : EIATTR_KPARAM_INFO
	.align		4
.L_635:
        /*0068*/ 	.byte	0x04, 0x17
        /*006a*/ 	.short	(.L_637 - .L_636)
.L_636:
        /*006c*/ 	.word	0x00000000
        /*0070*/ 	.short	0x0000
        /*0072*/ 	.short	0x0000
        /*0074*/ 	.byte	0x00, 0xf0, 0x21, 0x00


	//----- nvinfo : EIATTR_SPARSE_MMA_MASK
	.align		4
.L_637:
        /*0078*/ 	.byte	0x03, 0x50
        /*007a*/ 	.short	0x0000


	//----- nvinfo : EIATTR_MAXREG_COUNT
	.align		4
        /*007c*/ 	.byte	0x03, 0x1b
        /*007e*/ 	.short	0x00ff


	//----- nvinfo : EIATTR_MERCURY_ISA_VERSION
	.align		4
        /*0080*/ 	.byte	0x03, 0x5f
        /*0082*/ 	.short	0x0101


	//----- nvinfo : EIATTR_COOP_GROUP_MASK_REGIDS
	.align		4
        /*0084*/ 	.byte	0x04, 0x29
        /*0086*/ 	.short	(.L_639 - .L_638)


	//   ....[0]....
.L_638:
        /*0088*/ 	.word	0xffffffff


	//   ....[1]....
        /*008c*/ 	.word	0xffffffff


	//   ....[2]....
        /*0090*/ 	.word	0xffffffff


	//   ....[3]....
        /*0094*/ 	.word	0xffffffff


	//   ....[4]....
        /*0098*/ 	.word	0xffffffff


	//   ....[5]....
        /*009c*/ 	.word	0xffffffff


	//   ....[6]....
        /*00a0*/ 	.word	0xffffffff


	//   ....[7]....
        /*00a4*/ 	.word	0xffffffff


	//   ....[8]....
        /*00a8*/ 	.word	0xffffffff


	//   ....[9]....
        /*00ac*/ 	.word	0xffffffff


	//----- nvinfo : EIATTR_COOP_GROUP_INSTR_OFFSETS
	.align		4
.L_639:
        /*00b0*/ 	.byte	0x04, 0x28
        /*00b2*/ 	.short	(.L_641 - .L_640)


	//   ....[0]....
.L_640:
        /*00b4*/ 	.word	0x00000780


	//   ....[1]....
        /*00b8*/ 	.word	0x000007a0


	//   ....[2]....
        /*00bc*/ 	.word	0x000007c0


	//   ....[3]....
        /*00c0*/ 	.word	0x000007e0


	//   ....[4]....
        /*00c4*/ 	.word	0x00000800


	//   ....[5]....
        /*00c8*/ 	.word	0x00000830


	//   ....[6]....
        /*00cc*/ 	.word	0x00000850


	//   ....[7]....
        /*00d0*/ 	.word	0x00000870


	//   ....[8]....
        /*00d4*/ 	.word	0x00000890


	//   ....[9]....
        /*00d8*/ 	.word	0x000008b0


	//----- nvinfo : EIATTR_EXIT_INSTR_OFFSETS
	.align		4
.L_641:
        /*00dc*/ 	.byte	0x04, 0x1c
        /*00de*/ 	.short	(.L_643 - .L_642)


	//   ....[0]....
.L_642:
        /*00e0*/ 	.word	0x000008c0


	//   ....[1]....
        /*00e4*/ 	.word	0x00000a20


	//   ....[2]....
        /*00e8*/ 	.word	0x00000a30


	//   ....[3]....
        /*00ec*/ 	.word	0x00000b50


	//----- nvinfo : EIATTR_CRS_STACK_SIZE
	.align		4
.L_643:
        /*00f0*/ 	.byte	0x04, 0x1e
        /*00f2*/ 	.short	(.L_645 - .L_644)
.L_644:
        /*00f4*/ 	.word	0x00000000


	//----- nvinfo : EIATTR_CBANK_PARAM_SIZE
	.align		4
.L_645:
        /*00f8*/ 	.byte	0x03, 0x19
        /*00fa*/ 	.short	0x0028


	//----- nvinfo : EIATTR_PARAM_CBANK
	.align		4
        /*00fc*/ 	.byte	0x04, 0x0a
        /*00fe*/ 	.short	(.L_647 - .L_646)
	.align		4
.L_646:
        /*0100*/ 	.word	index@(.nv.constant0._ZN18transformer_engine48scaled_upper_triang_masked_softmax_warp_backwardI13__nv_bfloat16S1_fLi7EEEvPT0_PKT_S6_T1_iii)
        /*0104*/ 	.short	0x0210
        /*0106*/ 	.short	0x0028


	//----- nvinfo : EIATTR_SW_WAR
	.align		4
.L_647:
        /*0108*/ 	.byte	0x04, 0x36
        /*010a*/ 	.short	(.L_649 - .L_648)
.L_648:
        /*010c*/ 	.word	0x00000008
.L_649:


//--------------------- .nv.info._ZN18transformer_engine48scaled_upper_triang_masked_softmax_warp_backwardI13__nv_bfloat16S1_fLi6EEEvPT0_PKT_S6_T1_iii --------------------------
	.section	.nv.info._ZN18transformer_engine48scaled_upper_triang_masked_softmax_warp_backwardI13__nv_bfloat16S1_fLi6EEEvPT0_PKT_S6_T1_iii,"",@"SHT_CUDA_INFO"
	.sectionflags	@""
	.align	4


	//----- nvinfo : EIATTR_CUDA_API_VERSION
	.align		4
        /*0000*/ 	.byte	0x04, 0x37
        /*0002*/ 	.short	(.L_651 - .L_650)
.L_650:
        /*0004*/ 	.word	0x00000082


	//----- nvinfo : EIATTR_KPARAM_INFO
	.align		4
.L_651:
        /*0008*/ 	.byte	0x04, 0x17
        /*000a*/ 	.short	(.L_653 - .L_652)
.L_652:
        /*000c*/ 	.word	0x00000000
        /*0010*/ 	.short	0x0006
        /*0012*/ 	.short	0x0024
        /*0014*/ 	.byte	0x00, 0xf0, 0x11, 0x00


	//----- nvinfo : EIATTR_KPARAM_INFO
	.align		4
.L_653:
        /*0018*/ 	.byte	0x04, 0x17
        /*001a*/ 	.short	(.L_655 - .L_654)
.L_654:
        /*001c*/ 	.word	0x00000000
        /*0020*/ 	.short	0x0005
        /*0022*/ 	.short	0x0020
        /*0024*/ 	.byte	0x00, 0xf0, 0x11, 0x00


	//----- nvinfo : EIATTR_KPARAM_INFO
	.align		4
.L_655:
        /*0028*/ 	.byte	0x04, 0x17
        /*002a*/ 	.short	(.L_657 - .L_656)
.L_656:
        /*002c*/ 	.word	0x00000000
        /*0030*/ 	.short	0x0004
        /*0032*/ 	.short	0x001c
        /*0034*/ 	.byte	0x00, 0xf0, 0x11, 0x00


	//----- nvinfo : EIATTR_KPARAM_INFO
	.align		4
.L_657:
        /*0038*/ 	.byte	0x04, 0x17
        /*003a*/ 	.short	(.L_659 - .L_658)
.L_658:
        /*003c*/ 	.word	0x00000000
        /*0040*/ 	.short	0x0003
        /*0042*/ 	.short	0x0018
        /*0044*/ 	.byte	0x00, 0xf0, 0x11, 0x00


	//----- nvinfo : EIATTR_KPARAM_INFO
	.align		4
.L_659:
        /*0048*/ 	.byte	0x04, 0x17
        /*004a*/ 	.short	(.L_661 - .L_660)
.L_660:
        /*004c*/ 	.word	0x00000000
        /*0050*/ 	.short	0x0002
        /*0052*/ 	.short	0x0010
        /*0054*/ 	.byte	0x00, 0xf0, 0x21, 0x00


	//----- nvinfo : EIATTR_KPARAM_INFO
	.align		4
.L_661:
        /*0058*/ 	.byte	0x04, 0x17
        /*005a*/ 	.short	(.L_663 - .L_662)
.L_662:
        /*005c*/ 	.word	0x00000000
        /*0060*/ 	.short	0x0001
        /*0062*/ 	.short	0x0008
        /*0064*/ 	.byte	0x00, 0xf0, 0x21, 0x00


	//----- nvinfo : EIATTR_KPARAM_INFO
	.align		4
.L_663:
        /*0068*/ 	.byte	0x04, 0x17
        /*006a*/ 	.short	(.L_665 - .L_664)
.L_664:
        /*006c*/ 	.word	0x00000000
        /*0070*/ 	.short	0x0000
        /*0072*/ 	.short	0x0000
        /*0074*/ 	.byte	0x00, 0xf0, 0x21, 0x00


	//----- nvinfo : EIATTR_SPARSE_MMA_MASK
	.align		4
.L_665:
        /*0078*/ 	.byte	0x03, 0x50
        /*007a*/ 	.short	0x0000


	//----- nvinfo : EIATTR_MAXREG_COUNT
	.align		4
        /*007c*/ 	.byte	0x03, 0x1b
        /*007e*/ 	.short	0x00ff


	//----- nvinfo : EIATTR_MERCURY_ISA_VERSION
	.align		4
        /*0080*/ 	.byte	0x03, 0x5f
        /*0082*/ 	.short	0x0101


	//----- nvinfo : EIATTR_COOP_GROUP_MASK_REGIDS
	.align		4
        /*0084*/ 	.byte	0x04, 0x29
        /*0086*/ 	.short	(.L_667 - .L_666)


	//   ....[0]....
.L_666:
        /*0088*/ 	.word	0xffffffff


	//   ....[1]....
        /*008c*/ 	.word	0xffffffff


	//   ....[2]....
        /*0090*/ 	.word	0xffffffff


	//   ....[3]....
        /*0094*/ 	.word	0xffffffff


	//   ....[4]....
        /*0098*/ 	.word	0xffffffff


	//   ....[5]....
        /*009c*/ 	.word	0xffffffff


	//   ....[6]....
        /*00a0*/ 	.word	0xffffffff


	//   ....[7]....
        /*00a4*/ 	.word	0xffffffff


	//   ....[8]....
        /*00a8*/ 	.word	0xffffffff


	//   ....[9]....
        /*00ac*/ 	.word	0xffffffff


	//----- nvinfo : EIATTR_COOP_GROUP_INSTR_OFFSETS
	.align		4
.L_667:
        /*00b0*/ 	.byte	0x04, 0x28
        /*00b2*/ 	.short	(.L_669 - .L_668)


	//   ....[0]....
.L_668:
        /*00b4*/ 	.word	0x000004a0


	//   ....[1]....
        /*00b8*/ 	.word	0x000004b0


	//   ....[2]....
        /*00bc*/ 	.word	0x000004e0


	//   ....[3]....
        /*00c0*/ 	.word	0x000004f0


	//   ....[4]....
        /*00c4*/ 	.word	0x00000520


	//   ....[5]....
        /*00c8*/ 	.word	0x00000530


	//   ....[6]....
        /*00cc*/ 	.word	0x00000560


	//   ....[7]....
        /*00d0*/ 	.word	0x00000570


	//   ....[8]....
        /*00d4*/ 	.word	0x000005b0


	//   ....[9]....
        /*00d8*/ 	.word	0x000005c0


	//----- nvinfo : EIATTR_EXIT_INSTR_OFFSETS
	.align		4
.L_669:
        /*00dc*/ 	.byte	0x04, 0x1c
        /*00de*/ 	.short	(.L_671 - .L_670)


	//   ....[0]....
.L_670:
        /*00e0*/ 	.word	0x000005d0


	//   ....[1]....
        /*00e4*/ 	.word	0x000006f0


	//   ....[2]....
        /*00e8*/ 	.word	0x00000780


	//   ....[3]....
        /*00ec*/ 	.word	0x000007e0


	//----- nvinfo : EIATTR_CBANK_PARAM_SIZE
	.align		4
.L_671:
        /*00f0*/ 	.byte	0x03, 0x19
        /*00f2*/ 	.short	0x0028


	//----- nvinfo : EIATTR_PARAM_CBANK
	.align		4
        /*00f4*/ 	.byte	0x04, 0x0a
        /*00f6*/ 	.short	(.L_673 - .L_672)
	.align		4
.L_672:
        /*00f8*/ 	.word	index@(.nv.constant0._ZN18transformer_engine48scaled_upper_triang_masked_softmax_warp_backwardI13__nv_bfloat16S1_fLi6EEEvPT0_PKT_S6_T1_iii)
        /*00fc*/ 	.short	0x0210
        /*00fe*/ 	.short	0x0028


	//----- nvinfo : EIATTR_SW_WAR
	.align		4
.L_673:
        /*0100*/ 	.byte	0x04, 0x36
        /*0102*/ 	.short	(.L_675 - .L_674)
.L_674:
        /*0104*/ 	.word	0x00000008
.L_675:


//--------------------- .nv.info._ZN18transformer_engine48scaled_upper_triang_masked_softmax_warp_backwardI13__nv_bfloat16S1_fLi5EEEvPT0_PKT_S6_T1_iii --------------------------
	.section	.nv.info._ZN18transformer_engine48scaled_upper_triang_masked_softmax_warp_backwardI13__nv_bfloat16S1_fLi5EEEvPT0_PKT_S6_T1_iii,"",@"SHT_CUDA_INFO"
	.sectionflags	@""
	.align	4


	//----- nvinfo : EIATTR_CUDA_API_VERSION
	.align		4
        /*0000*/ 	.byte	0x04, 0x37
        /*0002*/ 	.short	(.L_677 - .L_676)
.L_676:
        /*0004*/ 	.word	0x00000082


	//----- nvinfo : EIATTR_KPARAM_INFO
	.align		4
.L_677:
        /*0008*/ 	.byte	0x04, 0x17
        /*000a*/ 	.short	(.L_679 - .L_678)
.L_678:
        /*000c*/ 	.word	0x00000000
        /*0010*/ 	.short	0x0006
        /*0012*/ 	.short	0x0024
        /*0014*/ 	.byte	0x00, 0xf0, 0x11, 0x00


	//----- nvinfo : EIATTR_KPARAM_INFO
	.align		4
.L_679:
        /*0018*/ 	.byte	0x04, 0x17
        /*001a*/ 	.short	(.L_681 - .L_680)
.L_680:
        /*001c*/ 	.word	0x00000000
        /*0020*/ 	.short	0x0005
        /*0022*/ 	.short	0x0020
        /*0024*/ 	.byte	0x00, 0xf0, 0x11, 0x00


	//----- nvinfo : EIATTR_KPARAM_INFO
	.align		4
.L_681:
        /*0028*/ 	.byte	0x04, 0x17
        /*002a*/ 	.short	(.L_683 - .L_682)
.L_682:
        /*002c*/ 	.word	0x00000000
        /*0030*/ 	.short	0x0004
        /*0032*/ 	.short	0x001c
        /*0034*/ 	.byte	0x00, 0xf0, 0x11, 0x00


	//----- nvinfo : EIATTR_KPARAM_INFO
	.align		4
.L_683:
        /*0038*/ 	.byte	0x04, 0x17
        /*003a*/ 	.short	(.L_685 - .L_684)
.L_684:
        /*003c*/ 	.word	0x00000000
        /*0040*/ 	.short	0x0003
        /*0042*/ 	.short	0x0018
        /*0044*/ 	.byte	0x00, 0xf0, 0x11, 0x00


	//----- nvinfo : EIATTR_KPARAM_INFO
	.align		4
.L_685:
        /*0048*/ 	.byte	0x04, 0x17
        /*004a*/ 	.short	(.L_687 - .L_686)
.L_686:
        /*004c*/ 	.word	0x00000000
        /*0050*/ 	.short	0x0002
        /*0052*/ 	.short	0x0010
        /*0054*/ 	.byte	0x00, 0xf0, 0x21, 0x00


	//----- nvinfo : EIATTR_KPARAM_INFO
	.align		4
.L_687:
        /*0058*/ 	.byte	0x04, 0x17
        /*005a*/ 	.short	(.L_689 - .L_688)
.L_688:
        /*005c*/ 	.word	0x00000000
        /*0060*/ 	.short	0x0001
        /*0062*/ 	.short	0x0008
        /*0064*/ 	.byte	0x00, 0xf0, 0x21, 0x00


	//----- nvinfo : EIATTR_KPARAM_INFO
	.align		4
.L_689:
        /*0068*/ 	.byte	0x04, 0x17
        /*006a*/ 	.short	(.L_691 - .L_690)
.L_690:
        /*006c*/ 	.word	0x00000000
        /*0070*/ 	.short	0x0000
        /*0072*/ 	.short	0x0000
        /*0074*/ 	.byte	0x00, 0xf0, 0x21, 0x00


	//----- nvinfo : EIATTR_SPARSE_MMA_MASK
	.align		4
.L_691:
        /*0078*/ 	.byte	0x03, 0x50
        /*007a*/ 	.short	0x0000


	//----- nvinfo : EIATTR_MAXREG_COUNT
	.align		4
        /*007c*/ 	.byte	0x03, 0x1b
        /*007e*/ 	.short	0x00ff


	//----- nvinfo : EIATTR_MERCURY_ISA_VERSION
	.align		4
        /*0080*/ 	.byte	0x03, 0x5f
        /*0082*/ 	.short	0x0101


	//----- nvinfo : EIATTR_COOP_GROUP_MASK_REGIDS
	.align		4
        /*0084*/ 	.byte	0x04, 0x29
        /*0086*/ 	.short	(.L_693 - .L_692)


	//   ....[0]....
.L_692:
        /*0088*/ 	.word	0xffffffff


	//   ....[1]....
        /*008c*/ 	.word	0xffffffff


	//   ....[2]....
        /*0090*/ 	.word	0xffffffff


	//   ....[3]....
        /*0094*/ 	.word	0xffffffff


	//   ....[4]....
        /*0098*/ 	.word	0xffffffff


	//   ....[5]....
        /*009c*/ 	.word	0xffffffff


	//   ....[6]....
        /*00a0*/ 	.word	0xffffffff


	//   ....[7]....
        /*00a4*/ 	.word	0xffffffff


	//   ....[8]....
        /*00a8*/ 	.word	0xffffffff


	//   ....[9]....
        /*00ac*/ 	.word	0xffffffff


	//----- nvinfo : EIATTR_COOP_GROUP_INSTR_OFFSETS
	.align		4
.L_693:
        /*00b0*/ 	.byte	0x04, 0x28
        /*00b2*/ 	.short	(.L_695 - .L_694)


	//   ....[0]....
.L_694:
        /*00b4*/ 	.word	0x000003d0


	//   ....[1]....
        /*00b8*/ 	.word	0x000003e0


	//   ....[2]....
        /*00bc*/ 	.word	0x00000410


	//   ....[3]....
        /*00c0*/ 	.word	0x00000420


	//   ....[4]....
        /*00c4*/ 	.word	0x00000450


	//   ....[5]....
        /*00c8*/ 	.word	0x00000460


	//   ....[6]....
        /*00cc*/ 	.word	0x00000490


	//   ....[7]....
        /*00d0*/ 	.word	0x000004a0


	//   ....[8]....
        /*00d4*/ 	.word	0x000004e0


	//   ....[9]....
        /*00d8*/ 	.word	0x000004f0


	//----- nvinfo : EIATTR_EXIT_INSTR_OFFSETS
	.align		4
.L_695:
        /*00dc*/ 	.byte	0x04, 0x1c
        /*00de*/ 	.short	(.L_697 - .L_696)


	//   ....[0]....
.L_696:
        /*00e0*/ 	.word	0x00000500


	//   ....[1]....
        /*00e4*/ 	.word	0x00000610


	//   ....[2]....
        /*00e8*/ 	.word	0x00000620


	//   ....[3]....
        /*00ec*/ 	.word	0x000006e0


	//----- nvinfo : EIATTR_CRS_STACK_SIZE
	.align		4
.L_697:
        /*00f0*/ 	.byte	0x04, 0x1e
        /*00f2*/ 	.short	(.L_699 - .L_698)
.L_698:
        /*00f4*/ 	.word	0x00000000


	//----- nvinfo : EIATTR_CBANK_PARAM_SIZE
	.align		4
.L_699:
        /*00f8*/ 	.byte	0x03, 0x19
        /*00fa*/ 	.short	0x0028


	//----- nvinfo : EIATTR_PARAM_CBANK
	.align		4
        /*00fc*/ 	.byte	0x04, 0x0a
        /*00fe*/ 	.short	(.L_701 - .L_700)
	.align		4
.L_700:
        /*0100*/ 	.word	index@(.nv.constant0._ZN18transformer_engine48scaled_upper_triang_masked_softmax_warp_backwardI13__nv_bfloat16S1_fLi5EEEvPT0_PKT_S6_T1_iii)
        /*0104*/ 	.short	0x0210
        /*0106*/ 	.short	0x0028


	//----- nvinfo : EIATTR_SW_WAR
	.align		4
.L_701:
        /*0108*/ 	.byte	0x04, 0x36
        /*010a*/ 	.short	(.L_703 - .L_702)
.L_702:
        /*010c*/ 	.word	0x00000008
.L_703:


//--------------------- .nv.info._ZN18transformer_engine48scaled_upper_triang_masked_softmax_warp_backwardI13__nv_bfloat16S1_fLi4EEEvPT0_PKT_S6_T1_iii --------------------------
	.section	.nv.info._ZN18transformer_engine48scaled_upper_triang_masked_softmax_warp_backwardI13__nv_bfloat16S1_fLi4EEEvPT0_PKT_S6_T1_iii,"",@"SHT_CUDA_INFO"
	.sectionflags	@""
	.align	4


	//----- nvinfo : EIATTR_CUDA_API_VERSION
	.align		4
        /*0000*/ 	.byte	0x04, 0x37
        /*0002*/ 	.short	(.L_705 - .L_704)
.L_704:
        /*0004*/ 	.word	0x00000082


	//----- nvinfo : EIATTR_KPARAM_INFO
	.align		4
.L_705:
        /*0008*/ 	.byte	0x04, 0x17
        /*000a*/ 	.short	(.L_707 - .L_706)
.L_706:
        /*000c*/ 	.word	0x00000000
        /*0010*/ 	.short	0x0006
        /*0012*/ 	.short	0x0024
        /*0014*/ 	.byte	0x00, 0xf0, 0x11, 0x00


	//----- nvinfo : EIATTR_KPARAM_INFO
	.align		4
.L_707:
        /*0018*/ 	.byte	0x04, 0x17
        /*001a*/ 	.short	(.L_709 - .L_708)
.L_708:
        /*001c*/ 	.word	0x00000000
        /*0020*/ 	.short	0x0005
        /*0022*/ 	.short	0x0020
        /*0024*/ 	.byte	0x00, 0xf0, 0x11, 0x00


	//----- nvinfo : EIATTR_KPARAM_INFO
	.align		4
.L_709:
        /*0028*/ 	.byte	0x04, 0x17
        /*002a*/ 	.short	(.L_711 - .L_710)
.L_710:
        /*002c*/ 	.word	0x00000000
        /*0030*/ 	.short	0x0004
        /*0032*/ 	.short	0x001c
        /*0034*/ 	.byte	0x00, 0xf0, 0x11, 0x00


	//----- nvinfo : EIATTR_KPARAM_INFO
	.align		4
.L_711:
        /*0038*/ 	.byte	0x04, 0x17
        /*003a*/ 	.short	(.L_713 - .L_712)
.L_712:
        /*003c*/ 	.word	0x00000000
        /*0040*/ 	.short	0x0003
        /*0042*/ 	.short	0x0018
        /*0044*/ 	.byte	0x00, 0xf0, 0x11, 0x00


	//----- nvinfo : EIATTR_KPARAM_INFO
	.align		4
.L_713:
        /*0048*/ 	.byte	0x04, 0x17
        /*004a*/ 	.short	(.L_715 - .L_714)
.L_714:
        /*004c*/ 	.word	0x00000000
        /*0050*/ 	.short	0x0002
        /*0052*/ 	.short	0x0010
        /*0054*/ 	.byte	0x00, 0xf0, 0x21, 0x00


	//----- nvinfo : EIATTR_KPARAM_INFO
	.align		4
.L_715:
        /*0058*/ 	.byte	0x04, 0x17
        /*005a*/ 	.short	(.L_717 - .L_716)
.L_716:
        /*005c*/ 	.word	0x00000000
        /*0060*/ 	.short	0x0001
        /*0062*/ 	.short	0x0008
        /*0064*/ 	.byte	0x00, 0xf0, 0x21, 0x00


	//----- nvinfo : EIATTR_KPARAM_INFO
	.align		4
.L_717:
        /*0068*/ 	.byte	0x04, 0x17
        /*006a*/ 	.short	(.L_719 - .L_718)
.L_718:
        /*006c*/ 	.word	0x00000000
        /*0070*/ 	.short	0x0000
        /*0072*/ 	.short	0x0000
        /*0074*/ 	.byte	0x00, 0xf0, 0x21, 0x00


	//----- nvinfo : EIATTR_SPARSE_MMA_MASK
	.align		4
.L_719:
        /*0078*/ 	.byte	0x03, 0x50
        /*007a*/ 	.short	0x0000


	//----- nvinfo : EIATTR_MAXREG_COUNT
	.align		4
        /*007c*/ 	.byte	0x03, 0x1b
        /*007e*/ 	.short	0x00ff


	//----- nvinfo : EIATTR_MERCURY_ISA_VERSION
	.align		4
        /*0080*/ 	.byte	0x03, 0x5f
        /*0082*/ 	.short	0x0101


	//----- nvinfo : EIATTR_COOP_GROUP_MASK_REGIDS
	.align		4
        /*0084*/ 	.byte	0x04, 0x29
        /*0086*/ 	.short	(.L_721 - .L_720)


	//   ....[0]....
.L_720:
        /*0088*/ 	.word	0xffffffff


	//   ....[1]....
        /*008c*/ 	.word	0xffffffff


	//   ....[2]....
        /*0090*/ 	.word	0xffffffff


	//   ....[3]....
        /*0094*/ 	.word	0xffffffff


	//   ....[4]....
        /*0098*/ 	.word	0xffffffff


	//   ....[5]....
        /*009c*/ 	.word	0xffffffff


	//   ....[6]....
        /*00a0*/ 	.word	0xffffffff


	//   ....[7]....
        /*00a4*/ 	.word	0xffffffff


	//----- nvinfo : EIATTR_COOP_GROUP_INSTR_OFFSETS
	.align		4
.L_721:
        /*00a8*/ 	.byte	0x04, 0x28
        /*00aa*/ 	.short	(.L_723 - .L_722)


	//   ....[0]....
.L_722:
        /*00ac*/ 	.word	0x000003d0


	//   ....[1]....
        /*00b0*/ 	.word	0x000003e0


	//   ....[2]....
        /*00b4*/ 	.word	0x00000410


	//   ....[3]....
        /*00b8*/ 	.word	0x00000420


	//   ....[4]....
        /*00bc*/ 	.word	0x00000450


	//   ....[5]....
        /*00c0*/ 	.word	0x00000460


	//   ....[6]....
        /*00c4*/ 	.word	0x000004a0


	//   ....[7]....
        /*00c8*/ 	.word	0x000004b0


	//----- nvinfo : EIATTR_EXIT_INSTR_OFFSETS
	.align		4
.L_723:
        /*00cc*/ 	.byte	0x04, 0x1c
        /*00ce*/ 	.short	(.L_725 - .L_724)


	//   ....[0]....
.L_724:
        /*00d0*/ 	.word	0x000004c0


	//   ....[1]....
        /*00d4*/ 	.word	0x000005d0


	//   ....[2]....
        /*00d8*/ 	.word	0x000005e0


	//   ....[3]....
        /*00dc*/ 	.word	0x000006a0


	//----- nvinfo : EIATTR_CRS_STACK_SIZE
	.align		4
.L_725:
        /*00e0*/ 	.byte	0x04, 0x1e
        /*00e2*/ 	.short	(.L_727 - .L_726)
.L_726:
        /*00e4*/ 	.word	0x00000000


	//----- nvinfo : EIATTR_CBANK_PARAM_SIZE
	.align		4
.L_727:
        /*00e8*/ 	.byte	0x03, 0x19
        /*00ea*/ 	.short	0x0028


	//----- nvinfo : EIATTR_PARAM_CBANK
	.align		4
        /*00ec*/ 	.byte	0x04, 0x0a
        /*00ee*/ 	.short	(.L_729 - .L_728)
	.align		4
.L_728:
        /*00f0*/ 	.word	index@(.nv.constant0._ZN18transformer_engine48scaled_upper_triang_masked_softmax_warp_backwardI13__nv_bfloat16S1_fLi4EEEvPT0_PKT_S6_T1_iii)
        /*00f4*/ 	.short	0x0210
        /*00f6*/ 	.short	0x0028


	//----- nvinfo : EIATTR_SW_WAR
	.align		4
.L_729:
        /*00f8*/ 	.byte	0x04, 0x36
        /*00fa*/ 	.short	(.L_731 - .L_730)
.L_730:
        /*00fc*/ 	.word	0x00000008
.L_731:


//--------------------- .nv.info._ZN18transformer_engine48scaled_upper_triang_masked_softmax_warp_backwardI13__nv_bfloat16S1_fLi3EEEvPT0_PKT_S6_T1_iii --------------------------
	.section	.nv.info._ZN18transformer_engine48scaled_upper_triang_masked_softmax_warp_backwardI13__nv_bfloat16S1_fLi3EEEvPT0_PKT_S6_T1_iii,"",@"SHT_CUDA_INFO"
	.sectionflags	@""
	.align	4


	//----- nvinfo : EIATTR_CUDA_API_VERSION
	.align		4
        /*0000*/ 	.byte	0x04, 0x37
        /*0002*/ 	.short	(.L_733 - .L_732)
.L_732:
        /*0004*/ 	.word	0x00000082


	//----- nvinfo : EIATTR_KPARAM_INFO
	.align		4
.L_733:
        /*0008*/ 	.byte	0x04, 0x17
        /*000a*/ 	.short	(.L_735 - .L_734)
.L_734:
        /*000c*/ 	.word	0x00000000
        /*0010*/ 	.short	0x0006
        /*0012*/ 	.short	0x0024
        /*0014*/ 	.byte	0x00, 0xf0, 0x11, 0x00


	//----- nvinfo : EIATTR_KPARAM_INFO
	.align		4
.L_735:
        /*0018*/ 	.byte	0x04, 0x17
        /*001a*/ 	.short	(.L_737 - .L_736)
.L_736:
        /*001c*/ 	.word	0x00000000
        /*0020*/ 	.short	0x0005
        /*0022*/ 	.short	0x0020
        /*0024*/ 	.byte	0x00, 0xf0, 0x11, 0x00


	//----- nvinfo : EIATTR_KPARAM_INFO
	.align		4
.L_737:
        /*0028*/ 	.byte	0x04, 0x17
        /*002a*/ 	.short	(.L_739 - .L_738)
.L_738:
        /*002c*/ 	.word	0x00000000
        /*0030*/ 	.short	0x0004
        /*0032*/ 	.short	0x001c
        /*0034*/ 	.byte	0x00, 0xf0, 0x11, 0x00


	//----- nvinfo : EIATTR_KPARAM_INFO
	.align		4
.L_739:
        /*0038*/ 	.byte	0x04, 0x17
        /*003a*/ 	.short	(.L_741 - .L_740)
.L_740:
        /*003c*/ 	.word	0x00000000
        /*0040*/ 	.short	0x0003
        /*0042*/ 	.short	0x0018
        /*0044*/ 	.byte	0x00, 0xf0, 0x11, 0x00


	//----- nvinfo : EIATTR_KPARAM_INFO
	.align		4
.L_741:
        /*0048*/ 	.byte	0x04, 0x17
        /*004a*/ 	.short	(.L_743 - .L_742)
.L_742:
        /*004c*/ 	.word	0x00000000
        /*0050*/ 	.short	0x0002
        /*0052*/ 	.short	0x0010
        /*0054*/ 	.byte	0x00, 0xf0, 0x21, 0x00


	//----- nvinfo : EIATTR_KPARAM_INFO
	.align		4
.L_743:
        /*0058*/ 	.byte	0x04, 0x17
        /*005a*/ 	.short	(.L_745 - .L_744)
.L_744:
        /*005c*/ 	.word	0x00000000
        /*0060*/ 	.short	0x0001
        /*0062*/ 	.short	0x0008
        /*0064*/ 	.byte	0x00, 0xf0, 0x21, 0x00


	//----- nvinfo : EIATTR_KPARAM_INFO
	.align		4
.L_745:
        /*0068*/ 	.byte	0x04, 0x17
        /*006a*/ 	.short	(.L_747 - .L_746)
.L_746:
        /*006c*/ 	.word	0x00000000
        /*0070*/ 	.short	0x0000
        /*0072*/ 	.short	0x0000
        /*0074*/ 	.byte	0x00, 0xf0, 0x21, 0x00


	//----- nvinfo : EIATTR_SPARSE_MMA_MASK
	.align		4
.L_747:
        /*0078*/ 	.byte	0x03, 0x50
        /*007a*/ 	.short	0x0000


	//----- nvinfo : EIATTR_MAXREG_COUNT
	.align		4
        /*007c*/ 	.byte	0x03, 0x1b
        /*007e*/ 	.short	0x00ff


	//----- nvinfo : EIATTR_MERCURY_ISA_VERSION
	.align		4
        /*0080*/ 	.byte	0x03, 0x5f
        /*0082*/ 	.short	0x0101


	//----- nvinfo : EIATTR_COOP_GROUP_MASK_REGIDS
	.align		4
        /*0084*/ 	.byte	0x04, 0x29
        /*0086*/ 	.short	(.L_749 - .L_748)


	//   ....[0]....
.L_748:
        /*0088*/ 	.word	0xffffffff


	//   ....[1]....
        /*008c*/ 	.word	0xffffffff


	//   ....[2]....
        /*0090*/ 	.word	0xffffffff


	//   ....[3]....
        /*0094*/ 	.word	0xffffffff


	//   ....[4]....
        /*0098*/ 	.word	0xffffffff


	//   ....[5]....
        /*009c*/ 	.word	0xffffffff


	//----- nvinfo : EIATTR_COOP_GROUP_INSTR_OFFSETS
	.align		4
.L_749:
        /*00a0*/ 	.byte	0x04, 0x28
        /*00a2*/ 	.short	(.L_751 - .L_750)


	//   ....[0]....
.L_750:
        /*00a4*/ 	.word	0x000003d0


	//   ....[1]....
        /*00a8*/ 	.word	0x000003e0


	//   ....[2]....
        /*00ac*/ 	.word	0x00000410


	//   ....[3]....
        /*00b0*/ 	.word	0x00000420


	//   ....[4]....
        /*00b4*/ 	.word	0x00000460


	//   ....[5]....
        /*00b8*/ 	.word	0x00000470


	//----- nvinfo : EIATTR_EXIT_INSTR_OFFSETS
	.align		4
.L_751:
        /*00bc*/ 	.byte	0x04, 0x1c
        /*00be*/ 	.short	(.L_753 - .L_752)


	//   ....[0]....
.L_752:
        /*00c0*/ 	.word	0x00000480


	//   ....[1]....
        /*00c4*/ 	.word	0x00000580


	//   ....[2]....
        /*00c8*/ 	.word	0x00000590


	//   ....[3]....
        /*00cc*/ 	.word	0x00000640


	//----- nvinfo : EIATTR_CRS_STACK_SIZE
	.align		4
.L_753:
        /*00d0*/ 	.byte	0x04, 0x1e
        /*00d2*/ 	.short	(.L_755 - .L_754)
.L_754:
        /*00d4*/ 	.word	0x00000000


	//----- nvinfo : EIATTR_CBANK_PARAM_SIZE
	.align		4
.L_755:
        /*00d8*/ 	.byte	0x03, 0x19
        /*00da*/ 	.short	0x0028


	//----- nvinfo : EIATTR_PARAM_CBANK
	.align		4
        /*00dc*/ 	.byte	0x04, 0x0a
        /*00de*/ 	.short	(.L_757 - .L_756)
	.align		4
.L_756:
        /*00e0*/ 	.word	index@(.nv.constant0._ZN18transformer_engine48scaled_upper_triang_masked_softmax_warp_backwardI13__nv_bfloat16S1_fLi3EEEvPT0_PKT_S6_T1_iii)
        /*00e4*/ 	.short	0x0210
        /*00e6*/ 	.short	0x0028


	//----- nvinfo : EIATTR_SW_WAR
	.align		4
.L_757:
        /*00e8*/ 	.byte	0x04, 0x36
        /*00ea*/ 	.short	(.L_759 - .L_758)
.L_758:
        /*00ec*/ 	.word	0x00000008
.L_759:


//--------------------- .nv.info._ZN18transformer_engine48scaled_upper_triang_masked_softmax_warp_backwardI13__nv_bfloat16S1_fLi2EEEvPT0_PKT_S6_T1_iii --------------------------
	.section	.nv.info._ZN18transformer_engine48scaled_upper_triang_masked_softmax_warp_backwardI13__nv_bfloat16S1_fLi2EEEvPT0_PKT_S6_T1_iii,"",@"SHT_CUDA_INFO"
	.sectionflags	@""
	.align	4


	//----- nvinfo : EIATTR_CUDA_API_VERSION
	.align		4
        /*0000*/ 	.byte	0x04, 0x37
        /*0002*/ 	.short	(.L_761 - .L_760)
.L_760:
        /*0004*/ 	.word	0x00000082


	//----- nvinfo : EIATTR_KPARAM_INFO
	.align		4
.L_761:
        /*0008*/ 	.byte	0x04, 0x17
        /*000a*/ 	.short	(.L_763 - .L_762)
.L_762:
        /*000c*/ 	.word	0x00000000
        /*0010*/ 	.short	0x0006
        /*0012*/ 	.short	0x0024
        /*0014*/ 	.byte	0x00, 0xf0, 0x11, 0x00


	//----- nvinfo : EIATTR_KPARAM_INFO
	.align		4
.L_763:
        /*0018*/ 	.byte	0x04, 0x17
        /*001a*/ 	.short	(.L_765 - .L_764)
.L_764:
        /*001c*/ 	.word	0x00000000
        /*0020*/ 	.short	0x0005
        /*0022*/ 	.short	0x0020
        /*0024*/ 	.byte	0x00, 0xf0, 0x11, 0x00


	//----- nvinfo : EIATTR_KPARAM_INFO
	.align		4
.L_765:
        /*0028*/ 	.byte	0x04, 0x17
        /*002a*/ 	.short	(.L_767 - .L_766)
.L_766:
        /*002c*/ 	.word	0x00000000
        /*0030*/ 	.short	0x0004
        /*0032*/ 	.short	0x001c
        /*0034*/ 	.byte	0x00, 0xf0, 0x11, 0x00


	//----- nvinfo : EIATTR_KPARAM_INFO
	.align		4
.L_767:
        /*0038*/ 	.byte	0x04, 0x17
        /*003a*/ 	.short	(.L_769 - .L_768)
.L_768:
        /*003c*/ 	.word	0x00000000
        /*0040*/ 	.short	0x0003
        /*0042*/ 	.short	0x0018
        /*0044*/ 	.byte	0x00, 0xf0, 0x11, 0x00


	//----- nvinfo : EIATTR_KPARAM_INFO
	.align		4
.L_769:
        /*0048*/ 	.byte	0x04, 0x17
        /*004a*/ 	.short	(.L_771 - .L_770)
.L_770:
        /*004c*/ 	.word	0x00000000
        /*0050*/ 	.short	0x0002
        /*0052*/ 	.short	0x0010
        /*0054*/ 	.byte	0x00, 0xf0, 0x21, 0x00


	//----- nvinfo : EIATTR_KPARAM_INFO
	.align		4
.L_771:
        /*0058*/ 	.byte	0x04, 0x17
        /*005a*/ 	.short	(.L_773 - .L_772)
.L_772:
        /*005c*/ 	.word	0x00000000
        /*0060*/ 	.short	0x0001
        /*0062*/ 	.short	0x0008
        /*0064*/ 	.byte	0x00, 0xf0, 0x21, 0x00


	//----- nvinfo : EIATTR_KPARAM_INFO
	.align		4
.L_773:
        /*0068*/ 	.byte	0x04, 0x17
        /*006a*/ 	.short	(.L_775 - .L_774)
.L_774:
        /*006c*/ 	.word	0x00000000
        /*0070*/ 	.short	0x0000
        /*0072*/ 	.short	0x0000
        /*0074*/ 	.byte	0x00, 0xf0, 0x21, 0x00


	//----- nvinfo : EIATTR_SPARSE_MMA_MASK
	.align		4
.L_775:
        /*0078*/ 	.byte	0x03, 0x50
        /*007a*/ 	.short	0x0000


	//----- nvinfo : EIATTR_MAXREG_COUNT
	.align		4
        /*007c*/ 	.byte	0x03, 0x1b
        /*007e*/ 	.short	0x00ff


	//----- nvinfo : EIATTR_MERCURY_ISA_VERSION
	.align		4
        /*0080*/ 	.byte	0x03, 0x5f
        /*0082*/ 	.short	0x0101


	//----- nvinfo : EIATTR_COOP_GROUP_MASK_REGIDS
	.align		4
        /*0084*/ 	.byte	0x04, 0x29
        /*0086*/ 	.short	(.L_777 - .L_776)


	//   ....[0]....
.L_776:
        /*0088*/ 	.word	0xffffffff


	//   ....[1]....
        /*008c*/ 	.word	0xffffffff


	//   ....[2]....
        /*0090*/ 	.word	0xffffffff


	//   ....[3]....
        /*0094*/ 	.word	0xffffffff


	//----- nvinfo : EIATTR_COOP_GROUP_INSTR_OFFSETS
	.align		4
.L_777:
        /*0098*/ 	.byte	0x04, 0x28
        /*009a*/ 	.short	(.L_779 - .L_778)


	//   ....[0]....
.L_778:
        /*009c*/ 	.word	0x000003c0


	//   ....[1]....
        /*00a0*/ 	.word	0x000003d0


	//   ....[2]....
        /*00a4*/ 	.word	0x00000410


	//   ....[3]....
        /*00a8*/ 	.word	0x00000420


	//----- nvinfo : EIATTR_EXIT_INSTR_OFFSETS
	.align		4
.L_779:
        /*00ac*/ 	.byte	0x04, 0x1c
        /*00ae*/ 	.short	(.L_781 - .L_780)


	//   ....[0]....
.L_780:
        /*00b0*/ 	.word	0x00000430


	//   ....[1]....
        /*00b4*/ 	.word	0x00000530


	//   ....[2]....
        /*00b8*/ 	.word	0x00000540


	//   ....[3]....
        /*00bc*/ 	.word	0x000005f0


	//----- nvinfo : EIATTR_CRS_STACK_SIZE
	.align		4
.L_781:
        /*00c0*/ 	.byte	0x04, 0x1e
        /*00c2*/ 	.short	(.L_783 - .L_782)
.L_782:
        /*00c4*/ 	.word	0x00000000


	//----- nvinfo : EIATTR_CBANK_PARAM_SIZE
	.align		4
.L_783:
        /*00c8*/ 	.byte	0x03, 0x19
        /*00ca*/ 	.short	0x0028


	//----- nvinfo : EIATTR_PARAM_CBANK
	.align		4
        /*00cc*/ 	.byte	0x04, 0x0a
        /*00ce*/ 	.short	(.L_785 - .L_784)
	.align		4
.L_784:
        /*00d0*/ 	.word	index@(.nv.constant0._ZN18transformer_engine48scaled_upper_triang_masked_softmax_warp_backwardI13__nv_bfloat16S1_fLi2EEEvPT0_PKT_S6_T1_iii)
        /*00d4*/ 	.short	0x0210
        /*00d6*/ 	.short	0x0028


	//----- nvinfo : EIATTR_SW_WAR
	.align		4
.L_785:
        /*00d8*/ 	.byte	0x04, 0x36
        /*00da*/ 	.short	(.L_787 - .L_786)
.L_786:
        /*00dc*/ 	.word	0x00000008
.L_787:


//--------------------- .nv.info._ZN18transformer_engine48scaled_upper_triang_masked_softmax_warp_backwardI13__nv_bfloat16S1_fLi1EEEvPT0_PKT_S6_T1_iii --------------------------
	.section	.nv.info._ZN18transformer_engine48scaled_upper_triang_masked_softmax_warp_backwardI13__nv_bfloat16S1_fLi1EEEvPT0_PKT_S6_T1_iii,"",@"SHT_CUDA_INFO"
	.sectionflags	@""
	.align	4


	//----- nvinfo : EIATTR_CUDA_API_VERSION
	.align		4
        /*0000*/ 	.byte	0x04, 0x37
        /*0002*/ 	.short	(.L_789 - .L_788)
.L_788:
        /*0004*/ 	.word	0x00000082


	//----- nvinfo : EIATTR_KPARAM_INFO
	.align		4
.L_789:
        /*0008*/ 	.byte	0x04, 0x17
        /*000a*/ 	.short	(.L_791 - .L_790)
.L_790:
        /*000c*/ 	.word	0x00000000
        /*0010*/ 	.short	0x0006
        /*0012*/ 	.short	0x0024
        /*0014*/ 	.byte	0x00, 0xf0, 0x11, 0x00


	//----- nvinfo : EIATTR_KPARAM_INFO
	.align		4
.L_791:
        /*0018*/ 	.byte	0x04, 0x17
        /*001a*/ 	.short	(.L_793 - .L_792)
.L_792:
        /*001c*/ 	.word	0x00000000
        /*0020*/ 	.short	0x0005
        /*0022*/ 	.short	0x0020
        /*0024*/ 	.byte	0x00, 0xf0, 0x11, 0x00


	//----- nvinfo : EIATTR_KPARAM_INFO
	.align		4
.L_793:
        /*0028*/ 	.byte	0x04, 0x17
        /*002a*/ 	.short	(.L_795 - .L_794)
.L_794:
        /*002c*/ 	.word	0x00000000
        /*0030*/ 	.short	0x0004
        /*0032*/ 	.short	0x001c
        /*0034*/ 	.byte	0x00, 0xf0, 0x11, 0x00


	//----- nvinfo : EIATTR_KPARAM_INFO
	.align		4
.L_795:
        /*0038*/ 	.byte	0x04, 0x17
        /*003a*/ 	.short	(.L_797 - .L_796)
.L_796:
        /*003c*/ 	.word	0x00000000
        /*0040*/ 	.short	0x0003
        /*0042*/ 	.short	0x0018
        /*0044*/ 	.byte	0x00, 0xf0, 0x11, 0x00


	//----- nvinfo : EIATTR_KPARAM_INFO
	.align		4
.L_797:
        /*0048*/ 	.byte	0x04, 0x17
        /*004a*/ 	.short	(.L_799 - .L_798)
.L_798:
        /*004c*/ 	.word	0x00000000
        /*0050*/ 	.short	0x0002
        /*0052*/ 	.short	0x0010
        /*0054*/ 	.byte	0x00, 0xf0, 0x21, 0x00


	//----- nvinfo : EIATTR_KPARAM_INFO
	.align		4
.L_799:
        /*0058*/ 	.byte	0x04, 0x17
        /*005a*/ 	.short	(.L_801 - .L_800)
.L_800:
        /*005c*/ 	.word	0x00000000
        /*0060*/ 	.short	0x0001
        /*0062*/ 	.short	0x0008
        /*0064*/ 	.byte	0x00, 0xf0, 0x21, 0x00


	//----- nvinfo : EIATTR_KPARAM_INFO
	.align		4
.L_801:
        /*0068*/ 	.byte	0x04, 0x17
        /*006a*/ 	.short	(.L_803 - .L_802)
.L_802:
        /*006c*/ 	.word	0x00000000
        /*0070*/ 	.short	0x0000
        /*0072*/ 	.short	0x0000
        /*0074*/ 	.byte	0x00, 0xf0, 0x21, 0x00


	//----- nvinfo : EIATTR_SPARSE_MMA_MASK
	.align		4
.L_803:
        /*0078*/ 	.byte	0x03, 0x50
        /*007a*/ 	.short	0x0000


	//----- nvinfo : EIATTR_MAXREG_COUNT
	.align		4
        /*007c*/ 	.byte	0x03, 0x1b
        /*007e*/ 	.short	0x00ff


	//----- nvinfo : EIATTR_MERCURY_ISA_VERSION
	.align		4
        /*0080*/ 	.byte	0x03, 0x5f
        /*0082*/ 	.short	0x0101


	//----- nvinfo : EIATTR_COOP_GROUP_MASK_REGIDS
	.align		4
        /*0084*/ 	.byte	0x04, 0x29
        /*0086*/ 	.short	(.L_805 - .L_804)


	//   ....[0]....
.L_804:
        /*0088*/ 	.word	0xffffffff


	//   ....[1]....
        /*008c*/ 	.word	0xffffffff


	//----- nvinfo : EIATTR_COOP_GROUP_INSTR_OFFSETS
	.align		4
.L_805:
        /*0090*/ 	.byte	0x04, 0x28
        /*0092*/ 	.short	(.L_807 - .L_806)


	//   ....[0]....
.L_806:
        /*0094*/ 	.word	0x000003e0


	//   ....[1]....
        /*0098*/ 	.word	0x000003f0


	//----- nvinfo : EIATTR_EXIT_INSTR_OFFSETS
	.align		4
.L_807:
        /*009c*/ 	.byte	0x04, 0x1c
        /*009e*/ 	.short	(.L_809 - .L_808)


	//   ....[0]....
.L_808:
        /*00a0*/ 	.word	0x00000400


	//   ....[1]....
        /*00a4*/ 	.word	0x00000500


	//   ....[2]....
        /*00a8*/ 	.word	0x00000510


	//   ....[3]....
        /*00ac*/ 	.word	0x000005e0


	//----- nvinfo : EIATTR_CRS_STACK_SIZE
	.align		4
.L_809:
        /*00b0*/ 	.byte	0x04, 0x1e
        /*00b2*/ 	.short	(.L_811 - .L_810)
.L_810:
        /*00b4*/ 	.word	0x00000000


	//----- nvinfo : EIATTR_CBANK_PARAM_SIZE
	.align		4
.L_811:
        /*00b8*/ 	.byte	0x03, 0x19
        /*00ba*/ 	.short	0x0028


	//----- nvinfo : EIATTR_PARAM_CBANK
	.align		4
        /*00bc*/ 	.byte	0x04, 0x0a
        /*00be*/ 	.short	(.L_813 - .L_812)
	.align		4
.L_812:
        /*00c0*/ 	.word	index@(.nv.constant0._ZN18transformer_engine48scaled_upper_triang_masked_softmax_warp_backwardI13__nv_bfloat16S1_fLi1EEEvPT0_PKT_S6_T1_iii)
        /*00c4*/ 	.short	0x0210
        /*00c6*/ 	.short	0x0028


	//----- nvinfo : EIATTR_SW_WAR
	.align		4
.L_813:
        /*00c8*/ 	.byte	0x04, 0x36
        /*00ca*/ 	.short	(.L_815 - .L_814)
.L_814:
        /*00cc*/ 	.word	0x00000008
.L_815:


//--------------------- .nv.info._ZN18transformer_engine48scaled_upper_triang_masked_softmax_warp_backwardI13__nv_bfloat16S1_fLi0EEEvPT0_PKT_S6_T1_iii --------------------------
	.section	.nv.info._ZN18transformer_engine48scaled_upper_triang_masked_softmax_warp_backwardI13__nv_bfloat16S1_fLi0EEEvPT0_PKT_S6_T1_iii,"",@"SHT_CUDA_INFO"
	.sectionflags	@""
	.align	4


	//----- nvinfo : EIATTR_CUDA_API_VERSION
	.align		4
        /*0000*/ 	.byte	0x04, 0x37
        /*0002*/ 	.short	(.L_817 - .L_816)
.L_816:
        /*0004*/ 	.word	0x00000082


	//----- nvinfo : EIATTR_KPARAM_INFO
	.align		4
.L_817:
        /*0008*/ 	.byte	0x04, 0x17
        /*000a*/ 	.short	(.L_819 - .L_818)
.L_818:
        /*000c*/ 	.word	0x00000000
        /*0010*/ 	.short	0x0006
        /*0012*/ 	.short	0x0024
        /*0014*/ 	.byte	0x00, 0xf0, 0x11, 0x00


	//----- nvinfo : EIATTR_KPARAM_INFO
	.align		4
.L_819:
        /*0018*/ 	.byte	0x04, 0x17
        /*001a*/ 	.short	(.L_821 - .L_820)
.L_820:
        /*001c*/ 	.word	0x00000000
        /*0020*/ 	.short	0x0005
        /*0022*/ 	.short	0x0020
        /*0024*/ 	.byte	0x00, 0xf0, 0x11, 0x00


	//----- nvinfo : EIATTR_KPARAM_INFO
	.align		4
.L_821:
        /*0028*/ 	.byte	0x04, 0x17
        /*002a*/ 	.short	(.L_823 - .L_822)
.L_822:
        /*002c*/ 	.word	0x00000000
        /*0030*/ 	.short	0x0004
        /*0032*/ 	.short	0x001c
        /*0034*/ 	.byte	0x00, 0xf0, 0x11, 0x00


	//----- nvinfo : EIATTR_KPARAM_INFO
	.align		4
.L_823:
        /*0038*/ 	.byte	0x04, 0x17
        /*003a*/ 	.short	(.L_825 - .L_824)
.L_824:
        /*003c*/ 	.word	0x00000000
        /*0040*/ 	.short	0x0003
        /*0042*/ 	.short	0x0018
        /*0044*/ 	.byte	0x00, 0xf0, 0x11, 0x00


	//----- nvinfo : EIATTR_KPARAM_INFO
	.align		4
.L_825:
        /*0048*/ 	.byte	0x04, 0x17
        /*004a*/ 	.short	(.L_827 - .L_826)
.L_826:
        /*004c*/ 	.word	0x00000000
        /*0050*/ 	.short	0x0002
        /*0052*/ 	.short	0x0010
        /*0054*/ 	.byte	0x00, 0xf0, 0x21, 0x00


	//----- nvinfo : EIATTR_KPARAM_INFO
	.align		4
.L_827:
        /*0058*/ 	.byte	0x04, 0x17
        /*005a*/ 	.short	(.L_829 - .L_828)
.L_828:
        /*005c*/ 	.word	0x00000000
        /*0060*/ 	.short	0x0001
        /*0062*/ 	.short	0x0008
        /*0064*/ 	.byte	0x00, 0xf0, 0x21, 0x00


	//----- nvinfo : EIATTR_KPARAM_INFO
	.align		4
.L_829:
        /*0068*/ 	.byte	0x04, 0x17
        /*006a*/ 	.short	(.L_831 - .L_830)
.L_830:
        /*006c*/ 	.word	0x00000000
        /*0070*/ 	.short	0x0000
        /*0072*/ 	.short	0x0000
        /*0074*/ 	.byte	0x00, 0xf0, 0x21, 0x00


	//----- nvinfo : EIATTR_SPARSE_MMA_MASK
	.align		4
.L_831:
        /*0078*/ 	.byte	0x03, 0x50
        /*007a*/ 	.short	0x0000


	//----- nvinfo : EIATTR_MAXREG_COUNT
	.align		4
        /*007c*/ 	.byte	0x03, 0x1b
        /*007e*/ 	.short	0x00ff


	//----- nvinfo : EIATTR_MERCURY_ISA_VERSION
	.align		4
        /*0080*/ 	.byte	0x03, 0x5f
        /*0082*/ 	.short	0x0101


	//----- nvinfo : EIATTR_EXIT_INSTR_OFFSETS
	.align		4
        /*0084*/ 	.byte	0x04, 0x1c
        /*0086*/ 	.short	(.L_833 - .L_832)


	//   ....[0]....
.L_832:
        /*0088*/ 	.word	0x00000340


	//   ....[1]....
        /*008c*/ 	.word	0x000004d0


	//   ....[2]....
        /*0090*/ 	.word	0x000004e0


	//   ....[3]....
        /*0094*/ 	.word	0x000005a0


	//----- nvinfo : EIATTR_CRS_STACK_SIZE
	.align		4
.L_833:
        /*0098*/ 	.byte	0x04, 0x1e
        /*009a*/ 	.short	(.L_835 - .L_834)
.L_834:
        /*009c*/ 	.word	0x00000000


	//----- nvinfo : EIATTR_CBANK_PARAM_SIZE
	.align		4
.L_835:
        /*00a0*/ 	.byte	0x03, 0x19
        /*00a2*/ 	.short	0x0028


	//----- nvinfo : EIATTR_PARAM_CBANK
	.align		4
        /*00a4*/ 	.byte	0x04, 0x0a
        /*00a6*/ 	.short	(.L_837 - .L_836)
	.align		4
.L_836:
        /*00a8*/ 	.word	index@(.nv.constant0._ZN18transformer_engine48scaled_upper_triang_masked_softmax_warp_backwardI13__nv_bfloat16S1_fLi0EEEvPT0_PKT_S6_T1_iii)
        /*00ac*/ 	.short	0x0210
        /*00ae*/ 	.short	0x0028


	//----- nvinfo : EIATTR_SW_WAR
	.align		4
.L_837:
        /*00b0*/ 	.byte	0x04, 0x36
        /*00b2*/ 	.short	(.L_839 - .L_838)
.L_838:
        /*00b4*/ 	.word	0x00000008
.L_839:


//--------------------- .nv.info._ZN18transformer_engine48scaled_upper_triang_masked_softmax_warp_backwardI6__halfS1_fLi14EEEvPT0_PKT_S6_T1_iii --------------------------
	.section	.nv.info._ZN18transformer_engine48scaled_upper_triang_masked_softmax_warp_backwardI6__halfS1_fLi14EEEvPT0_PKT_S6_T1_iii,"",@"SHT_CUDA_INFO"
	.sectionflags	@""
	.align	4


	//----- nvinfo : EIATTR_CUDA_API_VERSION
	.align		4
        /*0000*/ 	.byte	0x04, 0x37
        /*0002*/ 	.short	(.L_841 - .L_840)
.L_840:
        /*0004*/ 	.word	0x00000082


	//----- nvinfo : EIATTR_KPARAM_INFO
	.align		4
.L_841:
        /*0008*/ 	.byte	0x04, 0x17
        /*000a*/ 	.short	(.L_843 - .L_842)
.L_842:
        /*000c*/ 	.word	0x00000000
        /*0010*/ 	.short	0x0006
        /*0012*/ 	.short	0x0024
        /*0014*/ 	.byte	0x00, 0xf0, 0x11, 0x00


	//----- nvinfo : EIATTR_KPARAM_INFO
	.align		4
.L_843:
        /*0018*/ 	.byte	0x04, 0x17
        /*001a*/ 	.short	(.L_845 - .L_844)
.L_844:
        /*001c*/ 	.word	0x00000000
        /*0020*/ 	.short	0x0005
        /*0022*/ 	.short	0x0020
        /*0024*/ 	.byte	0x00, 0xf0, 0x11, 0x00


	//----- nvinfo : EIATTR_KPARAM_INFO
	.align		4
.L_845:
        /*0028*/ 	.byte	0x04, 0x17
        /*002a*/ 	.short	(.L_847 - .L_846)
.L_846:
        /*002c*/ 	.word	0x00000000
        /*0030*/ 	.short	0x0004
        /*0032*/ 	.short	0x001c
        /*0034*/ 	.byte	0x00, 0xf0, 0x11, 0x00


	//----- nvinfo : EIATTR_KPARAM_INFO
	.align		4
.L_847:
        /*0038*/ 	.byte	0x04, 0x17
        /*003a*/ 	.short	(.L_849 - .L_848)
.L_848:
        /*003c*/ 	.word	0x00000000
        /*0040*/ 	.short	0x0003
        /*0042*/ 	.short	0x0018
        /*0044*/ 	.byte	0x00, 0xf0, 0x11, 0x00


	//----- nvinfo : EIATTR_KPARAM_INFO
	.align		4
.L_849:
        /*0048*/ 	.byte	0x04, 0x17
        /*004a*/ 	.short	(.L_851 - .L_850)
.L_850:
        /*004c*/ 	.word	0x00000000
        /*0050*/ 	.short	0x0002
        /*0052*/ 	.short	0x0010
        /*0054*/ 	.byte	0x00, 0xf0, 0x21, 0x00


	//----- nvinfo : EIATTR_KPARAM_INFO
	.align		4
.L_851:
        /*0058*/ 	.byte	0x04, 0x17
        /*005a*/ 	.short	(.L_853 - .L_852)
.L_852:
        /*005c*/ 	.word	0x00000000
        /*0060*/ 	.short	0x0001
        /*0062*/ 	.short	0x0008
        /*0064*/ 	.byte	0x00, 0xf0, 0x21, 0x00


	//----- nvinfo : EIATTR_KPARAM_INFO
	.align		4
.L_853:
        /*0068*/ 	.byte	0x04, 0x17
        /*006a*/ 	.short	(.L_855 - .L_854)
.L_854:
        /*006c*/ 	.word	0x00000000
        /*0070*/ 	.short	0x0000
        /*0072*/ 	.short	0x0000
        /*0074*/ 	.byte	0x00, 0xf0, 0x21, 0x00


	//----- nvinfo : EIATTR_SPARSE_MMA_MASK
	.align		4
.L_855:
        /*0078*/ 	.byte	0x03, 0x50
        /*007a*/ 	.short	0x0000


	//----- nvinfo : EIATTR_MAXREG_COUNT
	.align		4
        /*007c*/ 	.byte	0x03, 0x1b
        /*007e*/ 	.short	0x00ff


	//----- nvinfo : EIATTR_ANNOTATIONS
	.align		4
        /*0080*/ 	.byte	0x04, 0x55
        /*0082*/ 	.short	(.L_857 - .L_856)


	//   ....[0]....
.L_856:
        /* <DEDUP_REMOVED lines=1484> */


	//----- nvinfo : EIATTR_MERCURY_ISA_VERSION
	.align		4
.L_857:
        /*5d34*/ 	.byte	0x03, 0x5f
        /*5d36*/ 	.short	0x0101


	//----- nvinfo : EIATTR_COOP_GROUP_MASK_REGIDS
	.align		4
        /*5d38*/ 	.byte	0x04, 0x29
        /*5d3a*/ 	.short	(.L_859 - .L_858)


	//   ....[0]....
.L_858:
        /*5d3c*/ 	.word	0xffffffff


	//   ....[1]....
        /*5d40*/ 	.word	0xffffffff


	//   ....[2]....
        /*5d44*/ 	.word	0xffffffff


	//   ....[3]....
        /*5d48*/ 	.word	0xffffffff


	//   ....[4]....
        /*5d4c*/ 	.word	0xffffffff


	//----- nvinfo : EIATTR_COOP_GROUP_INSTR_OFFSETS
	.align		4
.L_859:
        /*5d50*/ 	.byte	0x04, 0x28
        /*5d52*/ 	.short	(.L_861 - .L_860)


	//   ....[0]....
.L_860:
        /*5d54*/ 	.word	0x00019f70


	//   ....[1]....
        /*5d58*/ 	.word	0x00019f90


	//   ....[2]....
        /*5d5c*/ 	.word	0x00019fb0


	//   ....[3]....
        /*5d60*/ 	.word	0x00019fe0


	//   ....[4]....
        /*5d64*/ 	.word	0x0001a000


	//----- nvinfo : EIATTR_EXIT_INSTR_OFFSETS
	.align		4
.L_861:
        /*5d68*/ 	.byte	0x04, 0x1c
        /*5d6a*/ 	.short	(.L_863 - .L_862)


	//   ....[0]....
.L_862:
        /*5d6c*/ 	.word	0x0001a010


	//   ....[1]....
        /*5d70*/ 	.word	0x00025cd0


	//   ....[2]....
        /*5d74*/ 	.word	0x00025da0


	//----- nvinfo : EIATTR_CRS_STACK_SIZE
	.align		4
.L_863:
        /*5d78*/ 	.byte	0x04, 0x1e
        /*5d7a*/ 	.short	(.L_865 - .L_864)
.L_864:
        /*5d7c*/ 	.word	0x00000000


	//----- nvinfo : EIATTR_CBANK_PARAM_SIZE
	.align		4
.L_865:
        /*5d80*/ 	.byte	0x03, 0x19
        /*5d82*/ 	.short	0x0028


	//----- nvinfo : EIATTR_PARAM_CBANK
	.align		4
        /*5d84*/ 	.byte	0x04, 0x0a
        /*5d86*/ 	.short	(.L_867 - .L_866)
	.align		4
.L_866:
        /*5d88*/ 	.word	index@(.nv.constant0._ZN18transformer_engine48scaled_upper_triang_masked_softmax_warp_backwardI6__halfS1_fLi14EEEvPT0_PKT_S6_T1_iii)
        /*5d8c*/ 	.short	0x0210
        /*5d8e*/ 	.short	0x0028


	//----- nvinfo : EIATTR_SW_WAR
	.align		4
.L_867:
        /*5d90*/ 	.byte	0x04, 0x36
        /*5d92*/ 	.short	(.L_869 - .L_868)
.L_868:
        /*5d94*/ 	.word	0x00000008
.L_869:


//--------------------- .nv.info._ZN18transformer_engine48scaled_upper_triang_masked_softmax_warp_backwardI6__halfS1_fLi13EEEvPT0_PKT_S6_T1_iii --------------------------
	.section	.nv.info._ZN18transformer_engine48scaled_upper_triang_masked_softmax_warp_backwardI6__halfS1_fLi13EEEvPT0_PKT_S6_T1_iii,"",@"SHT_CUDA_INFO"
	.sectionflags	@""
	.align	4


	//----- nvinfo : EIATTR_CUDA_API_VERSION
	.align		4
        /*0000*/ 	.byte	0x04, 0x37
        /*0002*/ 	.short	(.L_871 - .L_870)
.L_870:
        /*0004*/ 	.word	0x00000082


	//----- nvinfo : EIATTR_KPARAM_INFO
	.align		4
.L_871:
        /*0008*/ 	.byte	0x04, 0x17
        /*000a*/ 	.short	(.L_873 - .L_872)
.L_872:
        /*000c*/ 	.word	0x00000000
        /*0010*/ 	.short	0x0006
        /*0012*/ 	.short	0x0024
        /*0014*/ 	.byte	0x00, 0xf0, 0x11, 0x00


	//----- nvinfo : EIATTR_KPARAM_INFO
	.align		4
.L_873:
        /*0018*/ 	.byte	0x04, 0x17
        /*001a*/ 	.short	(.L_875 - .L_874)
.L_874:
        /*001c*/ 	.word	0x00000000
        /*0020*/ 	.short	0x0005
        /*0022*/ 	.short	0x0020
        /*0024*/ 	.byte	0x00, 0xf0, 0x11, 0x00


	//----- nvinfo : EIATTR_KPARAM_INFO
	.align		4
.L_875:
        /*0028*/ 	.byte	0x04, 0x17
        /*002a*/ 	.short	(.L_877 - .L_876)
.L_876:
        /*002c*/ 	.word	0x00000000
        /*0030*/ 	.short	0x0004
        /*0032*/ 	.short	0x001c
        /*0034*/ 	.byte	0x00, 0xf0, 0x11, 0x00


	//----- nvinfo : EIATTR_KPARAM_INFO
	.align		4
.L_877:
        /*0038*/ 	.byte	0x04, 0x17
        /*003a*/ 	.short	(.L_879 - .L_878)
.L_878:
        /*003c*/ 	.word	0x00000000
        /*0040*/ 	.short	0x0003
        /*0042*/ 	.short	0x0018
        /*0044*/ 	.byte	0x00, 0xf0, 0x11, 0x00


	//----- nvinfo : EIATTR_KPARAM_INFO
	.align		4
.L_879:
        /*0048*/ 	.byte	0x04, 0x17
        /*004a*/ 	.short	(.L_881 - .L_880)
.L_880:
        /*004c*/ 	.word	0x00000000
        /*0050*/ 	.short	0x0002
        /*0052*/ 	.short	0x0010
        /*0054*/ 	.byte	0x00, 0xf0, 0x21, 0x00


	//----- nvinfo : EIATTR_KPARAM_INFO
	.align		4
.L_881:
        /*0058*/ 	.byte	0x04, 0x17
        /*005a*/ 	.short	(.L_883 - .L_882)
.L_882:
        /*005c*/ 	.word	0x00000000
        /*0060*/ 	.short	0x0001
        /*0062*/ 	.short	0x0008
        /*0064*/ 	.byte	0x00, 0xf0, 0x21, 0x00


	//----- nvinfo : EIATTR_KPARAM_INFO
	.align		4
.L_883:
        /*0068*/ 	.byte	0x04, 0x17
        /*006a*/ 	.short	(.L_885 - .L_884)
.L_884:
        /*006c*/ 	.word	0x00000000
        /*0070*/ 	.short	0x0000
        /*0072*/ 	.short	0x0000
        /*0074*/ 	.byte	0x00, 0xf0, 0x21, 0x00


	//----- nvinfo : EIATTR_SPARSE_MMA_MASK
	.align		4
.L_885:
        /*0078*/ 	.byte	0x03, 0x50
        /*007a*/ 	.short	0x0000


	//----- nvinfo : EIATTR_MAXREG_COUNT
	.align		4
        /*007c*/ 	.byte	0x03, 0x1b
        /*007e*/ 	.short	0x00ff


	//----- nvinfo : EIATTR_ANNOTATIONS
	.align		4
        /*0080*/ 	.byte	0x04, 0x55
        /*0082*/ 	.short	(.L_887 - .L_886)


	//   ....[0]....
.L_886:
        /* <DEDUP_REMOVED lines=544> */


	//----- nvinfo : EIATTR_MERCURY_ISA_VERSION
	.align		4
.L_887:
        /*226c*/ 	.byte	0x03, 0x5f
        /*226e*/ 	.short	0x0101


	//----- nvinfo : EIATTR_COOP_GROUP_MASK_REGIDS
	.align		4
        /*2270*/ 	.byte	0x04, 0x29
        /*2272*/ 	.short	(.L_889 - .L_888)


	//   ....[0]....
.L_888:
        /*2274*/ 	.word	0xffffffff


	//   ....[1]....
        /*2278*/ 	.word	0xffffffff


	//   ....[2]....
        /*227c*/ 	.word	0xffffffff


	//   ....[3]....
        /*2280*/ 	.word	0xffffffff


	//   ....[4]....
        /*2284*/ 	.word	0xffffffff


	//----- nvinfo : EIATTR_COOP_GROUP_INSTR_OFFSETS
	.align		4
.L_889:
        /*2288*/ 	.byte	0x04, 0x28
        /*228a*/ 	.short	(.L_891 - .L_890)


	//   ....[0]....
.L_890:
        /*228c*/ 	.word	0x0000c000


	//   ....[1]....
        /*2290*/ 	.word	0x0000c020


	//   ....[2]....
        /*2294*/ 	.word	0x0000c040


	//   ....[3]....
        /*2298*/ 	.word	0x0000c060


	//   ....[4]....
        /*229c*/ 	.word	0x0000c090


	//----- nvinfo : EIATTR_EXIT_INSTR_OFFSETS
	.align		4
.L_891:
        /*22a0*/ 	.byte	0x04, 0x1c
        /*22a2*/ 	.short	(.L_893 - .L_892)


	//   ....[0]....
.L_892:
        /*22a4*/ 	.word	0x0000c0a0


	//   ....[1]....
        /*22a8*/ 	.word	0x00011710


	//   ....[2]....
        /*22ac*/ 	.word	0x000117e0


	//----- nvinfo : EIATTR_CRS_STACK_SIZE
	.align		4
.L_893:
        /*22b0*/ 	.byte	0x04, 0x1e
        /*22b2*/ 	.short	(.L_895 - .L_894)
.L_894:
        /*22b4*/ 	.word	0x00000000


	//----- nvinfo : EIATTR_CBANK_PARAM_SIZE
	.align		4
.L_895:
        /*22b8*/ 	.byte	0x03, 0x19
        /*22ba*/ 	.short	0x0028


	//----- nvinfo : EIATTR_PARAM_CBANK
	.align		4
        /*22bc*/ 	.byte	0x04, 0x0a
        /*22be*/ 	.short	(.L_897 - .L_896)
	.align		4
.L_896:
        /*22c0*/ 	.word	index@(.nv.constant0._ZN18transformer_engine48scaled_upper_triang_masked_softmax_warp_backwardI6__halfS1_fLi13EEEvPT0_PKT_S6_T1_iii)
        /*22c4*/ 	.short	0x0210
        /*22c6*/ 	.short	0x0028


	//----- nvinfo : EIATTR_SW_WAR
	.align		4
.L_897:
        /*22c8*/ 	.byte	0x04, 0x36
        /*22ca*/ 	.short	(.L_899 - .L_898)
.L_898:
        /*22cc*/ 	.word	0x00000008
.L_899:


//--------------------- .nv.info._ZN18transformer_engine48scaled_upper_triang_masked_softmax_warp_backwardI6__halfS1_fLi12EEEvPT0_PKT_S6_T1_iii --------------------------
	.section	.nv.info._ZN18transformer_engine48scaled_upper_triang_masked_softmax_warp_backwardI6__halfS1_fLi12EEEvPT0_PKT_S6_T1_iii,"",@"SHT_CUDA_INFO"
	.sectionflags	@""
	.align	4


	//----- nvinfo : EIATTR_CUDA_API_VERSION
	.align		4
        /*0000*/ 	.byte	0x04, 0x37
        /*0002*/ 	.short	(.L_901 - .L_900)
.L_900:
        /*0004*/ 	.word	0x00000082


	//----- nvinfo : EIATTR_KPARAM_INFO
	.align		4
.L_901:
        /*0008*/ 	.byte	0x04, 0x17
        /*000a*/ 	.short	(.L_903 - .L_902)
.L_902:
        /*000c*/ 	.word	0x00000000
        /*0010*/ 	.short	0x0006
        /*0012*/ 	.short	0x0024
        /*0014*/ 	.byte	0x00, 0xf0, 0x11, 0x00


	//----- nvinfo : EIATTR_KPARAM_INFO
	.align		4
.L_903:
        /*0018*/ 	.byte	0x04, 0x17
        /*001a*/ 	.short	(.L_905 - .L_904)
.L_904:
        /*001c*/ 	.word	0x00000000
        /*0020*/ 	.short	0x0005
        /*0022*/ 	.short	0x0020
        /*0024*/ 	.byte	0x00, 0xf0, 0x11, 0x00


	//----- nvinfo : EIATTR_KPARAM_INFO
	.align		4
.L_905:
        /*0028*/ 	.byte	0x04, 0x17
        /*002a*/ 	.short	(.L_907 - .L_906)
.L_906:
        /*002c*/ 	.word	0x00000000
        /*0030*/ 	.short	0x0004
        /*0032*/ 	.short	0x001c
        /*0034*/ 	.byte	0x00, 0xf0, 0x11, 0x00


	//----- nvinfo : EIATTR_KPARAM_INFO
	.align		4
.L_907:
        /*0038*/ 	.byte	0x04, 0x17
        /*003a*/ 	.short	(.L_909 - .L_908)
.L_908:
        /*003c*/ 	.word	0x00000000
        /*0040*/ 	.short	0x0003
        /*0042*/ 	.short	0x0018
        /*0044*/ 	.byte	0x00, 0xf0, 0x11, 0x00


	//----- nvinfo : EIATTR_KPARAM_INFO
	.align		4
.L_909:
        /*0048*/ 	.byte	0x04, 0x17
        /*004a*/ 	.short	(.L_911 - .L_910)
.L_910:
        /*004c*/ 	.word	0x00000000
        /*0050*/ 	.short	0x0002
        /*0052*/ 	.short	0x0010
        /*0054*/ 	.byte	0x00, 0xf0, 0x21, 0x00


	//----- nvinfo : EIATTR_KPARAM_INFO
	.align		4
.L_911:
        /*0058*/ 	.byte	0x04, 0x17
        /*005a*/ 	.short	(.L_913 - .L_912)
.L_912:
        /*005c*/ 	.word	0x00000000
        /*0060*/ 	.short	0x0001
        /*0062*/ 	.short	0x0008
        /*0064*/ 	.byte	0x00, 0xf0, 0x21, 0x00


	//----- nvinfo : EIATTR_KPARAM_INFO
	.align		4
.L_913:
        /*0068*/ 	.byte	0x04, 0x17
        /*006a*/ 	.short	(.L_915 - .L_914)
.L_914:
        /*006c*/ 	.word	0x00000000
        /*0070*/ 	.short	0x0000
        /*0072*/ 	.short	0x0000
        /*0074*/ 	.byte	0x00, 0xf0, 0x21, 0x00


	//----- nvinfo : EIATTR_SPARSE_MMA_MASK
	.align		4
.L_915:
        /*0078*/ 	.byte	0x03, 0x50
        /*007a*/ 	.short	0x0000


	//----- nvinfo : EIATTR_MAXREG_COUNT
	.align		4
        /*007c*/ 	.byte	0x03, 0x1b
        /*007e*/ 	.short	0x00ff


	//----- nvinfo : EIATTR_ANNOTATIONS
	.align		4
        /*0080*/ 	.byte	0x04, 0x55
        /*0082*/ 	.short	(.L_917 - .L_916)


	//   ....[0]....
.L_916:
        /* <DEDUP_REMOVED lines=47> */


	//----- nvinfo : EIATTR_MERCURY_ISA_VERSION
	.align		4
.L_917:
        /*0364*/ 	.byte	0x03, 0x5f
        /*0366*/ 	.short	0x0101


	//----- nvinfo : EIATTR_COOP_GROUP_MASK_REGIDS
	.align		4
        /*0368*/ 	.byte	0x04, 0x29
        /*036a*/ 	.short	(.L_919 - .L_918)


	//   ....[0]....
.L_918:
        /*036c*/ 	.word	0xffffffff


	//   ....[1]....
        /*0370*/ 	.word	0xffffffff


	//   ....[2]....
        /*0374*/ 	.word	0xffffffff


	//   ....[3]....
        /*0378*/ 	.word	0xffffffff


	//   ....[4]....
        /*037c*/ 	.word	0xffffffff


	//----- nvinfo : EIATTR_COOP_GROUP_INSTR_OFFSETS
	.align		4
.L_919:
        /*0380*/ 	.byte	0x04, 0x28
        /*0382*/ 	.short	(.L_921 - .L_920)


	//   ....[0]....
.L_920:
        /*0384*/ 	.word	0x00004a30


	//   ....[1]....
        /*0388*/ 	.word	0x00004a50


	//   ....[2]....
        /*038c*/ 	.word	0x00004a70


	//   ....[3]....
        /*0390*/ 	.word	0x00004a90


	//   ....[4]....
        /*0394*/ 	.word	0x00004ac0


	//----- nvinfo : EIATTR_EXIT_INSTR_OFFSETS
	.align		4
.L_921:
        /*0398*/ 	.byte	0x04, 0x1c
        /*039a*/ 	.short	(.L_923 - .L_922)


	//   ....[0]....
.L_922:
        /*039c*/ 	.word	0x00004ad0


	//   ....[1]....
        /*03a0*/ 	.word	0x00006e30


	//   ....[2]....
        /*03a4*/ 	.word	0x00006f00


	//----- nvinfo : EIATTR_CRS_STACK_SIZE
	.align		4
.L_923:
        /*03a8*/ 	.byte	0x04, 0x1e
        /*03aa*/ 	.short	(.L_925 - .L_924)
.L_924:
        /*03ac*/ 	.word	0x00000000


	//----- nvinfo : EIATTR_CBANK_PARAM_SIZE
	.align		4
.L_925:
        /*03b0*/ 	.byte	0x03, 0x19
        /*03b2*/ 	.short	0x0028


	//----- nvinfo : EIATTR_PARAM_CBANK
	.align		4
        /*03b4*/ 	.byte	0x04, 0x0a
        /*03b6*/ 	.short	(.L_927 - .L_926)
	.align		4
.L_926:
        /*03b8*/ 	.word	index@(.nv.constant0._ZN18transformer_engine48scaled_upper_triang_masked_softmax_warp_backwardI6__halfS1_fLi12EEEvPT0_PKT_S6_T1_iii)
        /*03bc*/ 	.short	0x0210
        /*03be*/ 	.short	0x0028


	//----- nvinfo : EIATTR_SW_WAR
	.align		4
.L_927:
        /*03c0*/ 	.byte	0x04, 0x36
        /*03c2*/ 	.short	(.L_929 - .L_928)
.L_928:
        /*03c4*/ 	.word	0x00000008
.L_929:


//--------------------- .nv.info._ZN18transformer_engine48scaled_upper_triang_masked_softmax_warp_backwardI6__halfS1_fLi11EEEvPT0_PKT_S6_T1_iii --------------------------
	.section	.nv.info._ZN18transformer_engine48scaled_upper_triang_masked_softmax_warp_backwardI6__halfS1_fLi11EEEvPT0_PKT_S6_T1_iii,"",@"SHT_CUDA_INFO"
	.sectionflags	@""
	.align	4


	//----- nvinfo : EIATTR_CUDA_API_VERSION
	.align		4
        /*0000*/ 	.byte	0x04, 0x37
        /*0002*/ 	.short	(.L_931 - .L_930)
.L_930:
        /*0004*/ 	.word	0x00000082


	//----- nvinfo : EIATTR_KPARAM_INFO
	.align		4
.L_931:
        /*0008*/ 	.byte	0x04, 0x17
        /*000a*/ 	.short	(.L_933 - .L_932)
.L_932:
        /*000c*/ 	.word	0x00000000
        /*0010*/ 	.short	0x0006
        /*0012*/ 	.short	0x0024
        /*0014*/ 	.byte	0x00, 0xf0, 0x11, 0x00


	//----- nvinfo : EIATTR_KPARAM_INFO
	.align		4
.L_933:
        /*0018*/ 	.byte	0x04, 0x17
        /*001a*/ 	.short	(.L_935 - .L_934)
.L_934:
        /*001c*/ 	.word	0x00000000
        /*0020*/ 	.short	0x0005
        /*0022*/ 	.short	0x0020
        /*0024*/ 	.byte	0x00, 0xf0, 0x11, 0x00


	//----- nvinfo : EIATTR_KPARAM_INFO
	.align		4
.L_935:
        /*0028*/ 	.byte	0x04, 0x17
        /*002a*/ 	.short	(.L_937 - .L_936)
.L_936:
        /*002c*/ 	.word	0x00000000
        /*0030*/ 	.short	0x0004
        /*0032*/ 	.short	0x001c
        /*0034*/ 	.byte	0x00, 0xf0, 0x11, 0x00


	//----- nvinfo : EIATTR_KPARAM_INFO
	.align		4
.L_937:
        /*0038*/ 	.byte	0x04, 0x17
        /*003a*/ 	.short	(.L_939 - .L_938)
.L_938:
        /*003c*/ 	.word	0x00000000
        /*0040*/ 	.short	0x0003
        /*0042*/ 	.short	0x0018
        /*0044*/ 	.byte	0x00, 0xf0, 0x11, 0x00


	//----- nvinfo : EIATTR_KPARAM_INFO
	.align		4
.L_939:
        /*0048*/ 	.byte	0x04, 0x17
        /*004a*/ 	.short	(.L_941 - .L_940)
.L_940:
        /*004c*/ 	.word	0x00000000
        /*0050*/ 	.short	0x0002
        /*0052*/ 	.short	0x0010
        /*0054*/ 	.byte	0x00, 0xf0, 0x21, 0x00


	//----- nvinfo : EIATTR_KPARAM_INFO
	.align		4
.L_941:
        /*0058*/ 	.byte	0x04, 0x17
        /*005a*/ 	.short	(.L_943 - .L_942)
.L_942:
        /*005c*/ 	.word	0x00000000
        /*0060*/ 	.short	0x0001
        /*0062*/ 	.short	0x0008
        /*0064*/ 	.byte	0x00, 0xf0, 0x21, 0x00


	//----- nvinfo : EIATTR_KPARAM_INFO
	.align		4
.L_943:
        /*0068*/ 	.byte	0x04, 0x17
        /*006a*/ 	.short	(.L_945 - .L_944)
.L_944:
        /*006c*/ 	.word	0x00000000
        /*0070*/ 	.short	0x0000
        /*0072*/ 	.short	0x0000
        /*0074*/ 	.byte	0x00, 0xf0, 0x21, 0x00


	//----- nvinfo : EIATTR_SPARSE_MMA_MASK
	.align		4
.L_945:
        /*0078*/ 	.byte	0x03, 0x50
        /*007a*/ 	.short	0x0000


	//----- nvinfo : EIATTR_MAXREG_COUNT
	.align		4
        /*007c*/ 	.byte	0x03, 0x1b
        /*007e*/ 	.short	0x00ff


	//----- nvinfo : EIATTR_MERCURY_ISA_VERSION
	.align		4
        /*0080*/ 	.byte	0x03, 0x5f
        /*0082*/ 	.short	0x0101


	//----- nvinfo : EIATTR_COOP_GROUP_MASK_REGIDS
	.align		4
        /*0084*/ 	.byte	0x04, 0x29
        /*0086*/ 	.short	(.L_947 - .L_946)


	//   ....[0]....
.L_946:
        /*0088*/ 	.word	0xffffffff


	//   ....[1]....
        /*008c*/ 	.word	0xffffffff


	//   ....[2]....
        /*0090*/ 	.word	0xffffffff


	//   ....[3]....
        /*0094*/ 	.word	0xffffffff


	//   ....[4]....
        /*0098*/ 	.word	0xffffffff


	//----- nvinfo : EIATTR_COOP_GROUP_INSTR_OFFSETS
	.align		4
.L_947:
        /*009c*/ 	.byte	0x04, 0x28
        /*009e*/ 	.short	(.L_949 - .L_948)


	//   ....[0]....
.L_948:
        /*00a0*/ 	.word	0x00002480


	//   ....[1]....
        /*00a4*/ 	.word	0x000024a0


	//   ....[2]....
        /*00a8*/ 	.word	0x000024c0


	//   ....[3]....
        /*00ac*/ 	.word	0x000024e0


	//   ....[4]....
        /*00b0*/ 	.word	0x00002500


	//----- nvinfo : EIATTR_EXIT_INSTR_OFFSETS
	.align		4
.L_949:
        /*00b4*/ 	.byte	0x04, 0x1c
        /*00b6*/ 	.short	(.L_951 - .L_950)


	//   ....[0]....
.L_950:
        /*00b8*/ 	.word	0x00002510


	//   ....[1]....
        /*00bc*/ 	.word	0x00003570


	//   ....[2]....
        /*00c0*/ 	.word	0x00003640


	//----- nvinfo : EIATTR_CRS_STACK_SIZE
	.align		4
.L_951:
        /*00c4*/ 	.byte	0x04, 0x1e
        /*00c6*/ 	.short	(.L_953 - .L_952)
.L_952:
        /*00c8*/ 	.word	0x00000000


	//----- nvinfo : EIATTR_CBANK_PARAM_SIZE
	.align		4
.L_953:
        /*00cc*/ 	.byte	0x03, 0x19
        /*00ce*/ 	.short	0x0028


	//----- nvinfo : EIATTR_PARAM_CBANK
	.align		4
        /*00d0*/ 	.byte	0x04, 0x0a
        /*00d2*/ 	.short	(.L_955 - .L_954)
	.align		4
.L_954:
        /*00d4*/ 	.word	index@(.nv.constant0._ZN18transformer_engine48scaled_upper_triang_masked_softmax_warp_backwardI6__halfS1_fLi11EEEvPT0_PKT_S6_T1_iii)
        /*00d8*/ 	.short	0x0210
        /*00da*/ 	.short	0x0028


	//----- nvinfo : EIATTR_SW_WAR
	.align		4
.L_955:
        /*00dc*/ 	.byte	0x04, 0x36
        /*00de*/ 	.short	(.L_957 - .L_956)
.L_956:
        /*00e0*/ 	.word	0x00000008
.L_957:


//--------------------- .nv.info._ZN18transformer_engine48scaled_upper_triang_masked_softmax_warp_backwardI6__halfS1_fLi10EEEvPT0_PKT_S6_T1_iii --------------------------
	.section	.nv.info._ZN18transformer_engine48scaled_upper_triang_masked_softmax_warp_backwardI6__halfS1_fLi10EEEvPT0_PKT_S6_T1_iii,"",@"SHT_CUDA_INFO"
	.sectionflags	@""
	.align	4


	//----- nvinfo : EIATTR_CUDA_API_VERSION
	.align		4
        /*0000*/ 	.byte	0x04, 0x37
        /*0002*/ 	.short	(.L_959 - .L_958)
.L_958:
        /*0004*/ 	.word	0x00000082


	//----- nvinfo : EIATTR_KPARAM_INFO
	.align		4
.L_959:
        /*0008*/ 	.byte	0x04, 0x17
        /*000a*/ 	.short	(.L_961 - .L_960)
.L_960:
        /*000c*/ 	.word	0x00000000
        /*0010*/ 	.short	0x0006
        /*0012*/ 	.short	0x0024
        /*0014*/ 	.byte	0x00, 0xf0, 0x11, 0x00


	//----- nvinfo : EIATTR_KPARAM_INFO
	.align		4
.L_961:
        /*0018*/ 	.byte	0x04, 0x17
        /*001a*/ 	.short	(.L_963 - .L_962)
.L_962:
        /*001c*/ 	.word	0x00000000
        /*0020*/ 	.short	0x0005
        /*0022*/ 	.short	0x0020
        /*0024*/ 	.byte	0x00, 0xf0, 0x11, 0x00


	//----- nvinfo : EIATTR_KPARAM_INFO
	.align		4
.L_963:
        /*0028*/ 	.byte	0x04, 0x17
        /*002a*/ 	.short	(.L_965 - .L_964)
.L_964:
        /*002c*/ 	.word	0x00000000
        /*0030*/ 	.short	0x0004
        /*0032*/ 	.short	0x001c
        /*0034*/ 	.byte	0x00, 0xf0, 0x11, 0x00


	//----- nvinfo : EIATTR_KPARAM_INFO
	.align		4
.L_965:
        /*0038*/ 	.byte	0x04, 0x17
        /*003a*/ 	.short	(.L_967 - .L_966)
.L_966:
        /*003c*/ 	.word	0x00000000
        /*0040*/ 	.short	0x0003
        /*0042*/ 	.short	0x0018
        /*0044*/ 	.byte	0x00, 0xf0, 0x11, 0x00


	//----- nvinfo : EIATTR_KPARAM_INFO
	.align		4
.L_967:
        /*0048*/ 	.byte	0x04, 0x17
        /*004a*/ 	.short	(.L_969 - .L_968)
.L_968:
        /*004c*/ 	.word	0x00000000
        /*0050*/ 	.short	0x0002
        /*0052*/ 	.short	0x0010
        /*0054*/ 	.byte	0x00, 0xf0, 0x21, 0x00


	//----- nvinfo : EIATTR_KPARAM_INFO
	.align		4
.L_969:
        /*0058*/ 	.byte	0x04, 0x17
        /*005a*/ 	.short	(.L_971 - .L_970)
.L_970:
        /*005c*/ 	.word	0x00000000
        /*0060*/ 	.short	0x0001
        /*0062*/ 	.short	0x0008
        /*0064*/ 	.byte	0x00, 0xf0, 0x21, 0x00


	//----- nvinfo : EIATTR_KPARAM_INFO
	.align		4
.L_971:
        /*0068*/ 	.byte	0x04, 0x17
        /*006a*/ 	.short	(.L_973 - .L_972)
.L_972:
        /*006c*/ 	.word	0x00000000
        /*0070*/ 	.short	0x0000
        /*0072*/ 	.short	0x0000
        /*0074*/ 	.byte	0x00, 0xf0, 0x21, 0x00


	//----- nvinfo : EIATTR_SPARSE_MMA_MASK
	.align		4
.L_973:
        /*0078*/ 	.byte	0x03, 0x50
        /*007a*/ 	.short	0x0000


	//----- nvinfo : EIATTR_MAXREG_COUNT
	.align		4
        /*007c*/ 	.byte	0x03, 0x1b
        /*007e*/ 	.short	0x00ff


	//----- nvinfo : EIATTR_MERCURY_ISA_VERSION
	.align		4
        /*0080*/ 	.byte	0x03, 0x5f
        /*0082*/ 	.short	0x0101


	//----- nvinfo : EIATTR_COOP_GROUP_MASK_REGIDS
	.align		4
        /*0084*/ 	.byte	0x04, 0x29
        /*0086*/ 	.short	(.L_975 - .L_974)


	//   ....[0]....
.L_974:
        /*0088*/ 	.word	0xffffffff


	//   ....[1]....
        /*008c*/ 	.word	0xffffffff


	//   ....[2]....
        /*0090*/ 	.word	0xffffffff


	//   ....[3]....
        /*0094*/ 	.word	0xffffffff


	//   ....[4]....
        /*0098*/ 	.word	0xffffffff


	//----- nvinfo : EIATTR_COOP_GROUP_INSTR_OFFSETS
	.align		4
.L_975:
        /*009c*/ 	.byte	0x04, 0x28
        /*009e*/ 	.short	(.L_977 - .L_976)


	//   ....[0]....
.L_976:
        /*00a0*/ 	.word	0x000012c0


	//   ....[1]....
        /*00a4*/ 	.word	0x000012e0


	//   ....[2]....
        /*00a8*/ 	.word	0x00001300


	//   ....[3]....
        /*00ac*/ 	.word	0x00001320


	//   ....[4]....
        /*00b0*/ 	.word	0x00001340


	//----- nvinfo : EIATTR_EXIT_INSTR_OFFSETS
	.align		4
.L_977:
        /*00b4*/ 	.byte	0x04, 0x1c
        /*00b6*/ 	.short	(.L_979 - .L_978)


	//   ....[0]....
.L_978:
        /*00b8*/ 	.word	0x00001350


	//   ....[1]....
        /*00bc*/ 	.word	0x00001b90


	//   ....[2]....
        /*00c0*/ 	.word	0x00001c60


	//----- nvinfo : EIATTR_CRS_STACK_SIZE
	.align		4
.L_979:
        /*00c4*/ 	.byte	0x04, 0x1e
        /*00c6*/ 	.short	(.L_981 - .L_980)
.L_980:
        /*00c8*/ 	.word	0x00000000


	//----- nvinfo : EIATTR_CBANK_PARAM_SIZE
	.align		4
.L_981:
        /*00cc*/ 	.byte	0x03, 0x19
        /*00ce*/ 	.short	0x0028


	//----- nvinfo : EIATTR_PARAM_CBANK
	.align		4
        /*00d0*/ 	.byte	0x04, 0x0a
        /*00d2*/ 	.short	(.L_983 - .L_982)
	.align		4
.L_982:
        /*00d4*/ 	.word	index@(.nv.constant0._ZN18transformer_engine48scaled_upper_triang_masked_softmax_warp_backwardI6__halfS1_fLi10EEEvPT0_PKT_S6_T1_iii)
        /*00d8*/ 	.short	0x0210
        /*00da*/ 	.short	0x0028


	//----- nvinfo : EIATTR_SW_WAR
	.align		4
.L_983:
        /*00dc*/ 	.byte	0x04, 0x36
        /*00de*/ 	.short	(.L_985 - .L_984)
.L_984:
        /*00e0*/ 	.word	0x00000008
.L_985:


//--------------------- .nv.info._ZN18transformer_engine48scaled_upper_triang_masked_softmax_warp_backwardI6__halfS1_fLi9EEEvPT0_PKT_S6_T1_iii --------------------------
	.section	.nv.info._ZN18transformer_engine48scaled_upper_triang_masked_softmax_warp_backwardI6__halfS1_fLi9EEEvPT0_PKT_S6_T1_iii,"",@"SHT_CUDA_INFO"
	.sectionflags	@""
	.align	4


	//----- nvinfo : EIATTR_CUDA_API_VERSION
	.align		4
        /*0000*/ 	.byte	0x04, 0x37
        /*0002*/ 	.short	(.L_987 - .L_986)
.L_986:
        /*0004*/ 	.word	0x00000082


	//----- nvinfo : EIATTR_KPARAM_INFO
	.align		4
.L_987:
        /*0008*/ 	.byte	0x04, 0x17
        /*000a*/ 	.short	(.L_989 - .L_988)
.L_988:
        /*000c*/ 	.word	0x00000000
        /*0010*/ 	.short	0x0006
        /*0012*/ 	.short	0x0024
        /*0014*/ 	.byte	0x00, 0xf0, 0x11, 0x00


	//----- nvinfo : EIATTR_KPARAM_INFO
	.align		4
.L_989:
        /*0018*/ 	.byte	0x04, 0x17
        /*001a*/ 	.short	(.L_991 - .L_990)
.L_990:
        /*001c*/ 	.word	0x00000000
        /*0020*/ 	.short	0x0005
        /*0022*/ 	.short	0x0020
        /*0024*/ 	.byte	0x00, 0xf0, 0x11, 0x00


	//----- nvinfo : EIATTR_KPARAM_INFO
	.align		4
.L_991:
        /*0028*/ 	.byte	0x04, 0x17
        /*002a*/ 	.short	(.L_993 - .L_992)
.L_992:
        /*002c*/ 	.word	0x00000000
        /*0030*/ 	.short	0x0004
        /*0032*/ 	.short	0x001c
        /*0034*/ 	.byte	0x00, 0xf0, 0x11, 0x00


	//----- nvinfo : EIATTR_KPARAM_INFO
	.align		4
.L_993:
        /*0038*/ 	.byte	0x04, 0x17
        /*003a*/ 	.short	(.L_995 - .L_994)
.L_994:
        /*003c*/ 	.word	0x00000000
        /*0040*/ 	.short	0x0003
        /*0042*/ 	.short	0x0018
        /*0044*/ 	.byte	0x00, 0xf0, 0x11, 0x00


	//----- nvinfo : EIATTR_KPARAM_INFO
	.align		4
.L_995:
        /*0048*/ 	.byte	0x04, 0x17
        /*004a*/ 	.short	(.L_997 - .L_996)
.L_996:
        /*004c*/ 	.word	0x00000000
        /*0050*/ 	.short	0x0002
        /*0052*/ 	.short	0x0010
        /*0054*/ 	.byte	0x00, 0xf0, 0x21, 0x00


	//----- nvinfo : EIATTR_KPARAM_INFO
	.align		4
.L_997:
        /*0058*/ 	.byte	0x04, 0x17
        /*005a*/ 	.short	(.L_999 - .L_998)
.L_998:
        /*005c*/ 	.word	0x00000000
        /*0060*/ 	.short	0x0001
        /*0062*/ 	.short	0x0008
        /*0064*/ 	.byte	0x00, 0xf0, 0x21, 0x00


	//----- nvinfo : EIATTR_KPARAM_INFO
	.align		4
.L_999:
        /*0068*/ 	.byte	0x04, 0x17
        /*006a*/ 	.short	(.L_1001 - .L_1000)
.L_1000:
        /*006c*/ 	.word	0x00000000
        /*0070*/ 	.short	0x0000
        /*0072*/ 	.short	0x0000
        /*0074*/ 	.byte	0x00, 0xf0, 0x21, 0x00


	//----- nvinfo : EIATTR_SPARSE_MMA_MASK
	.align		4
.L_1001:
        /*0078*/ 	.byte	0x03, 0x50
        /*007a*/ 	.short	0x0000


	//----- nvinfo : EIATTR_MAXREG_COUNT
	.align		4
        /*007c*/ 	.byte	0x03, 0x1b
        /*007e*/ 	.short	0x00ff


	//----- nvinfo : EIATTR_MERCURY_ISA_VERSION
	.align		4
        /*0080*/ 	.byte	0x03, 0x5f
        /*0082*/ 	.short	0x0101


	//----- nvinfo : EIATTR_COOP_GROUP_MASK_REGIDS
	.align		4
        /*0084*/ 	.byte	0x04, 0x29
        /*0086*/ 	.short	(.L_1003 - .L_1002)


	//   ....[0]....
.L_1002:
        /*0088*/ 	.word	0xffffffff


	//   ....[1]....
        /*008c*/ 	.word	0xffffffff


	//   ....[2]....
        /*0090*/ 	.word	0xffffffff


	//   ....[3]....
        /*0094*/ 	.word	0xffffffff


	//   ....[4]....
        /*0098*/ 	.word	0xffffffff


	//----- nvinfo : EIATTR_COOP_GROUP_INSTR_OFFSETS
	.align		4
.L_1003:
        /*009c*/ 	.byte	0x04, 0x28
        /*009e*/ 	.short	(.L_1005 - .L_1004)


	//   ....[0]....
.L_1004:
        /*00a0*/ 	.word	0x00000a30


	//   ....[1]....
        /*00a4*/ 	.word	0x00000a50


	//   ....[2]....
        /*00a8*/ 	.word	0x00000a70


	//   ....[3]....
        /*00ac*/ 	.word	0x00000a90


	//   ....[4]....
        /*00b0*/ 	.word	0x00000ab0


	//----- nvinfo : EIATTR_EXIT_INSTR_OFFSETS
	.align		4
.L_1005:
        /*00b4*/ 	.byte	0x04, 0x1c
        /*00b6*/ 	.short	(.L_1007 - .L_1006)


	//   ....[0]....
.L_1006:
        /*00b8*/ 	.word	0x00000ac0


	//   ....[1]....
        /*00bc*/ 	.word	0x00000ec0


	//   ....[2]....
        /*00c0*/ 	.word	0x00000f90


	//----- nvinfo : EIATTR_CRS_STACK_SIZE
	.align		4
.L_1007:
        /*00c4*/ 	.byte	0x04, 0x1e
        /*00c6*/ 	.short	(.L_1009 - .L_1008)
.L_1008:
        /*00c8*/ 	.word	0x00000000


	//----- nvinfo : EIATTR_CBANK_PARAM_SIZE
	.align		4
.L_1009:
        /*00cc*/ 	.byte	0x03, 0x19
        /*00ce*/ 	.short	0x0028


	//----- nvinfo : EIATTR_PARAM_CBANK
	.align		4
        /*00d0*/ 	.byte	0x04, 0x0a
        /*00d2*/ 	.short	(.L_1011 - .L_1010)
	.align		4
.L_1010:
        /*00d4*/ 	.word	index@(.nv.constant0._ZN18transformer_engine48scaled_upper_triang_masked_softmax_warp_backwardI6__halfS1_fLi9EEEvPT0_PKT_S6_T1_iii)
        /*00d8*/ 	.short	0x0210
        /*00da*/ 	.short	0x0028


	//----- nvinfo : EIATTR_SW_WAR
	.align		4
.L_1011:
        /*00dc*/ 	.byte	0x04, 0x36
        /*00de*/ 	.short	(.L_1013 - .L_1012)
.L_1012:
        /*00e0*/ 	.word	0x00000008
.L_1013:


//--------------------- .nv.info._ZN18transformer_engine48scaled_upper_triang_masked_softmax_warp_backwardI6__halfS1_fLi8EEEvPT0_PKT_S6_T1_iii --------------------------
	.section	.nv.info._ZN18transformer_engine48scaled_upper_triang_masked_softmax_warp_backwardI6__halfS1_fLi8EEEvPT0_PKT_S6_T1_iii,"",@"SHT_CUDA_INFO"
	.sectionflags	@""
	.align	4


	//----- nvinfo : EIATTR_CUDA_API_VERSION
	.align		4
        /*0000*/ 	.byte	0x04, 0x37
        /*0002*/ 	.short	(.L_1015 - .L_1014)
.L_1014:
        /*0004*/ 	.word	0x00000082


	//----- nvinfo : EIATTR_KPARAM_INFO
	.align		4
.L_1015:
        /*0008*/ 	.byte	0x04, 0x17
        /*000a*/ 	.short	(.L_1017 - .L_1016)
.L_1016:
        /*000c*/ 	.word	0x00000000
        /*0010*/ 	.short	0x0006
        /*0012*/ 	.short	0x0024
        /*0014*/ 	.byte	0x00, 0xf0, 0x11, 0x00


	//----- nvinfo : EIATTR_KPARAM_INFO
	.align		4
.L_1017:
        /*0018*/ 	.byte	0x04, 0x17
        /*001a*/ 	.short	(.L_1019 - .L_1018)
.L_1018:
        /*001c*/ 	.word	0x00000000
        /*0020*/ 	.short	0x0005
        /*0022*/ 	.short	0x0020
        /*0024*/ 	.byte	0x00, 0xf0, 0x11, 0x00


	//----- nvinfo : EIATTR_KPARAM_INFO
	.align		4
.L_1019:
        /*0028*/ 	.byte	0x04, 0x17
        /*002a*/ 	.short	(.L_1021 - .L_1020)
.L_1020:
        /*002c*/ 	.word	0x00000000
        /*0030*/ 	.short	0x0004
        /*0032*/ 	.short	0x001c
        /*0034*/ 	.byte	0x00, 0xf0, 0x11, 0x00


	//----- nvinfo : EIATTR_KPARAM_INFO
	.align		4
.L_1021:
        /*0038*/ 	.byte	0x04, 0x17
        /*003a*/ 	.short	(.L_1023 - .L_1022)
.L_1022:
        /*003c*/ 	.word	0x00000000
        /*0040*/ 	.short	0x0003
        /*0042*/ 	.short	0x0018
        /*0044*/ 	.byte	0x00, 0xf0, 0x11, 0x00


	//----- nvinfo : EIATTR_KPARAM_INFO
	.align		4
.L_1023:
        /*0048*/ 	.byte	0x04, 0x17
        /*004a*/ 	.short	(.L_1025 - .L_1024)
.L_1024:
        /*004c*/ 	.word	0x00000000
        /*0050*/ 	.short	0x0002
        /*0052*/ 	.short	0x0010
        /*0054*/ 	.byte	0x00, 0xf0, 0x21, 0x00


	//----- nvinfo : EIATTR_KPARAM_INFO
	.align		4
.L_1025:
        /*0058*/ 	.byte	0x04, 0x17
        /*005a*/ 	.short	(.L_1027 - .L_1026)
.L_1026:
        /*005c*/ 	.word	0x00000000
        /*0060*/ 	.short	0x0001
        /*0062*/ 	.short	0x0008
        /*0064*/ 	.byte	0x00, 0xf0, 0x21, 0x00


	//----- nvinfo : EIATTR_KPARAM_INFO
	.align		4
.L_1027:
        /*0068*/ 	.byte	0x04, 0x17
        /*006a*/ 	.short	(.L_1029 - .L_1028)
.L_1028:
        /*006c*/ 	.word	0x00000000
        /*0070*/ 	.short	0x0000
        /*0072*/ 	.short	0x0000
        /*0074*/ 	.byte	0x00, 0xf0, 0x21, 0x00


	//----- nvinfo : EIATTR_SPARSE_MMA_MASK
	.align		4
.L_1029:
        /*0078*/ 	.byte	0x03, 0x50
        /*007a*/ 	.short	0x0000


	//----- nvinfo : EIATTR_MAXREG_COUNT
	.align		4
        /*007c*/ 	.byte	0x03, 0x1b
        /*007e*/ 	.short	0x00ff


	//----- nvinfo : EIATTR_MERCURY_ISA_VERSION
	.align		4
        /*0080*/ 	.byte	0x03, 0x5f
        /*0082*/ 	.short	0x0101


	//----- nvinfo : EIATTR_COOP_GROUP_MASK_REGIDS
	.align		4
        /*0084*/ 	.byte	0x04, 0x29
        /*0086*/ 	.short	(.L_1031 - .L_1030)


	//   ....[0]....
.L_1030:
        /*0088*/ 	.word	0xffffffff


	//   ....[1]....
        /*008c*/ 	.word	0xffffffff


	//   ....[2]....
        /*0090*/ 	.word	0xffffffff


	//   ....[3]....
        /*0094*/ 	.word	0xffffffff


	//   ....[4]....
        /*0098*/ 	.word	0xffffffff


	//----- nvinfo : EIATTR_COOP_GROUP_INSTR_OFFSETS
	.align		4
.L_1031:
        /*009c*/ 	.byte	0x04, 0x28
        /*009e*/ 	.short	(.L_1033 - .L_1032)


	//   ....[0]....
.L_1032:
        /*00a0*/ 	.word	0x00000620


	//   ....[1]....
        /*00a4*/ 	.word	0x00000640


	//   ....[2]....
        /*00a8*/ 	.word	0x00000660


	//   ....[3]....
        /*00ac*/ 	.word	0x00000680


	//   ....[4]....
        /*00b0*/ 	.word	0x000006a0


	//----- nvinfo : EIATTR_EXIT_INSTR_OFFSETS
	.align		4
.L_1033:
        /*00b4*/ 	.byte	0x04, 0x1c
        /*00b6*/ 	.short	(.L_1035 - .L_1034)


	//   ....[0]....
.L_1034:
        /*00b8*/ 	.word	0x000006b0


	//   ....[1]....
        /*00bc*/ 	.word	0x00000820


	//   ....[2]....
        /*00c0*/ 	.word	0x000008f0


	//----- nvinfo : EIATTR_CRS_STACK_SIZE
	.align		4
.L_1035:
        /*00c4*/ 	.byte	0x04, 0x1e
        /*00c6*/ 	.short	(.L_1037 - .L_1036)
.L_1036:
        /*00c8*/ 	.word	0x00000000


	//----- nvinfo : EIATTR_CBANK_PARAM_SIZE
	.align		4
.L_1037:
        /*00cc*/ 	.byte	0x03, 0x19
        /*00ce*/ 	.short	0x0028


	//----- nvinfo : EIATTR_PARAM_CBANK
	.align		4
        /*00d0*/ 	.byte	0x04, 0x0a
        /*00d2*/ 	.short	(.L_1039 - .L_1038)
	.align		4
.L_1038:
        /*00d4*/ 	.word	index@(.nv.constant0._ZN18transformer_engine48scaled_upper_triang_masked_softmax_warp_backwardI6__halfS1_fLi8EEEvPT0_PKT_S6_T1_iii)
        /*00d8*/ 	.short	0x0210
        /*00da*/ 	.short	0x0028


	//----- nvinfo : EIATTR_SW_WAR
	.align		4
.L_1039:
        /*00dc*/ 	.byte	0x04, 0x36
        /*00de*/ 	.short	(.L_1041 - .L_1040)
.L_1040:
        /*00e0*/ 	.word	0x00000008
.L_1041:


//--------------------- .nv.info._ZN18transformer_engine48scaled_upper_triang_masked_softmax_warp_backwardI6__halfS1_fLi7EEEvPT0_PKT_S6_T1_iii --------------------------
	.section	.nv.info._ZN18transformer_engine48scaled_upper_triang_masked_softmax_warp_backwardI6__halfS1_fLi7EEEvPT0_PKT_S6_T1_iii,"",@"SHT_CUDA_INFO"
	.sectionflags	@""
	.align	4


	//----- nvinfo : EIATTR_CUDA_API_VERSION
	.align		4
        /*0000*/ 	.byte	0x04, 0x37
        /*0002*/ 	.short	(.L_1043 - .L_1042)
.L_1042:
        /*0004*/ 	.word	0x00000082


	//----- nvinfo : EIATTR_KPARAM_INFO
	.align		4
.L_1043:
        /*0008*/ 	.byte	0x04, 0x17
        /*000a*/ 	.short	(.L_1045 - .L_1044)
.L_1044:
        /*000c*/ 	.word	0x00000000
        /*0010*/ 	.short	0x0006
        /*0012*/ 	.short	0x0024
        /*0014*/ 	.byte	0x00, 0xf0, 0x11, 0x00


	//----- nvinfo : EIATTR_KPARAM_INFO
	.align		4
.L_1045:
        /*0018*/ 	.byte	0x04, 0x17
        /*001a*/ 	.short	(.L_1047 - .L_1046)
.L_1046:
        /*001c*/ 	.word	0x00000000
        /*0020*/ 	.short	0x0005
        /*0022*/ 	.short	0x0020
        /*0024*/ 	.byte	0x00, 0xf0, 0x11, 0x00


	//----- nvinfo : EIATTR_KPARAM_INFO
	.align		4
.L_1047:
        /*0028*/ 	.byte	0x04, 0x17
        /*002a*/ 	.short	(.L_1049 - .L_1048)
.L_1048:
        /*002c*/ 	.word	0x00000000
        /*0030*/ 	.short	0x0004
        /*0032*/ 	.short	0x001c
        /*0034*/ 	.byte	0x00, 0xf0, 0x11, 0x00


	//----- nvinfo : EIATTR_KPARAM_INFO
	.align		4
.L_1049:
        /*0038*/ 	.byte	0x04, 0x17
        /*003a*/ 	.short	(.L_1051 - .L_1050)
.L_1050:
        /*003c*/ 	.word	0x00000000
        /*0040*/ 	.short	0x0003
        /*0042*/ 	.short	0x0018
        /*0044*/ 	.byte	0x00, 0xf0, 0x11, 0x00


	//----- nvinfo : EIATTR_KPARAM_INFO
	.align		4
.L_1051:
        /*0048*/ 	.byte	0x04, 0x17
        /*004a*/ 	.short	(.L_1053 - .L_1052)
.L_1052:
        /*004c*/ 	.word	0x00000000
        /*0050*/ 	.short	0x0002
        /*0052*/ 	.short	0x0010
        /*0054*/ 	.byte	0x00, 0xf0, 0x21, 0x00


	//----- nvinfo : EIATTR_KPARAM_INFO
	.align		4
.L_1053:
        /*0058*/ 	.byte	0x04, 0x17
        /*005a*/ 	.short	(.L_1055 - .L_1054)
.L_1054:
        /*005c*/ 	.word	0x00000000
        /*0060*/ 	.short	0x0001
        /*0062*/ 	.short	0x0008
        /*0064*/ 	.byte	0x00, 0xf0, 0x21, 0x00


	//----- nvinfo : EIATTR_KPARAM_INFO
	.align		4
.L_1055:
        /*0068*/ 	.byte	0x04, 0x17
        /*006a*/ 	.short	(.L_1057 - .L_1056)
.L_1056:
        /*006c*/ 	.word	0x00000000
        /*0070*/ 	.short	0x0000
        /*0072*/ 	.short	0x0000
        /*0074*/ 	.byte	0x00, 0xf0, 0x21, 0x00


	//----- nvinfo : EIATTR_SPARSE_MMA_MASK
	.align		4
.L_1057:
        /*0078*/ 	.byte	0x03, 0x50
        /*007a*/ 	.short	0x0000


	//----- nvinfo : EIATTR_MAXREG_COUNT
	.align		4
        /*007c*/ 	.byte	0x03, 0x1b
        /*007e*/ 	.short	0x00ff


	//----- nvinfo : EIATTR_MERCURY_ISA_VERSION
	.align		4
        /*0080*/ 	.byte	0x03, 0x5f
        /*0082*/ 	.short	0x0101


	//----- nvinfo : EIATTR_COOP_GROUP_MASK_REGIDS
	.align		4
        /*0084*/ 	.byte	0x04, 0x29
        /*0086*/ 	.short	(.L_1059 - .L_1058)


	//   ....[0]....
.L_1058:
        /*0088*/ 	.word	0xffffffff


	//   ....[1]....
        /*008c*/ 	.word	0xffffffff


	//   ....[2]....
        /*0090*/ 	.word	0xffffffff


	//   ....[3]....
        /*0094*/ 	.word	0xffffffff


	//   ....[4]....
        /*0098*/ 	.word	0xffffffff


	//   ....[5]....
        /*009c*/ 	.word	0xffffffff


	//   ....[6]....
        /*00a0*/ 	.word	0xffffffff


	//   ....[7]....
        /*00a4*/ 	.word	0xffffffff


	//   ....[8]....
        /*00a8*/ 	.word	0xffffffff


	//   ....[9]....
        /*00ac*/ 	.word	0xffffffff


	//----- nvinfo : EIATTR_COOP_GROUP_INSTR_OFFSETS
	.align		4
.L_1059:
        /*00b0*/ 	.byte	0x04, 0x28
        /*00b2*/ 	.short	(.L_1061 - .L_1060)


	//   ....[0]....
.L_1060:
        /*00b4*/ 	.word	0x00000700


	//   ....[1]....
        /*00b8*/ 	.word	0x00000720


	//   ....[2]....
        /*00bc*/ 	.word	0x00000740


	//   ....[3]....
        /*00c0*/ 	.word	0x00000760


	//   ....[4]....
        /*00c4*/ 	.word	0x00000780


	//   ....[5]....
        /*00c8*/ 	.word	0x000007b0


	//   ....[6]....
        /*00cc*/ 	.word	0x000007d0


	//   ....[7]....
        /*00d0*/ 	.word	0x000007f0


	//   ....[8]....
        /*00d4*/ 	.word	0x00000810


	//   ....[9]....
        /*00d8*/ 	.word	0x00000830


	//----- nvinfo : EIATTR_EXIT_INSTR_OFFSETS
	.align		4
.L_1061:
        /*00dc*/ 	.byte	0x04, 0x1c
        /*00de*/ 	.short	(.L_1063 - .L_1062)


	//   ....[0]....
.L_1062:
        /*00e0*/ 	.word	0x00000840


	//   ....[1]....
        /*00e4*/ 	.word	0x000009a0


	//   ....[2]....
        /*00e8*/ 	.word	0x000009b0


	//   ....[3]....
        /*00ec*/ 	.word	0x00000ad0


	//----- nvinfo : EIATTR_CRS_STACK_SIZE
	.align		4
.L_1063:
        /*00f0*/ 	.byte	0x04, 0x1e
        /*00f2*/ 	.short	(.L_1065 - .L_1064)
.L_1064:
        /*00f4*/ 	.word	0x00000000


	//----- nvinfo : EIATTR_CBANK_PARAM_SIZE
	.align		4
.L_1065:
        /*00f8*/ 	.byte	0x03, 0x19
        /*00fa*/ 	.short	0x0028


	//----- nvinfo : EIATTR_PARAM_CBANK
	.align		4
        /*00fc*/ 	.byte	0x04, 0x0a
        /*00fe*/ 	.short	(.L_1067 - .L_1066)
	.align		4
.L_1066:
        /*0100*/ 	.word	index@(.nv.constant0._ZN18transformer_engine48scaled_upper_triang_masked_softmax_warp_backwardI6__halfS1_fLi7EEEvPT0_PKT_S6_T1_iii)
        /*0104*/ 	.short	0x0210
        /*0106*/ 	.short	0x0028


	//----- nvinfo : EIATTR_SW_WAR
	.align		4
.L_1067:
        /*0108*/ 	.byte	0x04, 0x36
        /*010a*/ 	.short	(.L_1069 - .L_1068)
.L_1068:
        /*010c*/ 	.word	0x00000008
.L_1069:


//--------------------- .nv.info._ZN18transformer_engine48scaled_upper_triang_masked_softmax_warp_backwardI6__halfS1_fLi6EEEvPT0_PKT_S6_T1_iii --------------------------
	.section	.nv.info._ZN18transformer_engine48scaled_upper_triang_masked_softmax_warp_backwardI6__halfS1_fLi6EEEvPT0_PKT_S6_T1_iii,"",@"SHT_CUDA_INFO"
	.sectionflags	@""
	.align	4


	//----- nvinfo : EIATTR_CUDA_API_VERSION
	.align		4
        /*0000*/ 	.byte	0x04, 0x37
        /*0002*/ 	.short	(.L_1071 - .L_1070)
.L_1070:
        /*0004*/ 	.word	0x00000082


	//----- nvinfo : EIATTR_KPARAM_INFO
	.align		4
.L_1071:
        /*0008*/ 	.byte	0x04, 0x17
        /*000a*/ 	.short	(.L_1073 - .L_1072)
.L_1072:
        /*000c*/ 	.word	0x00000000
        /*0010*/ 	.short	0x0006
        /*0012*/ 	.short	0x0024
        /*0014*/ 	.byte	0x00, 0xf0, 0x11, 0x00


	//----- nvinfo : EIATTR_KPARAM_INFO
	.align		4
.L_1073:
        /*0018*/ 	.byte	0x04, 0x17
        /*001a*/ 	.short	(.L_1075 - .L_1074)
.L_1074:
        /*001c*/ 	.word	0x00000000
        /*0020*/ 	.short	0x0005
        /*0022*/ 	.short	0x0020
        /*0024*/ 	.byte	0x00, 0xf0, 0x11, 0x00


	//----- nvinfo : EIATTR_KPARAM_INFO
	.align		4
.L_1075:
        /*0028*/ 	.byte	0x04, 0x17
        /*002a*/ 	.short	(.L_1077 - .L_1076)
.L_1076:
        /*002c*/ 	.word	0x00000000
        /*0030*/ 	.short	0x0004
        /*0032*/ 	.short	0x001c
        /*0034*/ 	.byte	0x00, 0xf0, 0x11, 0x00


	//----- nvinfo : EIATTR_KPARAM_INFO
	.align		4
.L_1077:
        /*0038*/ 	.byte	0x04, 0x17
        /*003a*/ 	.short	(.L_1079 - .L_1078)
.L_1078:
        /*003c*/ 	.word	0x00000000
        /*0040*/ 	.short	0x0003
        /*0042*/ 	.short	0x0018
        /*0044*/ 	.byte	0x00, 0xf0, 0x11, 0x00


	//----- nvinfo : EIATTR_KPARAM_INFO
	.align		4
.L_1079:
        /*0048*/ 	.byte	0x04, 0x17
        /*004a*/ 	.short	(.L_1081 - .L_1080)
.L_1080:
        /*004c*/ 	.word	0x00000000
        /*0050*/ 	.short	0x0002
        /*0052*/ 	.short	0x0010
        /*0054*/ 	.byte	0x00, 0xf0, 0x21, 0x00


	//----- nvinfo : EIATTR_KPARAM_INFO
	.align		4
.L_1081:
        /*0058*/ 	.byte	0x04, 0x17
        /*005a*/ 	.short	(.L_1083 - .L_1082)
.L_1082:
        /*005c*/ 	.word	0x00000000
        /*0060*/ 	.short	0x0001
        /*0062*/ 	.short	0x0008
        /*0064*/ 	.byte	0x00, 0xf0, 0x21, 0x00


	//----- nvinfo : EIATTR_KPARAM_INFO
	.align		4
.L_1083:
        /*0068*/ 	.byte	0x04, 0x17
        /*006a*/ 	.short	(.L_1085 - .L_1084)
.L_1084:
        /*006c*/ 	.word	0x00000000
        /*0070*/ 	.short	0x0000
        /*0072*/ 	.short	0x0000
        /*0074*/ 	.byte	0x00, 0xf0, 0x21, 0x00


	//----- nvinfo : EIATTR_SPARSE_MMA_MASK
	.align		4
.L_1085:
        /*0078*/ 	.byte	0x03, 0x50
        /*007a*/ 	.short	0x0000


	//----- nvinfo : EIATTR_MAXREG_COUNT
	.align		4
        /*007c*/ 	.byte	0x03, 0x1b
        /*007e*/ 	.short	0x00ff


	//----- nvinfo : EIATTR_MERCURY_ISA_VERSION
	.align		4
        /*0080*/ 	.byte	0x03, 0x5f
        /*0082*/ 	.short	0x0101


	//----- nvinfo : EIATTR_COOP_GROUP_MASK_REGIDS
	.align		4
        /*0084*/ 	.byte	0x04, 0x29
        /*0086*/ 	.short	(.L_1087 - .L_1086)


	//   ....[0]....
.L_1086:
        /*0088*/ 	.word	0xffffffff


	//   ....[1]....
        /*008c*/ 	.word	0xffffffff


	//   ....[2]....
        /*0090*/ 	.word	0xffffffff


	//   ....[3]....
        /*0094*/ 	.word	0xffffffff


	//   ....[4]....
        /*0098*/ 	.word	0xffffffff


	//   ....[5]....
        /*009c*/ 	.word	0xffffffff


	//   ....[6]....
        /*00a0*/ 	.word	0xffffffff


	//   ....[7]....
        /*00a4*/ 	.word	0xffffffff


	//   ....[8]....
        /*00a8*/ 	.word	0xffffffff


	//   ....[9]....
        /*00ac*/ 	.word	0xffffffff


	//----- nvinfo : EIATTR_COOP_GROUP_INSTR_OFFSETS
	.align		4
.L_1087:
        /*00b0*/ 	.byte	0x04, 0x28
        /*00b2*/ 	.short	(.L_1089 - .L_1088)


	//   ....[0]....
.L_1088:
        /*00b4*/ 	.word	0x000004a0


	//   ....[1]....
        /*00b8*/ 	.word	0x000004b0


	//   ....[2]....
        /*00bc*/ 	.word	0x000004e0


	//   ....[3]....
        /*00c0*/ 	.word	0x000004f0


	//   ....[4]....
        /*00c4*/ 	.word	0x00000520


	//   ....[5]....
        /*00c8*/ 	.word	0x00000530


	//   ....[6]....
        /*00cc*/ 	.word	0x00000560


	//   ....[7]....
        /*00d0*/ 	.word	0x00000570


	//   ....[8]....
        /*00d4*/ 	.word	0x000005b0


	//   ....[9]....
        /*00d8*/ 	.word	0x000005c0


	//----- nvinfo : EIATTR_EXIT_INSTR_OFFSETS
	.align		4
.L_1089:
        /*00dc*/ 	.byte	0x04, 0x1c
        /*00de*/ 	.short	(.L_1091 - .L_1090)


	//   ....[0]....
.L_1090:
        /*00e0*/ 	.word	0x000005d0


	//   ....[1]....
        /*00e4*/ 	.word	0x000006f0


	//   ....[2]....
        /*00e8*/ 	.word	0x00000780


	//   ....[3]....
        /*00ec*/ 	.word	0x000007e0


	//----- nvinfo : EIATTR_CBANK_PARAM_SIZE
	.align		4
.L_1091:
        /*00f0*/ 	.byte	0x03, 0x19
        /*00f2*/ 	.short	0x0028


	//----- nvinfo : EIATTR_PARAM_CBANK
	.align		4
        /*00f4*/ 	.byte	0x04, 0x0a
        /*00f6*/ 	.short	(.L_1093 - .L_1092)
	.align		4
.L_1092:
        /*00f8*/ 	.word	index@(.nv.constant0._ZN18transformer_engine48scaled_upper_triang_masked_softmax_warp_backwardI6__halfS1_fLi6EEEvPT0_PKT_S6_T1_iii)
        /*00fc*/ 	.short	0x0210
        /*00fe*/ 	.short	0x0028


	//----- nvinfo : EIATTR_SW_WAR
	.align		4
.L_1093:
        /*0100*/ 	.byte	0x04, 0x36
        /*0102*/ 	.short	(.L_1095 - .L_1094)
.L_1094:
        /*0104*/ 	.word	0x00000008
.L_1095:


//--------------------- .nv.info._ZN18transformer_engine48scaled_upper_triang_masked_softmax_warp_backwardI6__halfS1_fLi5EEEvPT0_PKT_S6_T1_iii --------------------------
	.section	.nv.info._ZN18transformer_engine48scaled_upper_triang_masked_softmax_warp_backwardI6__halfS1_fLi5EEEvPT0_PKT_S6_T1_iii,"",@"SHT_CUDA_INFO"
	.sectionflags	@""
	.align	4


	//----- nvinfo : EIATTR_CUDA_API_VERSION
	.align		4
        /*0000*/ 	.byte	0x04, 0x37
        /*0002*/ 	.short	(.L_1097 - .L_1096)
.L_1096:
        /*0004*/ 	.word	0x00000082


	//----- nvinfo : EIATTR_KPARAM_INFO
	.align		4
.L_1097:
        /*0008*/ 	.byte	0x04, 0x17
        /*000a*/ 	.short	(.L_1099 - .L_1098)
.L_1098:
        /*000c*/ 	.word	0x00000000
        /*0010*/ 	.short	0x0006
        /*0012*/ 	.short	0x0024
        /*0014*/ 	.byte	0x00, 0xf0, 0x11, 0x00


	//----- nvinfo : EIATTR_KPARAM_INFO
	.align		4
.L_1099:
        /*0018*/ 	.byte	0x04, 0x17
        /*001a*/ 	.short	(.L_1101 - .L_1100)
.L_1100:
        /*001c*/ 	.word	0x00000000
        /*0020*/ 	.short	0x0005
        /*0022*/ 	.short	0x0020
        /*0024*/ 	.byte	0x00, 0xf0, 0x11, 0x00


	//----- nvinfo : EIATTR_KPARAM_INFO
	.align		4
.L_1101:
        /*0028*/ 	.byte	0x04, 0x17
        /*002a*/ 	.short	(.L_1103 - .L_1102)
.L_1102:
        /*002c*/ 	.word	0x00000000
        /*0030*/ 	.short	0x0004
        /*0032*/ 	.short	0x001c
        /*0034*/ 	.byte	0x00, 0xf0, 0x11, 0x00


	//----- nvinfo : EIATTR_KPARAM_INFO
	.align		4
.L_1103:
        /*0038*/ 	.byte	0x04, 0x17
        /*003a*/ 	.short	(.L_1105 - .L_1104)
.L_1104:
        /*003c*/ 	.word	0x00000000
        /*0040*/ 	.short	0x0003
        /*0042*/ 	.short	0x0018
        /*0044*/ 	.byte	0x00, 0xf0, 0x11, 0x00


	//----- nvinfo : EIATTR_KPARAM_INFO
	.align		4
.L_1105:
        /*0048*/ 	.byte	0x04, 0x17
        /*004a*/ 	.short	(.L_1107 - .L_1106)
.L_1106:
        /*004c*/ 	.word	0x00000000
        /*0050*/ 	.short	0x0002
        /*0052*/ 	.short	0x0010
        /*0054*/ 	.byte	0x00, 0xf0, 0x21, 0x00


	//----- nvinfo : EIATTR_KPARAM_INFO
	.align		4
.L_1107:
        /*0058*/ 	.byte	0x04, 0x17
        /*005a*/ 	.short	(.L_1109 - .L_1108)
.L_1108:
        /*005c*/ 	.word	0x00000000
        /*0060*/ 	.short	0x0001
        /*0062*/ 	.short	0x0008
        /*0064*/ 	.byte	0x00, 0xf0, 0x21, 0x00


	//----- nvinfo : EIATTR_KPARAM_INFO
	.align		4
.L_1109:
        /*0068*/ 	.byte	0x04, 0x17
        /*006a*/ 	.short	(.L_1111 - .L_1110)
.L_1110:
        /*006c*/ 	.word	0x00000000
        /*0070*/ 	.short	0x0000
        /*0072*/ 	.short	0x0000
        /*0074*/ 	.byte	0x00, 0xf0, 0x21, 0x00


	//----- nvinfo : EIATTR_SPARSE_MMA_MASK
	.align		4
.L_1111:
        /*0078*/ 	.byte	0x03, 0x50
        /*007a*/ 	.short	0x0000


	//----- nvinfo : EIATTR_MAXREG_COUNT
	.align		4
        /*007c*/ 	.byte	0x03, 0x1b
        /*007e*/ 	.short	0x00ff


	//----- nvinfo : EIATTR_MERCURY_ISA_VERSION
	.align		4
        /*0080*/ 	.byte	0x03, 0x5f
        /*0082*/ 	.short	0x0101


	//----- nvinfo : EIATTR_COOP_GROUP_MASK_REGIDS
	.align		4
        /*0084*/ 	.byte	0x04, 0x29
        /*0086*/ 	.short	(.L_1113 - .L_1112)


	//   ....[0]....
.L_1112:
        /*0088*/ 	.word	0xffffffff


	//   ....[1]....
        /*008c*/ 	.word	0xffffffff


	//   ....[2]....
        /*0090*/ 	.word	0xffffffff


	//   ....[3]....
        /*0094*/ 	.word	0xffffffff


	//   ....[4]....
        /*0098*/ 	.word	0xffffffff


	//   ....[5]....
        /*009c*/ 	.word	0xffffffff


	//   ....[6]....
        /*00a0*/ 	.word	0xffffffff


	//   ....[7]....
        /*00a4*/ 	.word	0xffffffff


	//   ....[8]....
        /*00a8*/ 	.word	0xffffffff


	//   ....[9]....
        /*00ac*/ 	.word	0xffffffff


	//----- nvinfo : EIATTR_COOP_GROUP_INSTR_OFFSETS
	.align		4
.L_1113:
        /*00b0*/ 	.byte	0x04, 0x28
        /*00b2*/ 	.short	(.L_1115 - .L_1114)


	//   ....[0]....
.L_1114:
        /*00b4*/ 	.word	0x000003d0


	//   ....[1]....
        /*00b8*/ 	.word	0x000003e0


	//   ....[2]....
        /*00bc*/ 	.word	0x00000410


	//   ....[3]....
        /*00c0*/ 	.word	0x00000420


	//   ....[4]....
        /*00c4*/ 	.word	0x00000450


	//   ....[5]....
        /*00c8*/ 	.word	0x00000460


	//   ....[6]....
        /*00cc*/ 	.word	0x00000490


	//   ....[7]....
        /*00d0*/ 	.word	0x000004a0


	//   ....[8]....
        /*00d4*/ 	.word	0x000004e0


	//   ....[9]....
        /*00d8*/ 	.word	0x000004f0


	//----- nvinfo : EIATTR_EXIT_INSTR_OFFSETS
	.align		4
.L_1115:
        /*00dc*/ 	.byte	0x04, 0x1c
        /*00de*/ 	.short	(.L_1117 - .L_1116)


	//   ....[0]....
.L_1116:
        /*00e0*/ 	.word	0x00000500


	//   ....[1]....
        /*00e4*/ 	.word	0x00000610


	//   ....[2]....
        /*00e8*/ 	.word	0x00000620


	//   ....[3]....
        /*00ec*/ 	.word	0x000006e0


	//----- nvinfo : EIATTR_CRS_STACK_SIZE
	.align		4
.L_1117:
        /*00f0*/ 	.byte	0x04, 0x1e
        /*00f2*/ 	.short	(.L_1119 - .L_1118)
.L_1118:
        /*00f4*/ 	.word	0x00000000


	//----- nvinfo : EIATTR_CBANK_PARAM_SIZE
	.align		4
.L_1119:
        /*00f8*/ 	.byte	0x03, 0x19
        /*00fa*/ 	.short	0x0028


	//----- nvinfo : EIATTR_PARAM_CBANK
	.align		4
        /*00fc*/ 	.byte	0x04, 0x0a
        /*00fe*/ 	.short	(.L_1121 - .L_1120)
	.align		4
.L_1120:
        /*0100*/ 	.word	index@(.nv.constant0._ZN18transformer_engine48scaled_upper_triang_masked_softmax_warp_backwardI6__halfS1_fLi5EEEvPT0_PKT_S6_T1_iii)
        /*0104*/ 	.short	0x0210
        /*0106*/ 	.short	0x0028


	//----- nvinfo : EIATTR_SW_WAR
	.align		4
.L_1121:
        /*0108*/ 	.byte	0x04, 0x36
        /*010a*/ 	.short	(.L_1123 - .L_1122)
.L_1122:
        /*010c*/ 	.word	0x00000008
.L_1123:


//--------------------- .nv.info._ZN18transformer_engine48scaled_upper_triang_masked_softmax_warp_backwardI6__halfS1_fLi4EEEvPT0_PKT_S6_T1_iii --------------------------
	.section	.nv.info._ZN18transformer_engine48scaled_upper_triang_masked_softmax_warp_backwardI6__halfS1_fLi4EEEvPT0_PKT_S6_T1_iii,"",@"SHT_CUDA_INFO"
	.sectionflags	@""
	.align	4


	//----- nvinfo : EIATTR_CUDA_API_VERSION
	.align		4
        /*0000*/ 	.byte	0x04, 0x37
        /*0002*/ 	.short	(.L_1125 - .L_1124)
.L_1124:
        /*0004*/ 	.word	0x00000082


	//----- nvinfo : EIATTR_KPARAM_INFO
	.align		4
.L_1125:
        /*0008*/ 	.byte	0x04, 0x17
        /*000a*/ 	.short	(.L_1127 - .L_1126)
.L_1126:
        /*000c*/ 	.word	0x00000000
        /*0010*/ 	.short	0x0006
        /*0012*/ 	.short	0x0024
        /*0014*/ 	.byte	0x00, 0xf0, 0x11, 0x00


	//----- nvinfo : EIATTR_KPARAM_INFO
	.align		4
.L_1127:
        /*0018*/ 	.byte	0x04, 0x17
        /*001a*/ 	.short	(.L_1129 - .L_1128)
.L_1128:
        /*001c*/ 	.word	0x00000000
        /*0020*/ 	.short	0x0005
        /*0022*/ 	.short	0x0020
        /*0024*/ 	.byte	0x00, 0xf0, 0x11, 0x00


	//----- nvinfo : EIATTR_KPARAM_INFO
	.align		4
.L_1129:
        /*0028*/ 	.byte	0x04, 0x17
        /*002a*/ 	.short	(.L_1131 - .L_1130)
.L_1130:
        /*002c*/ 	.word	0x00000000
        /*0030*/ 	.short	0x0004
        /*0032*/ 	.short	0x001c
        /*0034*/ 	.byte	0x00, 0xf0, 0x11, 0x00


	//----- nvinfo : EIATTR_KPARAM_INFO
	.align		4
.L_1131:
        /*0038*/ 	.byte	0x04, 0x17
        /*003a*/ 	.short	(.L_1133 - .L_1132)
.L_1132:
        /*003c*/ 	.word	0x00000000
        /*0040*/ 	.short	0x0003
        /*0042*/ 	.short	0x0018
        /*0044*/ 	.byte	0x00, 0xf0, 0x11, 0x00


	//----- nvinfo : EIATTR_KPARAM_INFO
	.align		4
.L_1133:
        /*0048*/ 	.byte	0x04, 0x17
        /*004a*/ 	.short	(.L_1135 - .L_1134)
.L_1134:
        /*004c*/ 	.word	0x00000000
        /*0050*/ 	.short	0x0002
        /*0052*/ 	.short	0x0010
        /*0054*/ 	.byte	0x00, 0xf0, 0x21, 0x00


	//----- nvinfo : EIATTR_KPARAM_INFO
	.align		4
.L_1135:
        /*0058*/ 	.byte	0x04, 0x17
        /*005a*/ 	.short	(.L_1137 - .L_1136)
.L_1136:
        /*005c*/ 	.word	0x00000000
        /*0060*/ 	.short	0x0001
        /*0062*/ 	.short	0x0008
        /*0064*/ 	.byte	0x00, 0xf0, 0x21, 0x00


	//----- nvinfo : EIATTR_KPARAM_INFO
	.align		4
.L_1137:
        /*0068*/ 	.byte	0x04, 0x17
        /*006a*/ 	.short	(.L_1139 - .L_1138)
.L_1138:
        /*006c*/ 	.word	0x00000000
        /*0070*/ 	.short	0x0000
        /*0072*/ 	.short	0x0000
        /*0074*/ 	.byte	0x00, 0xf0, 0x21, 0x00


	//----- nvinfo : EIATTR_SPARSE_MMA_MASK
	.align		4
.L_1139:
        /*0078*/ 	.byte	0x03, 0x50
        /*007a*/ 	.short	0x0000


	//----- nvinfo : EIATTR_MAXREG_COUNT
	.align		4
        /*007c*/ 	.byte	0x03, 0x1b
        /*007e*/ 	.short	0x00ff


	//----- nvinfo : EIATTR_MERCURY_ISA_VERSION
	.align		4
        /*0080*/ 	.byte	0x03, 0x5f
        /*0082*/ 	.short	0x0101


	//----- nvinfo : EIATTR_COOP_GROUP_MASK_REGIDS
	.align		4
        /*0084*/ 	.byte	0x04, 0x29
        /*0086*/ 	.short	(.L_1141 - .L_1140)


	//   ....[0]....
.L_1140:
        /*0088*/ 	.word	0xffffffff


	//   ....[1]....
        /*008c*/ 	.word	0xffffffff


	//   ....[2]....
        /*0090*/ 	.word	0xffffffff


	//   ....[3]....
        /*0094*/ 	.word	0xffffffff


	//   ....[4]....
        /*0098*/ 	.word	0xffffffff


	//   ....[5]....
        /*009c*/ 	.word	0xffffffff


	//   ....[6]....
        /*00a0*/ 	.word	0xffffffff


	//   ....[7]....
        /*00a4*/ 	.word	0xffffffff


	//----- nvinfo : EIATTR_COOP_GROUP_INSTR_OFFSETS
	.align		4
.L_1141:
        /*00a8*/ 	.byte	0x04, 0x28
        /*00aa*/ 	.short	(.L_1143 - .L_1142)


	//   ....[0]....
.L_1142:
        /*00ac*/ 	.word	0x000003d0


	//   ....[1]....
        /*00b0*/ 	.word	0x000003e0


	//   ....[2]....
        /*00b4*/ 	.word	0x00000410


	//   ....[3]....
        /*00b8*/ 	.word	0x00000420


	//   ....[4]....
        /*00bc*/ 	.word	0x00000450


	//   ....[5]....
        /*00c0*/ 	.word	0x00000460


	//   ....[6]....
        /*00c4*/ 	.word	0x000004a0


	//   ....[7]....
        /*00c8*/ 	.word	0x000004b0


	//----- nvinfo : EIATTR_EXIT_INSTR_OFFSETS
	.align		4
.L_1143:
        /*00cc*/ 	.byte	0x04, 0x1c
        /*00ce*/ 	.short	(.L_1145 - .L_1144)


	//   ....[0]....
.L_1144:
        /*00d0*/ 	.word	0x000004c0


	//   ....[1]....
        /*00d4*/ 	.word	0x000005d0


	//   ....[2]....
        /*00d8*/ 	.word	0x000005e0


	//   ....[3]....
        /*00dc*/ 	.word	0x000006a0


	//----- nvinfo : EIATTR_CRS_STACK_SIZE
	.align		4
.L_1145:
        /*00e0*/ 	.byte	0x04, 0x1e
        /*00e2*/ 	.short	(.L_1147 - .L_1146)
.L_1146:
        /*00e4*/ 	.word	0x00000000


	//----- nvinfo : EIATTR_CBANK_PARAM_SIZE
	.align		4
.L_1147:
        /*00e8*/ 	.byte	0x03, 0x19
        /*00ea*/ 	.short	0x0028


	//----- nvinfo : EIATTR_PARAM_CBANK
	.align		4
        /*00ec*/ 	.byte	0x04, 0x0a
        /*00ee*/ 	.short	(.L_1149 - .L_1148)
	.align		4
.L_1148:
        /*00f0*/ 	.word	index@(.nv.constant0._ZN18transformer_engine48scaled_upper_triang_masked_softmax_warp_backwardI6__halfS1_fLi4EEEvPT0_PKT_S6_T1_iii)
        /*00f4*/ 	.short	0x0210
        /*00f6*/ 	.short	0x0028


	//----- nvinfo : EIATTR_SW_WAR
	.align		4
.L_1149:
        /*00f8*/ 	.byte	0x04, 0x36
        /*00fa*/ 	.short	(.L_1151 - .L_1150)
.L_1150:
        /*00fc*/ 	.word	0x00000008
.L_1151:


//--------------------- .nv.info._ZN18transformer_engine48scaled_upper_triang_masked_softmax_warp_backwardI6__halfS1_fLi3EEEvPT0_PKT_S6_T1_iii --------------------------
	.section	.nv.info._ZN18transformer_engine48scaled_upper_triang_masked_softmax_warp_backwardI6__halfS1_fLi3EEEvPT0_PKT_S6_T1_iii,"",@"SHT_CUDA_INFO"
	.sectionflags	@""
	.align	4


	//----- nvinfo : EIATTR_CUDA_API_VERSION
	.align		4
        /*0000*/ 	.byte	0x04, 0x37
        /*0002*/ 	.short	(.L_1153 - .L_1152)
.L_1152:
        /*0004*/ 	.word	0x00000082


	//----- nvinfo : EIATTR_KPARAM_INFO
	.align		4
.L_1153:
        /*0008*/ 	.byte	0x04, 0x17
        /*000a*/ 	.short	(.L_1155 - .L_1154)
.L_1154:
        /*000c*/ 	.word	0x00000000
        /*0010*/ 	.short	0x0006
        /*0012*/ 	.short	0x0024
        /*0014*/ 	.byte	0x00, 0xf0, 0x11, 0x00


	//----- nvinfo : EIATTR_KPARAM_INFO
	.align		4
.L_1155:
        /*0018*/ 	.byte	0x04, 0x17
        /*001a*/ 	.short	(.L_1157 - .L_1156)
.L_1156:
        /*001c*/ 	.word	0x00000000
        /*0020*/ 	.short	0x0005
        /*0022*/ 	.short	0x0020
        /*0024*/ 	.byte	0x00, 0xf0, 0x11, 0x00


	//----- nvinfo : EIATTR_KPARAM_INFO
	.align		4
.L_1157:
        /*0028*/ 	.byte	0x04, 0x17
        /*002a*/ 	.short	(.L_1159 - .L_1158)
.L_1158:
        /*002c*/ 	.word	0x00000000
        /*0030*/ 	.short	0x0004
        /*0032*/ 	.short	0x001c
        /*0034*/ 	.byte	0x00, 0xf0, 0x11, 0x00


	//----- nvinfo : EIATTR_KPARAM_INFO
	.align		4
.L_1159:
        /*0038*/ 	.byte	0x04, 0x17
        /*003a*/ 	.short	(.L_1161 - .L_1160)
.L_1160:
        /*003c*/ 	.word	0x00000000
        /*0040*/ 	.short	0x0003
        /*0042*/ 	.short	0x0018
        /*0044*/ 	.byte	0x00, 0xf0, 0x11, 0x00


	//----- nvinfo : EIATTR_KPARAM_INFO
	.align		4
.L_1161:
        /*0048*/ 	.byte	0x04, 0x17
        /*004a*/ 	.short	(.L_1163 - .L_1162)
.L_1162:
        /*004c*/ 	.word	0x00000000
        /*0050*/ 	.short	0x0002
        /*0052*/ 	.short	0x0010
        /*0054*/ 	.byte	0x00, 0xf0, 0x21, 0x00


	//----- nvinfo : EIATTR_KPARAM_INFO
	.align		4
.L_1163:
        /*0058*/ 	.byte	0x04, 0x17
        /*005a*/ 	.short	(.L_1165 - .L_1164)
.L_1164:
        /*005c*/ 	.word	0x00000000
        /*0060*/ 	.short	0x0001
        /*0062*/ 	.short	0x0008
        /*0064*/ 	.byte	0x00, 0xf0, 0x21, 0x00


	//----- nvinfo : EIATTR_KPARAM_INFO
	.align		4
.L_1165:
        /*0068*/ 	.byte	0x04, 0x17
        /*006a*/ 	.short	(.L_1167 - .L_1166)
.L_1166:
        /*006c*/ 	.word	0x00000000
        /*0070*/ 	.short	0x0000
        /*0072*/ 	.short	0x0000
        /*0074*/ 	.byte	0x00, 0xf0, 0x21, 0x00


	//----- nvinfo : EIATTR_SPARSE_MMA_MASK
	.align		4
.L_1167:
        /*0078*/ 	.byte	0x03, 0x50
        /*007a*/ 	.short	0x0000


	//----- nvinfo : EIATTR_MAXREG_COUNT
	.align		4
        /*007c*/ 	.byte	0x03, 0x1b
        /*007e*/ 	.short	0x00ff


	//----- nvinfo : EIATTR_MERCURY_ISA_VERSION
	.align		4
        /*0080*/ 	.byte	0x03, 0x5f
        /*0082*/ 	.short	0x0101


	//----- nvinfo : EIATTR_COOP_GROUP_MASK_REGIDS
	.align		4
        /*0084*/ 	.byte	0x04, 0x29
        /*0086*/ 	.short	(.L_1169 - .L_1168)


	//   ....[0]....
.L_1168:
        /*0088*/ 	.word	0xffffffff


	//   ....[1]....
        /*008c*/ 	.word	0xffffffff


	//   ....[2]....
        /*0090*/ 	.word	0xffffffff


	//   ....[3]....
        /*0094*/ 	.word	0xffffffff


	//   ....[4]....
        /*0098*/ 	.word	0xffffffff


	//   ....[5]....
        /*009c*/ 	.word	0xffffffff


	//----- nvinfo : EIATTR_COOP_GROUP_INSTR_OFFSETS
	.align		4
.L_1169:
        /*00a0*/ 	.byte	0x04, 0x28
        /*00a2*/ 	.short	(.L_1171 - .L_1170)


	//   ....[0]....
.L_1170:
        /*00a4*/ 	.word	0x000003d0


	//   ....[1]....
        /*00a8*/ 	.word	0x000003e0


	//   ....[2]....
        /*00ac*/ 	.word	0x00000410


	//   ....[3]....
        /*00b0*/ 	.word	0x00000420


	//   ....[4]....
        /*00b4*/ 	.word	0x00000460


	//   ....[5]....
        /*00b8*/ 	.word	0x00000470


	//----- nvinfo : EIATTR_EXIT_INSTR_OFFSETS
	.align		4
.L_1171:
        /*00bc*/ 	.byte	0x04, 0x1c
        /*00be*/ 	.short	(.L_1173 - .L_1172)


	//   ....[0]....
.L_1172:
        /*00c0*/ 	.word	0x00000480


	//   ....[1]....
        /*00c4*/ 	.word	0x00000580


	//   ....[2]....
        /*00c8*/ 	.word	0x00000590


	//   ....[3]....
        /*00cc*/ 	.word	0x00000640


	//----- nvinfo : EIATTR_CRS_STACK_SIZE
	.align		4
.L_1173:
        /*00d0*/ 	.byte	0x04, 0x1e
        /*00d2*/ 	.short	(.L_1175 - .L_1174)
.L_1174:
        /*00d4*/ 	.word	0x00000000


	//----- nvinfo : EIATTR_CBANK_PARAM_SIZE
	.align		4
.L_1175:
        /*00d8*/ 	.byte	0x03, 0x19
        /*00da*/ 	.short	0x0028


	//----- nvinfo : EIATTR_PARAM_CBANK
	.align		4
        /*00dc*/ 	.byte	0x04, 0x0a
        /*00de*/ 	.short	(.L_1177 - .L_1176)
	.align		4
.L_1176:
        /*00e0*/ 	.word	index@(.nv.constant0._ZN18transformer_engine48scaled_upper_triang_masked_softmax_warp_backwardI6__halfS1_fLi3EEEvPT0_PKT_S6_T1_iii)
        /*00e4*/ 	.short	0x0210
        /*00e6*/ 	.short	0x0028


	//----- nvinfo : EIATTR_SW_WAR
	.align		4
.L_1177:
        /*00e8*/ 	.byte	0x04, 0x36
        /*00ea*/ 	.short	(.L_1179 - .L_1178)
.L_1178:
        /*00ec*/ 	.word	0x00000008
.L_1179:


//--------------------- .nv.info._ZN18transformer_engine48scaled_upper_triang_masked_softmax_warp_backwardI6__halfS1_fLi2EEEvPT0_PKT_S6_T1_iii --------------------------
	.section	.nv.info._ZN18transformer_engine48scaled_upper_triang_masked_softmax_warp_backwardI6__halfS1_fLi2EEEvPT0_PKT_S6_T1_iii,"",@"SHT_CUDA_INFO"
	.sectionflags	@""
	.align	4


	//----- nvinfo : EIATTR_CUDA_API_VERSION
	.align		4
        /*0000*/ 	.byte	0x04, 0x37
        /*0002*/ 	.short	(.L_1181 - .L_1180)
.L_1180:
        /*0004*/ 	.word	0x00000082


	//----- nvinfo : EIATTR_KPARAM_INFO
	.align		4
.L_1181:
        /*0008*/ 	.byte	0x04, 0x17
        /*000a*/ 	.short	(.L_1183 - .L_1182)
.L_1182:
        /*000c*/ 	.word	0x00000000
        /*0010*/ 	.short	0x0006
        /*0012*/ 	.short	0x0024
        /*0014*/ 	.byte	0x00, 0xf0, 0x11, 0x00


	//----- nvinfo : EIATTR_KPARAM_INFO
	.align		4
.L_1183:
        /*0018*/ 	.byte	0x04, 0x17
        /*001a*/ 	.short	(.L_1185 - .L_1184)
.L_1184:
        /*001c*/ 	.word	0x00000000
        /*0020*/ 	.short	0x0005
        /*0022*/ 	.short	0x0020
        /*0024*/ 	.byte	0x00, 0xf0, 0x11, 0x00


	//----- nvinfo : EIATTR_KPARAM_INFO
	.align		4
.L_1185:
        /*0028*/ 	.byte	0x04, 0x17
        /*002a*/ 	.short	(.L_1187 - .L_1186)
.L_1186:
        /*002c*/ 	.word	0x00000000
        /*0030*/ 	.short	0x0004
        /*0032*/ 	.short	0x001c
        /*0034*/ 	.byte	0x00, 0xf0, 0x11, 0x00


	//----- nvinfo : EIATTR_KPARAM_INFO
	.align		4
.L_1187:
        /*0038*/ 	.byte	0x04, 0x17
        /*003a*/ 	.short	(.L_1189 - .L_1188)
.L_1188:
        /*003c*/ 	.word	0x00000000
        /*0040*/ 	.short	0x0003
        /*0042*/ 	.short	0x0018
        /*0044*/ 	.byte	0x00, 0xf0, 0x11, 0x00


	//----- nvinfo : EIATTR_KPARAM_INFO
	.align		4
.L_1189:
        /*0048*/ 	.byte	0x04, 0x17
        /*004a*/ 	.short	(.L_1191 - .L_1190)
.L_1190:
        /*004c*/ 	.word	0x00000000
        /*0050*/ 	.short	0x0002
        /*0052*/ 	.short	0x0010
        /*0054*/ 	.byte	0x00, 0xf0, 0x21, 0x00


	//----- nvinfo : EIATTR_KPARAM_INFO
	.align		4
.L_1191:
        /*0058*/ 	.byte	0x04, 0x17
        /*005a*/ 	.short	(.L_1193 - .L_1192)
.L_1192:
        /*005c*/ 	.word	0x00000000
        /*0060*/ 	.short	0x0001
        /*0062*/ 	.short	0x0008
        /*0064*/ 	.byte	0x00, 0xf0, 0x21, 0x00


	//----- nvinfo : EIATTR_KPARAM_INFO
	.align		4
.L_1193:
        /*0068*/ 	.byte	0x04, 0x17
        /*006a*/ 	.short	(.L_1195 - .L_1194)
.L_1194:
        /*006c*/ 	.word	0x00000000
        /*0070*/ 	.short	0x0000
        /*0072*/ 	.short	0x0000
        /*0074*/ 	.byte	0x00, 0xf0, 0x21, 0x00


	//----- nvinfo : EIATTR_SPARSE_MMA_MASK
	.align		4
.L_1195:
        /*0078*/ 	.byte	0x03, 0x50
        /*007a*/ 	.short	0x0000


	//----- nvinfo : EIATTR_MAXREG_COUNT
	.align		4
        /*007c*/ 	.byte	0x03, 0x1b
        /*007e*/ 	.short	0x00ff


	//----- nvinfo : EIATTR_MERCURY_ISA_VERSION
	.align		4
        /*0080*/ 	.byte	0x03, 0x5f
        /*0082*/ 	.short	0x0101


	//----- nvinfo : EIATTR_COOP_GROUP_MASK_REGIDS
	.align		4
        /*0084*/ 	.byte	0x04, 0x29
        /*0086*/ 	.short	(.L_1197 - .L_1196)


	//   ....[0]....
.L_1196:
        /*0088*/ 	.word	0xffffffff


	//   ....[1]....
        /*008c*/ 	.word	0xffffffff


	//   ....[2]....
        /*0090*/ 	.word	0xffffffff


	//   ....[3]....
        /*0094*/ 	.word	0xffffffff


	//----- nvinfo : EIATTR_COOP_GROUP_INSTR_OFFSETS
	.align		4
.L_1197:
        /*0098*/ 	.byte	0x04, 0x28
        /*009a*/ 	.short	(.L_1199 - .L_1198)


	//   ....[0]....
.L_1198:
        /*009c*/ 	.word	0x000003c0


	//   ....[1]....
        /*00a0*/ 	.word	0x000003d0


	//   ....[2]....
        /*00a4*/ 	.word	0x00000410


	//   ....[3]....
        /*00a8*/ 	.word	0x00000420


	//----- nvinfo : EIATTR_EXIT_INSTR_OFFSETS
	.align		4
.L_1199:
        /*00ac*/ 	.byte	0x04, 0x1c
        /*00ae*/ 	.short	(.L_1201 - .L_1200)


	//   ....[0]....
.L_1200:
        /*00b0*/ 	.word	0x00000430


	//   ....[1]....
        /*00b4*/ 	.word	0x00000530


	//   ....[2]....
        /*00b8*/ 	.word	0x00000540


	//   ....[3]....
        /*00bc*/ 	.word	0x000005f0


	//----- nvinfo : EIATTR_CRS_STACK_SIZE
	.align		4
.L_1201:
        /*00c0*/ 	.byte	0x04, 0x1e
        /*00c2*/ 	.short	(.L_1203 - .L_1202)
.L_1202:
        /*00c4*/ 	.word	0x00000000


	//----- nvinfo : EIATTR_CBANK_PARAM_SIZE
	.align		4
.L_1203:
        /*00c8*/ 	.byte	0x03, 0x19
        /*00ca*/ 	.short	0x0028


	//----- nvinfo : EIATTR_PARAM_CBANK
	.align		4
        /*00cc*/ 	.byte	0x04, 0x0a
        /*00ce*/ 	.short	(.L_1205 - .L_1204)
	.align		4
.L_1204:
        /*00d0*/ 	.word	index@(.nv.constant0._ZN18transformer_engine48scaled_upper_triang_masked_softmax_warp_backwardI6__halfS1_fLi2EEEvPT0_PKT_S6_T1_iii)
        /*00d4*/ 	.short	0x0210
        /*00d6*/ 	.short	0x0028


	//----- nvinfo : EIATTR_SW_WAR
	.align		4
.L_1205:
        /*00d8*/ 	.byte	0x04, 0x36
        /*00da*/ 	.short	(.L_1207 - .L_1206)
.L_1206:
        /*00dc*/ 	.word	0x00000008
.L_1207:


//--------------------- .nv.info._ZN18transformer_engine48scaled_upper_triang_masked_softmax_warp_backwardI6__halfS1_fLi1EEEvPT0_PKT_S6_T1_iii --------------------------
	.section	.nv.info._ZN18transformer_engine48scaled_upper_triang_masked_softmax_warp_backwardI6__halfS1_fLi1EEEvPT0_PKT_S6_T1_iii,"",@"SHT_CUDA_INFO"
	.sectionflags	@""
	.align	4


	//----- nvinfo : EIATTR_CUDA_API_VERSION
	.align		4
        /*0000*/ 	.byte	0x04, 0x37
        /*0002*/ 	.short	(.L_1209 - .L_1208)
.L_1208:
        /*0004*/ 	.word	0x00000082


	//----- nvinfo : EIATTR_KPARAM_INFO
	.align		4
.L_1209:
        /*0008*/ 	.byte	0x04, 0x17
        /*000a*/ 	.short	(.L_1211 - .L_1210)
.L_1210:
        /*000c*/ 	.word	0x00000000
        /*0010*/ 	.short	0x0006
        /*0012*/ 	.short	0x0024
        /*0014*/ 	.byte	0x00, 0xf0, 0x11, 0x00


	//----- nvinfo : EIATTR_KPARAM_INFO
	.align		4
.L_1211:
        /*0018*/ 	.byte	0x04, 0x17
        /*001a*/ 	.short	(.L_1213 - .L_1212)
.L_1212:
        /*001c*/ 	.word	0x00000000
        /*0020*/ 	.short	0x0005
        /*0022*/ 	.short	0x0020
        /*0024*/ 	.byte	0x00, 0xf0, 0x11, 0x00


	//----- nvinfo : EIATTR_KPARAM_INFO
	.align		4
.L_1213:
        /*0028*/ 	.byte	0x04, 0x17
        /*002a*/ 	.short	(.L_1215 - .L_1214)
.L_1214:
        /*002c*/ 	.word	0x00000000
        /*0030*/ 	.short	0x0004
        /*0032*/ 	.short	0x001c
        /*0034*/ 	.byte	0x00, 0xf0, 0x11, 0x00


	//----- nvinfo : EIATTR_KPARAM_INFO
	.align		4
.L_1215:
        /*0038*/ 	.byte	0x04, 0x17
        /*003a*/ 	.short	(.L_1217 - .L_1216)
.L_1216:
        /*003c*/ 	.word	0x00000000
        /*0040*/ 	.short	0x0003
        /*0042*/ 	.short	0x0018
        /*0044*/ 	.byte	0x00, 0xf0, 0x11, 0x00


	//----- nvinfo : EIATTR_KPARAM_INFO
	.align		4
.L_1217:
        /*0048*/ 	.byte	0x04, 0x17
        /*004a*/ 	.short	(.L_1219 - .L_1218)
.L_1218:
        /*004c*/ 	.word	0x00000000
        /*0050*/ 	.short	0x0002
        /*0052*/ 	.short	0x0010
        /*0054*/ 	.byte	0x00, 0xf0, 0x21, 0x00


	//----- nvinfo : EIATTR_KPARAM_INFO
	.align		4
.L_1219:
        /*0058*/ 	.byte	0x04, 0x17
        /*005a*/ 	.short	(.L_1221 - .L_1220)
.L_1220:
        /*005c*/ 	.word	0x00000000
        /*0060*/ 	.short	0x0001
        /*0062*/ 	.short	0x0008
        /*0064*/ 	.byte	0x00, 0xf0, 0x21, 0x00


	//----- nvinfo : EIATTR_KPARAM_INFO
	.align		4
.L_1221:
        /*0068*/ 	.byte	0x04, 0x17
        /*006a*/ 	.short	(.L_1223 - .L_1222)
.L_1222:
        /*006c*/ 	.word	0x00000000
        /*0070*/ 	.short	0x0000
        /*0072*/ 	.short	0x0000
        /*0074*/ 	.byte	0x00, 0xf0, 0x21, 0x00


	//----- nvinfo : EIATTR_SPARSE_MMA_MASK
	.align		4
.L_1223:
        /*0078*/ 	.byte	0x03, 0x50
        /*007a*/ 	.short	0x0000


	//----- nvinfo : EIATTR_MAXREG_COUNT
	.align		4
        /*007c*/ 	.byte	0x03, 0x1b
        /*007e*/ 	.short	0x00ff


	//----- nvinfo : EIATTR_MERCURY_ISA_VERSION
	.align		4
        /*0080*/ 	.byte	0x03, 0x5f
        /*0082*/ 	.short	0x0101


	//----- nvinfo : EIATTR_COOP_GROUP_MASK_REGIDS
	.align		4
        /*0084*/ 	.byte	0x04, 0x29
        /*0086*/ 	.short	(.L_1225 - .L_1224)


	//   ....[0]....
.L_1224:
        /*0088*/ 	.word	0xffffffff


	//   ....[1]....
        /*008c*/ 	.word	0xffffffff


	//----- nvinfo : EIATTR_COOP_GROUP_INSTR_OFFSETS
	.align		4
.L_1225:
        /*0090*/ 	.byte	0x04, 0x28
        /*0092*/ 	.short	(.L_1227 - .L_1226)


	//   ....[0]....
.L_1226:
        /*0094*/ 	.word	0x000003e0


	//   ....[1]....
        /*0098*/ 	.word	0x000003f0


	//----- nvinfo : EIATTR_EXIT_INSTR_OFFSETS
	.align		4
.L_1227:
        /*009c*/ 	.byte	0x04, 0x1c
        /*009e*/ 	.short	(.L_1229 - .L_1228)


	//   ....[0]....
.L_1228:
        /*00a0*/ 	.word	0x00000400


	//   ....[1]....
        /*00a4*/ 	.word	0x00000500


	//   ....[2]....
        /*00a8*/ 	.word	0x00000510


	//   ....[3]....
        /*00ac*/ 	.word	0x000005e0


	//----- nvinfo : EIATTR_CRS_STACK_SIZE
	.align		4
.L_1229:
        /*00b0*/ 	.byte	0x04, 0x1e
        /*00b2*/ 	.short	(.L_1231 - .L_1230)
.L_1230:
        /*00b4*/ 	.word	0x00000000


	//----- nvinfo : EIATTR_CBANK_PARAM_SIZE
	.align		4
.L_1231:
        /*00b8*/ 	.byte	0x03, 0x19
        /*00ba*/ 	.short	0x0028


	//----- nvinfo : EIATTR_PARAM_CBANK
	.align		4
        /*00bc*/ 	.byte	0x04, 0x0a
        /*00be*/ 	.short	(.L_1233 - .L_1232)
	.align		4
.L_1232:
        /*00c0*/ 	.word	index@(.nv.constant0._ZN18transformer_engine48scaled_upper_triang_masked_softmax_warp_backwardI6__halfS1_fLi1EEEvPT0_PKT_S6_T1_iii)
        /*00c4*/ 	.short	0x0210
        /*00c6*/ 	.short	0x0028


	//----- nvinfo : EIATTR_SW_WAR
	.align		4
.L_1233:
        /*00c8*/ 	.byte	0x04, 0x36
        /*00ca*/ 	.short	(.L_1235 - .L_1234)
.L_1234:
        /*00cc*/ 	.word	0x00000008
.L_1235:


//--------------------- .nv.info._ZN18transformer_engine48scaled_upper_triang_masked_softmax_warp_backwardI6__halfS1_fLi0EEEvPT0_PKT_S6_T1_iii --------------------------
	.section	.nv.info._ZN18transformer_engine48scaled_upper_triang_masked_softmax_warp_backwardI6__halfS1_fLi0EEEvPT0_PKT_S6_T1_iii,"",@"SHT_CUDA_INFO"
	.sectionflags	@""
	.align	4


	//----- nvinfo : EIATTR_CUDA_API_VERSION
	.align		4
        /*0000*/ 	.byte	0x04, 0x37
        /*0002*/ 	.short	(.L_1237 - .L_1236)
.L_1236:
        /*0004*/ 	.word	0x00000082


	//----- nvinfo : EIATTR_KPARAM_INFO
	.align		4
.L_1237:
        /*0008*/ 	.byte	0x04, 0x17
        /*000a*/ 	.short	(.L_1239 - .L_1238)
.L_1238:
        /*000c*/ 	.word	0x00000000
        /*0010*/ 	.short	0x0006
        /*0012*/ 	.short	0x0024
        /*0014*/ 	.byte	0x00, 0xf0, 0x11, 0x00


	//----- nvinfo : EIATTR_KPARAM_INFO
	.align		4
.L_1239:
        /*0018*/ 	.byte	0x04, 0x17
        /*001a*/ 	.short	(.L_1241 - .L_1240)
.L_1240:
        /*001c*/ 	.word	0x00000000
        /*0020*/ 	.short	0x0005
        /*0022*/ 	.short	0x0020
        /*0024*/ 	.byte	0x00, 0xf0, 0x11, 0x00


	//----- nvinfo : EIATTR_KPARAM_INFO
	.align		4
.L_1241:
        /*0028*/ 	.byte	0x04, 0x17
        /*002a*/ 	.short	(.L_1243 - .L_1242)
.L_1242:
        /*002c*/ 	.word	0x00000000
        /*0030*/ 	.short	0x0004
        /*0032*/ 	.short	0x001c
        /*0034*/ 	.byte	0x00, 0xf0, 0x11, 0x00


	//----- nvinfo : EIATTR_KPARAM_INFO
	.align		4
.L_1243:
        /*0038*/ 	.byte	0x04, 0x17
        /*003a*/ 	.short	(.L_1245 - .L_1244)
.L_1244:
        /*003c*/ 	.word	0x00000000
        /*0040*/ 	.short	0x0003
        /*0042*/ 	.short	0x0018
        /*0044*/ 	.byte	0x00, 0xf0, 0x11, 0x00


	//----- nvinfo : EIATTR_KPARAM_INFO
	.align		4
.L_1245:
        /*0048*/ 	.byte	0x04, 0x17
        /*004a*/ 	.short	(.L_1247 - .L_1246)
.L_1246:
        /*004c*/ 	.word	0x00000000
        /*0050*/ 	.short	0x0002
        /*0052*/ 	.short	0x0010
        /*0054*/ 	.byte	0x00, 0xf0, 0x21, 0x00


	//----- nvinfo : EIATTR_KPARAM_INFO
	.align		4
.L_1247:
        /*0058*/ 	.byte	0x04, 0x17
        /*005a*/ 	.short	(.L_1249 - .L_1248)
.L_1248:
        /*005c*/ 	.word	0x00000000
        /*0060*/ 	.short	0x0001
        /*0062*/ 	.short	0x0008
        /*0064*/ 	.byte	0x00, 0xf0, 0x21, 0x00


	//----- nvinfo : EIATTR_KPARAM_INFO
	.align		4
.L_1249:
        /*0068*/ 	.byte	0x04, 0x17
        /*006a*/ 	.short	(.L_1251 - .L_1250)
.L_1250:
        /*006c*/ 	.word	0x00000000
        /*0070*/ 	.short	0x0000
        /*0072*/ 	.short	0x0000
        /*0074*/ 	.byte	0x00, 0xf0, 0x21, 0x00


	//----- nvinfo : EIATTR_SPARSE_MMA_MASK
	.align		4
.L_1251:
        /*0078*/ 	.byte	0x03, 0x50
        /*007a*/ 	.short	0x0000


	//----- nvinfo : EIATTR_MAXREG_COUNT
	.align		4
        /*007c*/ 	.byte	0x03, 0x1b
        /*007e*/ 	.short	0x00ff


	//----- nvinfo : EIATTR_MERCURY_ISA_VERSION
	.align		4
        /*0080*/ 	.byte	0x03, 0x5f
        /*0082*/ 	.short	0x0101


	//----- nvinfo : EIATTR_EXIT_INSTR_OFFSETS
	.align		4
        /*0084*/ 	.byte	0x04, 0x1c
        /*0086*/ 	.short	(.L_1253 - .L_1252)


	//   ....[0]....
.L_1252:
        /*0088*/ 	.word	0x00000340


	//   ....[1]....
        /*008c*/ 	.word	0x000004d0


	//   ....[2]....
        /*0090*/ 	.word	0x000004e0


	//   ....[3]....
        /*0094*/ 	.word	0x000005a0


	//----- nvinfo : EIATTR_CRS_STACK_SIZE
	.align		4
.L_1253:
        /*0098*/ 	.byte	0x04, 0x1e
        /*009a*/ 	.short	(.L_1255 - .L_1254)
.L_1254:
        /*009c*/ 	.word	0x00000000


	//----- nvinfo : EIATTR_CBANK_PARAM_SIZE
	.align		4
.L_1255:
        /*00a0*/ 	.byte	0x03, 0x19
        /*00a2*/ 	.short	0x0028


	//----- nvinfo : EIATTR_PARAM_CBANK
	.align		4
        /*00a4*/ 	.byte	0x04, 0x0a
        /*00a6*/ 	.short	(.L_1257 - .L_1256)
	.align		4
.L_1256:
        /*00a8*/ 	.word	index@(.nv.constant0._ZN18transformer_engine48scaled_upper_triang_masked_softmax_warp_backwardI6__halfS1_fLi0EEEvPT0_PKT_S6_T1_iii)
        /*00ac*/ 	.short	0x0210
        /*00ae*/ 	.short	0x0028


	//----- nvinfo : EIATTR_SW_WAR
	.align		4
.L_1257:
        /*00b0*/ 	.byte	0x04, 0x36
        /*00b2*/ 	.short	(.L_1259 - .L_1258)
.L_1258:
        /*00b4*/ 	.word	0x00000008
.L_1259:


//--------------------- .nv.info._ZN18transformer_engine47scaled_upper_triang_masked_softmax_warp_forwardI13__nv_bfloat16S1_fLi14EEEvPT0_PKT_T1_iii --------------------------
	.section	.nv.info._ZN18transformer_engine47scaled_upper_triang_masked_softmax_warp_forwardI13__nv_bfloat16S1_fLi14EEEvPT0_PKT_T1_iii,"",@"SHT_CUDA_INFO"
	.sectionflags	@""
	.align	4


	//----- nvinfo : EIATTR_CUDA_API_VERSION
	.align		4
        /*0000*/ 	.byte	0x04, 0x37
        /*0002*/ 	.short	(.L_1261 - .L_1260)
.L_1260:
        /*0004*/ 	.word	0x00000082


	//----- nvinfo : EIATTR_KPARAM_INFO
	.align		4
.L_1261:
        /*0008*/ 	.byte	0x04, 0x17
        /*000a*/ 	.short	(.L_1263 - .L_1262)
.L_1262:
        /*000c*/ 	.word	0x00000000
        /*0010*/ 	.short	0x0005
        /*0012*/ 	.short	0x001c
        /*0014*/ 	.byte	0x00, 0xf0, 0x11, 0x00


	//----- nvinfo : EIATTR_KPARAM_INFO
	.align		4
.L_1263:
        /*0018*/ 	.byte	0x04, 0x17
        /*001a*/ 	.short	(.L_1265 - .L_1264)
.L_1264:
        /*001c*/ 	.word	0x00000000
        /*0020*/ 	.short	0x0004
        /*0022*/ 	.short	0x0018
        /*0024*/ 	.byte	0x00, 0xf0, 0x11, 0x00


	//----- nvinfo : EIATTR_KPARAM_INFO
	.align		4
.L_1265:
        /*0028*/ 	.byte	0x04, 0x17
        /*002a*/ 	.short	(.L_1267 - .L_1266)
.L_1266:
        /*002c*/ 	.word	0x00000000
        /*0030*/ 	.short	0x0003
        /*0032*/ 	.short	0x0014
        /*0034*/ 	.byte	0x00, 0xf0, 0x11, 0x00


	//----- nvinfo : EIATTR_KPARAM_INFO
	.align		4
.L_1267:
        /*0038*/ 	.byte	0x04, 0x17
        /*003a*/ 	.short	(.L_1269 - .L_1268)
.L_1268:
        /*003c*/ 	.word	0x00000000
        /*0040*/ 	.short	0x0002
        /*0042*/ 	.short	0x0010
        /*0044*/ 	.byte	0x00, 0xf0, 0x11, 0x00


	//----- nvinfo : EIATTR_KPARAM_INFO
	.align		4
.L_1269:
        /*0048*/ 	.byte	0x04, 0x17
        /*004a*/ 	.short	(.L_1271 - .L_1270)
.L_1270:
        /*004c*/ 	.word	0x00000000
        /*0050*/ 	.short	0x0001
        /*0052*/ 	.short	0x0008
        /*0054*/ 	.byte	0x00, 0xf0, 0x21, 0x00


	//----- nvinfo : EIATTR_KPARAM_INFO
	.align		4
.L_1271:
        /*0058*/ 	.byte	0x04, 0x17
        /*005a*/ 	.short	(.L_1273 - .L_1272)
.L_1272:
        /*005c*/ 	.word	0x00000000
        /*0060*/ 	.short	0x0000
        /*0062*/ 	.short	0x0000
        /*0064*/ 	.byte	0x00, 0xf0, 0x21, 0x00


	//----- nvinfo : EIATTR_SPARSE_MMA_MASK
	.align		4
.L_1273:
        /*0068*/ 	.byte	0x03, 0x50
        /*006a*/ 	.short	0x0000


	//----- nvinfo : EIATTR_MAXREG_COUNT
	.align		4
        /*006c*/ 	.byte	0x03, 0x1b
        /*006e*/ 	.short	0x00ff


	//----- nvinfo : EIATTR_ANNOTATIONS
	.align		4
        /*0070*/ 	.byte	0x04, 0x55
        /*0072*/ 	.short	(.L_1275 - .L_1274)


	//   ....[0]....
.L_1274:
        /* <DEDUP_REMOVED lines=839> */


	//----- nvinfo : EIATTR_MERCURY_ISA_VERSION
	.align		4
.L_1275:
        /*34d4*/ 	.byte	0x03, 0x5f
        /*34d6*/ 	.short	0x0101


	//----- nvinfo : EIATTR_COOP_GROUP_MASK_REGIDS
	.align		4
        /*34d8*/ 	.byte	0x04, 0x29
        /*34da*/ 	.short	(.L_1277 - .L_1276)


	//   ....[0]....
.L_1276:
        /*34dc*/ 	.word	0xffffffff


	//   ....[1]....
        /*34e0*/ 	.word	0xffffffff


	//   ....[2]....
        /*34e4*/ 	.word	0xffffffff


	//   ....[3]....
        /*34e8*/ 	.word	0xffffffff


	//   ....[4]....
        /*34ec*/ 	.word	0xffffffff


	//   ....[5]....
        /*34f0*/ 	.word	0xffffffff


	//   ....[6]....
        /*34f4*/ 	.word	0xffffffff


	//   ....[7]....
        /*34f8*/ 	.word	0xffffffff


	//   ....[8]....
        /*34fc*/ 	.word	0xffffffff


	//   ....[9]....
        /*3500*/ 	.word	0xffffffff


	//----- nvinfo : EIATTR_COOP_GROUP_INSTR_OFFSETS
	.align		4
.L_1277:
        /*3504*/ 	.byte	0x04, 0x28
        /*3506*/ 	.short	(.L_1279 - .L_1278)


	//   ....[0]....
.L_1278:
        /*3508*/ 	.word	0x00016840


	//   ....[1]....
        /*350c*/ 	.word	0x00016870


	//   ....[2]....
        /*3510*/ 	.word	0x000168a0


	//   ....[3]....
        /*3514*/ 	.word	0x000168d0


	//   ....[4]....
        /*3518*/ 	.word	0x00016940


	//   ....[5]....
        /*351c*/ 	.word	0x00036e50


	//   ....[6]....
        /*3520*/ 	.word	0x00036e70


	//   ....[7]....
        /*3524*/ 	.word	0x00036e90


	//   ....[8]....
        /*3528*/ 	.word	0x00036eb0


	//   ....[9]....
        /*352c*/ 	.word	0x00036ee0


	//----- nvinfo : EIATTR_EXIT_INSTR_OFFSETS
	.align		4
.L_1279:
        /*3530*/ 	.byte	0x04, 0x1c
        /*3532*/ 	.short	(.L_1281 - .L_1280)


	//   ....[0]....
.L_1280:
        /*3534*/ 	.word	0x00036ef0


	//   ....[1]....
        /*3538*/ 	.word	0x00036fb0


	//   ....[2]....
        /*353c*/ 	.word	0x000375a0


	//   ....[3]....
        /*3540*/ 	.word	0x00037b60


	//   ....[4]....
        /*3544*/ 	.word	0x00038120


	//   ....[5]....
        /*3548*/ 	.word	0x000386e0


	//   ....[6]....
        /*354c*/ 	.word	0x00038ca0


	//   ....[7]....
        /*3550*/ 	.word	0x00039260


	//   ....[8]....
        /*3554*/ 	.word	0x00039820


	//   ....[9]....
        /*3558*/ 	.word	0x00039de0


	//   ....[10]....
        /*355c*/ 	.word	0x0003a3a0


	//   ....[11]....
        /*3560*/ 	.word	0x0003a960


	//   ....[12]....
        /*3564*/ 	.word	0x0003af20


	//   ....[13]....
        /*3568*/ 	.word	0x0003b4e0


	//   ....[14]....
        /*356c*/ 	.word	0x0003baa0


	//   ....[15]....
        /*3570*/ 	.word	0x0003c060


	//   ....[16]....
        /*3574*/ 	.word	0x0003c620


	//   ....[17]....
        /*3578*/ 	.word	0x0003cbe0


	//   ....[18]....
        /*357c*/ 	.word	0x0003d1a0


	//   ....[19]....
        /*3580*/ 	.word	0x0003d760


	//   ....[20]....
        /*3584*/ 	.word	0x0003dd20


	//   ....[21]....
        /*3588*/ 	.word	0x0003e2e0


	//   ....[22]....
        /*358c*/ 	.word	0x0003e8a0


	//   ....[23]....
        /*3590*/ 	.word	0x0003ee60


	//   ....[24]....
        /*3594*/ 	.word	0x0003f420


	//   ....[25]....
        /*3598*/ 	.word	0x0003f9e0


	//   ....[26]....
        /*359c*/ 	.word	0x0003ffa0


	//   ....[27]....
        /*35a0*/ 	.word	0x00040560


	//   ....[28]....
        /*35a4*/ 	.word	0x00040b20


	//   ....[29]....
        /*35a8*/ 	.word	0x000410e0


	//   ....[30]....
        /*35ac*/ 	.word	0x000416a0


	//   ....[31]....
        /*35b0*/ 	.word	0x00041c60


	//   ....[32]....
        /*35b4*/ 	.word	0x00042220


	//   ....[33]....
        /*35b8*/ 	.word	0x000427e0


	//   ....[34]....
        /*35bc*/ 	.word	0x00042da0


	//   ....[35]....
        /*35c0*/ 	.word	0x00043360


	//   ....[36]....
        /*35c4*/ 	.word	0x00043920


	//   ....[37]....
        /*35c8*/ 	.word	0x00043ee0


	//   ....[38]....
        /*35cc*/ 	.word	0x000444a0


	//   ....[39]....
        /*35d0*/ 	.word	0x00044a70


	//   ....[40]....
        /*35d4*/ 	.word	0x00045040


	//   ....[41]....
        /*35d8*/ 	.word	0x00045620


	//   ....[42]....
        /*35dc*/ 	.word	0x00045bf0


	//   ....[43]....
        /*35e0*/ 	.word	0x000461e0


	//   ....[44]....
        /*35e4*/ 	.word	0x000467d0


	//   ....[45]....
        /*35e8*/ 	.word	0x00046dc0


	//   ....[46]....
        /*35ec*/ 	.word	0x000473a0


	//   ....[47]....
        /*35f0*/ 	.word	0x00047990


	//   ....[48]....
        /*35f4*/ 	.word	0x00047f80


	//   ....[49]....
        /*35f8*/ 	.word	0x00048570


	//   ....[50]....
        /*35fc*/ 	.word	0x00048b60


	//   ....[51]....
        /*3600*/ 	.word	0x00049150


	//   ....[52]....
        /*3604*/ 	.word	0x00049740


	//   ....[53]....
        /*3608*/ 	.word	0x00049d30


	//   ....[54]....
        /*360c*/ 	.word	0x0004a310


	//   ....[55]....
        /*3610*/ 	.word	0x0004a900


	//   ....[56]....
        /*3614*/ 	.word	0x0004aef0


	//   ....[57]....
        /*3618*/ 	.word	0x0004b4e0


	//   ....[58]....
        /*361c*/ 	.word	0x0004bac0


	//   ....[59]....
        /*3620*/ 	.word	0x0004c0b0


	//   ....[60]....
        /*3624*/ 	.word	0x0004c690


	//   ....[61]....
        /*3628*/ 	.word	0x0004cc80


	//   ....[62]....
        /*362c*/ 	.word	0x0004d260


	//   ....[63]....
        /*3630*/ 	.word	0x0004d850


	//   ....[64]....
        /*3634*/ 	.word	0x0004de30


	//   ....[65]....
        /*3638*/ 	.word	0x0004e420


	//   ....[66]....
        /*363c*/ 	.word	0x0004ea00


	//   ....[67]....
        /*3640*/ 	.word	0x0004eff0


	//   ....[68]....
        /*3644*/ 	.word	0x0004f5d0


	//   ....[69]....
        /*3648*/ 	.word	0x0004fb80


	//   ....[70]....
        /*364c*/ 	.word	0x00050120


	//   ....[71]....
        /*3650*/ 	.word	0x000506d0


	//   ....[72]....
        /*3654*/ 	.word	0x00050c70


	//   ....[73]....
        /*3658*/ 	.word	0x00051220


	//   ....[74]....
        /*365c*/ 	.word	0x000517c0


	//   ....[75]....
        /*3660*/ 	.word	0x00051d70


	//   ....[76]....
        /*3664*/ 	.word	0x00052310


	//   ....[77]....
        /*3668*/ 	.word	0x000528c0


	//   ....[78]....
        /*366c*/ 	.word	0x00052e60


	//   ....[79]....
        /*3670*/ 	.word	0x00053400


	//   ....[80]....
        /*3674*/ 	.word	0x00053990


	//   ....[81]....
        /*3678*/ 	.word	0x00053f30


	//   ....[82]....
        /*367c*/ 	.word	0x000544c0


	//   ....[83]....
        /*3680*/ 	.word	0x00054a60


	//   ....[84]....
        /*3684*/ 	.word	0x00054ff0


	//   ....[85]....
        /*3688*/ 	.word	0x00055590


	//   ....[86]....
        /*368c*/ 	.word	0x00055b20


	//   ....[87]....
        /*3690*/ 	.word	0x000560c0


	//   ....[88]....
        /*3694*/ 	.word	0x00056650


	//   ....[89]....
        /*3698*/ 	.word	0x00056bf0


	//   ....[90]....
        /*369c*/ 	.word	0x00057180


	//   ....[91]....
        /*36a0*/ 	.word	0x00057720


	//   ....[92]....
        /*36a4*/ 	.word	0x00057cb0


	//   ....[93]....
        /*36a8*/ 	.word	0x00058250


	//   ....[94]....
        /*36ac*/ 	.word	0x000587e0


	//   ....[95]....
        /*36b0*/ 	.word	0x00058d80


	//   ....[96]....
        /*36b4*/ 	.word	0x00059310


	//   ....[97]....
        /*36b8*/ 	.word	0x000598b0


	//   ....[98]....
        /*36bc*/ 	.word	0x00059e40


	//   ....[99]....
        /*36c0*/ 	.word	0x0005a3e0


	//   ....[100]....
        /*36c4*/ 	.word	0x0005a970


	//   ....[101]....
        /*36c8*/ 	.word	0x0005af10


	//   ....[102]....
        /*36cc*/ 	.word	0x0005b4a0


	//   ....[103]....
        /*36d0*/ 	.word	0x0005ba40


	//   ....[104]....
        /*36d4*/ 	.word	0x0005bfd0


	//   ....[105]....
        /*36d8*/ 	.word	0x0005c570


	//   ....[106]....
        /*36dc*/ 	.word	0x0005cb00


	//   ....[107]....
        /*36e0*/ 	.word	0x0005d080


	//   ....[108]....
        /*36e4*/ 	.word	0x0005d600


	//   ....[109]....
        /*36e8*/ 	.word	0x0005db80


	//   ....[110]....
        /*36ec*/ 	.word	0x0005e100


	//   ....[111]....
        /*36f0*/ 	.word	0x0005e680


	//   ....[112]....
        /*36f4*/ 	.word	0x0005ec00


	//   ....[113]....
        /*36f8*/ 	.word	0x0005f180


	//   ....[114]....
        /*36fc*/ 	.word	0x0005f700


	//   ....[115]....
        /*3700*/ 	.word	0x0005fc80


	//   ....[116]....
        /*3704*/ 	.word	0x00060200


	//   ....[117]....
        /*3708*/ 	.word	0x00060780


	//   ....[118]....
        /*370c*/ 	.word	0x00060d00


	//   ....[119]....
        /*3710*/ 	.word	0x00061280


	//   ....[120]....
        /*3714*/ 	.word	0x00061800


	//   ....[121]....
        /*3718*/ 	.word	0x00061d80


	//   ....[122]....
        /*371c*/ 	.word	0x00062300


	//   ....[123]....
        /*3720*/ 	.word	0x00062880


	//   ....[124]....
        /*3724*/ 	.word	0x00062e00


	//   ....[125]....
        /*3728*/ 	.word	0x00063380


	//   ....[126]....
        /*372c*/ 	.word	0x00063900


	//   ....[127]....
        /*3730*/ 	.word	0x00063e80


	//   ....[128]....
        /*3734*/ 	.word	0x000643f0


	//   ....[129]....
        /*3738*/ 	.word	0x00064410


	//   ....[130]....
        /*373c*/ 	.word	0x00064900


	//----- nvinfo : EIATTR_CRS_STACK_SIZE
	.align		4
.L_1281:
        /*3740*/ 	.byte	0x04, 0x1e
        /*3742*/ 	.short	(.L_1283 - .L_1282)
.L_1282:
        /*3744*/ 	.word	0x00000000


	//----- nvinfo : EIATTR_CBANK_PARAM_SIZE
	.align		4
.L_1283:
        /*3748*/ 	.byte	0x03, 0x19
        /*374a*/ 	.short	0x0020


	//----- nvinfo : EIATTR_PARAM_CBANK
	.align		4
        /*374c*/ 	.byte	0x04, 0x0a
        /*374e*/ 	.short	(.L_1285 - .L_1284)
	.align		4
.L_1284:
        /*3750*/ 	.word	index@(.nv.constant0._ZN18transformer_engine47scaled_upper_triang_masked_softmax_warp_forwardI13__nv_bfloat16S1_fLi14EEEvPT0_PKT_T1_iii)
        /*3754*/ 	.short	0x0210
        /*3756*/ 	.short	0x0020


	//----- nvinfo : EIATTR_SW_WAR
	.align		4
.L_1285:
        /*3758*/ 	.byte	0x04, 0x36
        /*375a*/ 	.short	(.L_1287 - .L_1286)
.L_1286:
        /*375c*/ 	.word	0x00000008
.L_1287:


//--------------------- .nv.info._ZN18transformer_engine47scaled_upper_triang_masked_softmax_warp_forwardI13__nv_bfloat16S1_fLi13EEEvPT0_PKT_T1_iii --------------------------
	.section	.nv.info._ZN18transformer_engine47scaled_upper_triang_masked_softmax_warp_forwardI13__nv_bfloat16S1_fLi13EEEvPT0_PKT_T1_iii,"",@"SHT_CUDA_INFO"
	.sectionflags	@""
	.align	4


	//----- nvinfo : EIATTR_CUDA_API_VERSION
	.align		4
        /*0000*/ 	.byte	0x04, 0x37
        /*0002*/ 	.short	(.L_1289 - .L_1288)
.L_1288:
        /*0004*/ 	.word	0x00000082


	//----- nvinfo : EIATTR_KPARAM_INFO
	.align		4
.L_1289:
        /*0008*/ 	.byte	0x04, 0x17
        /*000a*/ 	.short	(.L_1291 - .L_1290)
.L_1290:
        /*000c*/ 	.word	0x00000000
        /*0010*/ 	.short	0x0005
        /*0012*/ 	.short	0x001c
        /*0014*/ 	.byte	0x00, 0xf0, 0x11, 0x00


	//----- nvinfo : EIATTR_KPARAM_INFO
	.align		4
.L_1291:
        /*0018*/ 	.byte	0x04, 0x17
        /*001a*/ 	.short	(.L_1293 - .L_1292)
.L_1292:
        /*001c*/ 	.word	0x00000000
        /*0020*/ 	.short	0x0004
        /*0022*/ 	.short	0x0018
        /*0024*/ 	.byte	0x00, 0xf0, 0x11, 0x00


	//----- nvinfo : EIATTR_KPARAM_INFO
	.align		4
.L_1293:
        /*0028*/ 	.byte	0x04, 0x17
        /*002a*/ 	.short	(.L_1295 - .L_1294)
.L_1294:
        /*002c*/ 	.word	0x00000000
        /*0030*/ 	.short	0x0003
        /*0032*/ 	.short	0x0014
        /*0034*/ 	.byte	0x00, 0xf0, 0x11, 0x00


	//----- nvinfo : EIATTR_KPARAM_INFO
	.align		4
.L_1295:
        /*0038*/ 	.byte	0x04, 0x17
        /*003a*/ 	.short	(.L_1297 - .L_1296)
.L_1296:
        /*003c*/ 	.word	0x00000000
        /*0040*/ 	.short	0x0002
        /*0042*/ 	.short	0x0010
        /*0044*/ 	.byte	0x00, 0xf0, 0x11, 0x00


	//----- nvinfo : EIATTR_KPARAM_INFO
	.align		4
.L_1297:
        /*0048*/ 	.byte	0x04, 0x17
        /*004a*/ 	.short	(.L_1299 - .L_1298)
.L_1298:
        /*004c*/ 	.word	0x00000000
        /*0050*/ 	.short	0x0001
        /*0052*/ 	.short	0x0008
        /*0054*/ 	.byte	0x00, 0xf0, 0x21, 0x00


	//----- nvinfo : EIATTR_KPARAM_INFO
	.align		4
.L_1299:
        /*0058*/ 	.byte	0x04, 0x17
        /*005a*/ 	.short	(.L_1301 - .L_1300)
.L_1300:
        /*005c*/ 	.word	0x00000000
        /*0060*/ 	.short	0x0000
        /*0062*/ 	.short	0x0000
        /*0064*/ 	.byte	0x00, 0xf0, 0x21, 0x00


	//----- nvinfo : EIATTR_SPARSE_MMA_MASK
	.align		4
.L_1301:
        /*0068*/ 	.byte	0x03, 0x50
        /*006a*/ 	.short	0x0000


	//----- nvinfo : EIATTR_MAXREG_COUNT
	.align		4
        /*006c*/ 	.byte	0x03, 0x1b
        /*006e*/ 	.short	0x00ff


	//----- nvinfo : EIATTR_ANNOTATIONS
	.align		4
        /*0070*/ 	.byte	0x04, 0x55
        /*0072*/ 	.short	(.L_1303 - .L_1302)


	//   ....[0]....
.L_1302:
        /* <DEDUP_REMOVED lines=59> */


	//----- nvinfo : EIATTR_MERCURY_ISA_VERSION
	.align		4
.L_1303:
        /*040c*/ 	.byte	0x03, 0x5f
        /*040e*/ 	.short	0x0101


	//----- nvinfo : EIATTR_COOP_GROUP_MASK_REGIDS
	.align		4
        /*0410*/ 	.byte	0x04, 0x29
        /*0412*/ 	.short	(.L_1305 - .L_1304)


	//   ....[0]....
.L_1304:
        /*0414*/ 	.word	0xffffffff


	//   ....[1]....
        /*0418*/ 	.word	0xffffffff


	//   ....[2]....
        /*041c*/ 	.word	0xffffffff


	//   ....[3]....
        /*0420*/ 	.word	0xffffffff


	//   ....[4]....
        /*0424*/ 	.word	0xffffffff


	//   ....[5]....
        /*0428*/ 	.word	0xffffffff


	//   ....[6]....
        /*042c*/ 	.word	0xffffffff


	//   ....[7]....
        /*0430*/ 	.word	0xffffffff


	//   ....[8]....
        /*0434*/ 	.word	0xffffffff


	//   ....[9]....
        /*0438*/ 	.word	0xffffffff


	//----- nvinfo : EIATTR_COOP_GROUP_INSTR_OFFSETS
	.align		4
.L_1305:
        /*043c*/ 	.byte	0x04, 0x28
        /*043e*/ 	.short	(.L_1307 - .L_1306)


	//   ....[0]....
.L_1306:
        /*0440*/ 	.word	0x0000a050


	//   ....[1]....
        /*0444*/ 	.word	0x0000a080


	//   ....[2]....
        /*0448*/ 	.word	0x0000a0b0


	//   ....[3]....
        /*044c*/ 	.word	0x0000a0f0


	//   ....[4]....
        /*0450*/ 	.word	0x0000a1c0


	//   ....[5]....
        /*0454*/ 	.word	0x00019600


	//   ....[6]....
        /*0458*/ 	.word	0x00019620


	//   ....[7]....
        /*045c*/ 	.word	0x00019640


	//   ....[8]....
        /*0460*/ 	.word	0x00019660


	//   ....[9]....
        /*0464*/ 	.word	0x00019680


	//----- nvinfo : EIATTR_EXIT_INSTR_OFFSETS
	.align		4
.L_1307:
        /*0468*/ 	.byte	0x04, 0x1c
        /*046a*/ 	.short	(.L_1309 - .L_1308)


	//   ....[0]....
.L_1308:
        /*046c*/ 	.word	0x00019690


	//   ....[1]....
        /*0470*/ 	.word	0x00019750


	//   ....[2]....
        /*0474*/ 	.word	0x00019d30


	//   ....[3]....
        /*0478*/ 	.word	0x0001a2e0


	//   ....[4]....
        /*047c*/ 	.word	0x0001a890


	//   ....[5]....
        /*0480*/ 	.word	0x0001ae00


	//   ....[6]....
        /*0484*/ 	.word	0x0001b370


	//   ....[7]....
        /*0488*/ 	.word	0x0001b8e0


	//   ....[8]....
        /*048c*/ 	.word	0x0001be50


	//   ....[9]....
        /*0490*/ 	.word	0x0001c3c0


	//   ....[10]....
        /*0494*/ 	.word	0x0001c930


	//   ....[11]....
        /*0498*/ 	.word	0x0001cea0


	//   ....[12]....
        /*049c*/ 	.word	0x0001d410


	//   ....[13]....
        /*04a0*/ 	.word	0x0001d980


	//   ....[14]....
        /*04a4*/ 	.word	0x0001def0


	//   ....[15]....
        /*04a8*/ 	.word	0x0001e460


	//   ....[16]....
        /*04ac*/ 	.word	0x0001e9d0


	//   ....[17]....
        /*04b0*/ 	.word	0x0001ef40


	//   ....[18]....
        /*04b4*/ 	.word	0x0001f4b0


	//   ....[19]....
        /*04b8*/ 	.word	0x0001fa20


	//   ....[20]....
        /*04bc*/ 	.word	0x0001ff90


	//   ....[21]....
        /*04c0*/ 	.word	0x00020500


	//   ....[22]....
        /*04c4*/ 	.word	0x00020a70


	//   ....[23]....
        /*04c8*/ 	.word	0x00020fe0


	//   ....[24]....
        /*04cc*/ 	.word	0x00021550


	//   ....[25]....
        /*04d0*/ 	.word	0x00021ac0


	//   ....[26]....
        /*04d4*/ 	.word	0x00022030


	//   ....[27]....
        /*04d8*/ 	.word	0x000225a0


	//   ....[28]....
        /*04dc*/ 	.word	0x00022b10


	//   ....[29]....
        /*04e0*/ 	.word	0x00023080


	//   ....[30]....
        /*04e4*/ 	.word	0x000235f0


	//   ....[31]....
        /*04e8*/ 	.word	0x00023b70


	//   ....[32]....
        /*04ec*/ 	.word	0x000240f0


	//   ....[33]....
        /*04f0*/ 	.word	0x00024670


	//   ....[34]....
        /*04f4*/ 	.word	0x00024bf0


	//   ....[35]....
        /*04f8*/ 	.word	0x00025170


	//   ....[36]....
        /*04fc*/ 	.word	0x000256f0


	//   ....[37]....
        /*0500*/ 	.word	0x00025c70


	//   ....[38]....
        /*0504*/ 	.word	0x000261f0


	//   ....[39]....
        /*0508*/ 	.word	0x00026770


	//   ....[40]....
        /*050c*/ 	.word	0x00026cf0


	//   ....[41]....
        /*0510*/ 	.word	0x00027270


	//   ....[42]....
        /*0514*/ 	.word	0x000277f0


	//   ....[43]....
        /*0518*/ 	.word	0x00027d70


	//   ....[44]....
        /*051c*/ 	.word	0x000282e0


	//   ....[45]....
        /*0520*/ 	.word	0x00028850


	//   ....[46]....
        /*0524*/ 	.word	0x00028dc0


	//   ....[47]....
        /*0528*/ 	.word	0x00029330


	//   ....[48]....
        /*052c*/ 	.word	0x000298a0


	//   ....[49]....
        /*0530*/ 	.word	0x00029e10


	//   ....[50]....
        /*0534*/ 	.word	0x0002a380


	//   ....[51]....
        /*0538*/ 	.word	0x0002a8f0


	//   ....[52]....
        /*053c*/ 	.word	0x0002ae60


	//   ....[53]....
        /*0540*/ 	.word	0x0002b3d0


	//   ....[54]....
        /*0544*/ 	.word	0x0002b940


	//   ....[55]....
        /*0548*/ 	.word	0x0002beb0


	//   ....[56]....
        /*054c*/ 	.word	0x0002c420


	//   ....[57]....
        /*0550*/ 	.word	0x0002c990


	//   ....[58]....
        /*0554*/ 	.word	0x0002cf00


	//   ....[59]....
        /*0558*/ 	.word	0x0002d470


	//   ....[60]....
        /*055c*/ 	.word	0x0002d9e0


	//   ....[61]....
        /*0560*/ 	.word	0x0002df50


	//   ....[62]....
        /*0564*/ 	.word	0x0002e4c0


	//   ....[63]....
        /*0568*/ 	.word	0x0002ea30


	//   ....[64]....
        /*056c*/ 	.word	0x0002ef90


	//   ....[65]....
        /*0570*/ 	.word	0x0002efb0


	//   ....[66]....
        /*0574*/ 	.word	0x0002f490


	//----- nvinfo : EIATTR_CRS_STACK_SIZE
	.align		4
.L_1309:
        /*0578*/ 	.byte	0x04, 0x1e
        /*057a*/ 	.short	(.L_1311 - .L_1310)
.L_1310:
        /*057c*/ 	.word	0x00000000


	//----- nvinfo : EIATTR_CBANK_PARAM_SIZE
	.align		4
.L_1311:
        /*0580*/ 	.byte	0x03, 0x19
        /*0582*/ 	.short	0x0020


	//----- nvinfo : EIATTR_PARAM_CBANK
	.align		4
        /*0584*/ 	.byte	0x04, 0x0a
        /*0586*/ 	.short	(.L_1313 - .L_1312)
	.align		4
.L_1312:
        /*0588*/ 	.word	index@(.nv.constant0._ZN18transformer_engine47scaled_upper_triang_masked_softmax_warp_forwardI13__nv_bfloat16S1_fLi13EEEvPT0_PKT_T1_iii)
        /*058c*/ 	.short	0x0210
        /*058e*/ 	.short	0x0020


	//----- nvinfo : EIATTR_SW_WAR
	.align		4
.L_1313:
        /*0590*/ 	.byte	0x04, 0x36
        /*0592*/ 	.short	(.L_1315 - .L_1314)
.L_1314:
        /*0594*/ 	.word	0x00000008
.L_1315:


//--------------------- .nv.info._ZN18transformer_engine47scaled_upper_triang_masked_softmax_warp_forwardI13__nv_bfloat16S1_fLi12EEEvPT0_PKT_T1_iii --------------------------
	.section	.nv.info._ZN18transformer_engine47scaled_upper_triang_masked_softmax_warp_forwardI13__nv_bfloat16S1_fLi12EEEvPT0_PKT_T1_iii,"",@"SHT_CUDA_INFO"
	.sectionflags	@""
	.align	4


	//----- nvinfo : EIATTR_CUDA_API_VERSION
	.align		4
        /*0000*/ 	.byte	0x04, 0x37
        /*0002*/ 	.short	(.L_1317 - .L_1316)
.L_1316:
        /*0004*/ 	.word	0x00000082


	//----- nvinfo : EIATTR_KPARAM_INFO
	.align		4
.L_1317:
        /*0008*/ 	.byte	0x04, 0x17
        /*000a*/ 	.short	(.L_1319 - .L_1318)
.L_1318:
        /*000c*/ 	.word	0x00000000
        /*0010*/ 	.short	0x0005
        /*0012*/ 	.short	0x001c
        /*0014*/ 	.byte	0x00, 0xf0, 0x11, 0x00


	//----- nvinfo : EIATTR_KPARAM_INFO
	.align		4
.L_1319:
        /*0018*/ 	.byte	0x04, 0x17
        /*001a*/ 	.short	(.L_1321 - .L_1320)
.L_1320:
        /*001c*/ 	.word	0x00000000
        /*0020*/ 	.short	0x0004
        /*0022*/ 	.short	0x0018
        /*0024*/ 	.byte	0x00, 0xf0, 0x11, 0x00


	//----- nvinfo : EIATTR_KPARAM_INFO
	.align		4
.L_1321:
        /*0028*/ 	.byte	0x04, 0x17
        /*002a*/ 	.short	(.L_1323 - .L_1322)
.L_1322:
        /*002c*/ 	.word	0x00000000
        /*0030*/ 	.short	0x0003
        /*0032*/ 	.short	0x0014
        /*0034*/ 	.byte	0x00, 0xf0, 0x11, 0x00


	//----- nvinfo : EIATTR_KPARAM_INFO
	.align		4
.L_1323:
        /*0038*/ 	.byte	0x04, 0x17
        /*003a*/ 	.short	(.L_1325 - .L_1324)
.L_1324:
        /*003c*/ 	.word	0x00000000
        /*0040*/ 	.short	0x0002
        /*0042*/ 	.short	0x0010
        /*0044*/ 	.byte	0x00, 0xf0, 0x11, 0x00


	//----- nvinfo : EIATTR_KPARAM_INFO
	.align		4
.L_1325:
        /*0048*/ 	.byte	0x04, 0x17
        /*004a*/ 	.short	(.L_1327 - .L_1326)
.L_1326:
        /*004c*/ 	.word	0x00000000
        /*0050*/ 	.short	0x0001
        /*0052*/ 	.short	0x0008
        /*0054*/ 	.byte	0x00, 0xf0, 0x21, 0x00


	//----- nvinfo : EIATTR_KPARAM_INFO
	.align		4
.L_1327:
        /*0058*/ 	.byte	0x04, 0x17
        /*005a*/ 	.short	(.L_1329 - .L_1328)
.L_1328:
        /*005c*/ 	.word	0x00000000
        /*0060*/ 	.short	0x0000
        /*0062*/ 	.short	0x0000
        /*0064*/ 	.byte	0x00, 0xf0, 0x21, 0x00


	//----- nvinfo : EIATTR_SPARSE_MMA_MASK
	.align		4
.L_1329:
        /*0068*/ 	.byte	0x03, 0x50
        /*006a*/ 	.short	0x0000


	//----- nvinfo : EIATTR_MAXREG_COUNT
	.align		4
        /*006c*/ 	.byte	0x03, 0x1b
        /*006e*/ 	.short	0x00ff


	//----- nvinfo : EIATTR_MERCURY_ISA_VERSION
	.align		4
        /*0070*/ 	.byte	0x03, 0x5f
        /*0072*/ 	.short	0x0101


	//----- nvinfo : EIATTR_COOP_GROUP_MASK_REGIDS
	.align		4
        /*0074*/ 	.byte	0x04, 0x29
        /*0076*/ 	.short	(.L_1331 - .L_1330)


	//   ....[0]....
.L_1330:
        /*0078*/ 	.word	0xffffffff


	//   ....[1]....
        /*007c*/ 	.word	0xffffffff


	//   ....[2]....
        /*0080*/ 	.word	0xffffffff


	//   ....[3]....
        /*0084*/ 	.word	0xffffffff


	//   ....[4]....
        /*0088*/ 	.word	0xffffffff


	//   ....[5]....
        /*008c*/ 	.word	0xffffffff


	//   ....[6]....
        /*0090*/ 	.word	0xffffffff


	//   ....[7]....
        /*0094*/ 	.word	0xffffffff


	//   ....[8]....
        /*0098*/ 	.word	0xffffffff


	//   ....[9]....
        /*009c*/ 	.word	0xffffffff


	//----- nvinfo : EIATTR_COOP_GROUP_INSTR_OFFSETS
	.align		4
.L_1331:
        /*00a0*/ 	.byte	0x04, 0x28
        /*00a2*/ 	.short	(.L_1333 - .L_1332)


	//   ....[0]....
.L_1332:
        /*00a4*/ 	.word	0x00005000


	//   ....[1]....
        /*00a8*/ 	.word	0x00005050


	//   ....[2]....
        /*00ac*/ 	.word	0x000050a0


	//   ....[3]....
        /*00b0*/ 	.word	0x000050e0


	//   ....[4]....
        /*00b4*/ 	.word	0x00005110


	//   ....[5]....
        /*00b8*/ 	.word	0x0000c810


	//   ....[6]....
        /*00bc*/ 	.word	0x0000c840


	//   ....[7]....
        /*00c0*/ 	.word	0x0000c860


	//   ....[8]....
        /*00c4*/ 	.word	0x0000c880


	//   ....[9]....
        /*00c8*/ 	.word	0x0000c8a0


	//----- nvinfo : EIATTR_EXIT_INSTR_OFFSETS
	.align		4
.L_1333:
        /*00cc*/ 	.byte	0x04, 0x1c
        /*00ce*/ 	.short	(.L_1335 - .L_1334)


	//   ....[0]....
.L_1334:
        /*00d0*/ 	.word	0x0000c8b0


	//   ....[1]....
        /*00d4*/ 	.word	0x0000c950


	//   ....[2]....
        /*00d8*/ 	.word	0x0000cec0


	//   ....[3]....
        /*00dc*/ 	.word	0x0000d430


	//   ....[4]....
        /*00e0*/ 	.word	0x0000d9a0


	//   ....[5]....
        /*00e4*/ 	.word	0x0000df10


	//   ....[6]....
        /*00e8*/ 	.word	0x0000e480


	//   ....[7]....
        /*00ec*/ 	.word	0x0000e9f0


	//   ....[8]....
        /*00f0*/ 	.word	0x0000ef60


	//   ....[9]....
        /*00f4*/ 	.word	0x0000f4d0


	//   ....[10]....
        /*00f8*/ 	.word	0x0000fa40


	//   ....[11]....
        /*00fc*/ 	.word	0x0000ffb0


	//   ....[12]....
        /*0100*/ 	.word	0x00010520


	//   ....[13]....
        /*0104*/ 	.word	0x00010a90


	//   ....[14]....
        /*0108*/ 	.word	0x00011000


	//   ....[15]....
        /*010c*/ 	.word	0x00011570


	//   ....[16]....
        /*0110*/ 	.word	0x00011ae0


	//   ....[17]....
        /*0114*/ 	.word	0x00012050


	//   ....[18]....
        /*0118*/ 	.word	0x000125c0


	//   ....[19]....
        /*011c*/ 	.word	0x00012b30


	//   ....[20]....
        /*0120*/ 	.word	0x000130a0


	//   ....[21]....
        /*0124*/ 	.word	0x00013610


	//   ....[22]....
        /*0128*/ 	.word	0x00013b80


	//   ....[23]....
        /*012c*/ 	.word	0x000140f0


	//   ....[24]....
        /*0130*/ 	.word	0x00014660


	//   ....[25]....
        /*0134*/ 	.word	0x00014bd0


	//   ....[26]....
        /*0138*/ 	.word	0x00015140


	//   ....[27]....
        /*013c*/ 	.word	0x000156b0


	//   ....[28]....
        /*0140*/ 	.word	0x00015c20


	//   ....[29]....
        /*0144*/ 	.word	0x00016190


	//   ....[30]....
        /*0148*/ 	.word	0x00016700


	//   ....[31]....
        /*014c*/ 	.word	0x00016c70


	//   ....[32]....
        /*0150*/ 	.word	0x000171d0


	//   ....[33]....
        /*0154*/ 	.word	0x000171f0


	//   ....[34]....
        /*0158*/ 	.word	0x000176d0


	//----- nvinfo : EIATTR_CRS_STACK_SIZE
	.align		4
.L_1335:
        /*015c*/ 	.byte	0x04, 0x1e
        /*015e*/ 	.short	(.L_1337 - .L_1336)
.L_1336:
        /*0160*/ 	.word	0x00000000


	//----- nvinfo : EIATTR_CBANK_PARAM_SIZE
	.align		4
.L_1337:
        /*0164*/ 	.byte	0x03, 0x19
        /*0166*/ 	.short	0x0020


	//----- nvinfo : EIATTR_PARAM_CBANK
	.align		4
        /*0168*/ 	.byte	0x04, 0x0a
        /*016a*/ 	.short	(.L_1339 - .L_1338)
	.align		4
.L_1338:
        /*016c*/ 	.word	index@(.nv.constant0._ZN18transformer_engine47scaled_upper_triang_masked_softmax_warp_forwardI13__nv_bfloat16S1_fLi12EEEvPT0_PKT_T1_iii)
        /*0170*/ 	.short	0x0210
        /*0172*/ 	.short	0x0020


	//----- nvinfo : EIATTR_SW_WAR
	.align		4
.L_1339:
        /*0174*/ 	.byte	0x04, 0x36
        /*0176*/ 	.short	(.L_1341 - .L_1340)
.L_1340:
        /*0178*/ 	.word	0x00000008
.L_1341:


//--------------------- .nv.info._ZN18transformer_engine47scaled_upper_triang_masked_softmax_warp_forwardI13__nv_bfloat16S1_fLi11EEEvPT0_PKT_T1_iii --------------------------
	.section	.nv.info._ZN18transformer_engine47scaled_upper_triang_masked_softmax_warp_forwardI13__nv_bfloat16S1_fLi11EEEvPT0_PKT_T1_iii,"",@"SHT_CUDA_INFO"
	.sectionflags	@""
	.align	4


	//----- nvinfo : EIATTR_CUDA_API_VERSION
	.align		4
        /*0000*/ 	.byte	0x04, 0x37
        /*0002*/ 	.short	(.L_1343 - .L_1342)
.L_1342:
        /*0004*/ 	.word	0x00000082


	//----- nvinfo : EIATTR_KPARAM_INFO
	.align		4
.L_1343:
        /*0008*/ 	.byte	0x04, 0x17
        /*000a*/ 	.short	(.L_1345 - .L_1344)
.L_1344:
        /*000c*/ 	.word	0x00000000
        /*0010*/ 	.short	0x0005
        /*0012*/ 	.short	0x001c
        /*0014*/ 	.byte	0x00, 0xf0, 0x11, 0x00


	//----- nvinfo : EIATTR_KPARAM_INFO
	.align		4
.L_1345:
        /*0018*/ 	.byte	0x04, 0x17
        /*001a*/ 	.short	(.L_1347 - .L_1346)
.L_1346:
        /*001c*/ 	.word	0x00000000
        /*0020*/ 	.short	0x0004
        /*0022*/ 	.short	0x0018
        /*0024*/ 	.byte	0x00, 0xf0, 0x11, 0x00


	//----- nvinfo : EIATTR_KPARAM_INFO
	.align		4
.L_1347:
        /*0028*/ 	.byte	0x04, 0x17
        /*002a*/ 	.short	(.L_1349 - .L_1348)
.L_1348:
        /*002c*/ 	.word	0x00000000
        /*0030*/ 	.short	0x0003
        /*0032*/ 	.short	0x0014
        /*0034*/ 	.byte	0x00, 0xf0, 0x11, 0x00


	//----- nvinfo : EIATTR_KPARAM_INFO
	.align		4
.L_1349:
        /*0038*/ 	.byte	0x04, 0x17
        /*003a*/ 	.short	(.L_1351 - .L_1350)
.L_1350:
        /*003c*/ 	.word	0x00000000
        /*0040*/ 	.short	0x0002
        /*0042*/ 	.short	0x0010
        /*0044*/ 	.byte	0x00, 0xf0, 0x11, 0x00


	//----- nvinfo : EIATTR_KPARAM_INFO
	.align		4
.L_1351:
        /*0048*/ 	.byte	0x04, 0x17
        /*004a*/ 	.short	(.L_1353 - .L_1352)
.L_1352:
        /*004c*/ 	.word	0x00000000
        /*0050*/ 	.short	0x0001
        /*0052*/ 	.short	0x0008
        /*0054*/ 	.byte	0x00, 0xf0, 0x21, 0x00


	//----- nvinfo : EIATTR_KPARAM_INFO
	.align		4
.L_1353:
        /*0058*/ 	.byte	0x04, 0x17
        /*005a*/ 	.short	(.L_1355 - .L_1354)
.L_1354:
        /*005c*/ 	.word	0x00000000
        /*0060*/ 	.short	0x0000
        /*0062*/ 	.short	0x0000
        /*0064*/ 	.byte	0x00, 0xf0, 0x21, 0x00


	//----- nvinfo : EIATTR_SPARSE_MMA_MASK
	.align		4
.L_1355:
        /*0068*/ 	.byte	0x03, 0x50
        /*006a*/ 	.short	0x0000


	//----- nvinfo : EIATTR_MAXREG_COUNT
	.align		4
        /*006c*/ 	.byte	0x03, 0x1b
        /*006e*/ 	.short	0x00ff


	//----- nvinfo : EIATTR_MERCURY_ISA_VERSION
	.align		4
        /*0070*/ 	.byte	0x03, 0x5f
        /*0072*/ 	.short	0x0101


	//----- nvinfo : EIATTR_COOP_GROUP_MASK_REGIDS
	.align		4
        /*0074*/ 	.byte	0x04, 0x29
        /*0076*/ 	.short	(.L_1357 - .L_1356)


	//   ....[0]....
.L_1356:
        /*0078*/ 	.word	0xffffffff


	//   ....[1]....
        /*007c*/ 	.word	0xffffffff


	//   ....[2]....
        /*0080*/ 	.word	0xffffffff


	//   ....[3]....
        /*0084*/ 	.word	0xffffffff


	//   ....[4]....
        /*0088*/ 	.word	0xffffffff


	//   ....[5]....
        /*008c*/ 	.word	0xffffffff


	//   ....[6]....
        /*0090*/ 	.word	0xffffffff


	//   ....[7]....
        /*0094*/ 	.word	0xffffffff


	//   ....[8]....
        /*0098*/ 	.word	0xffffffff


	//   ....[9]....
        /*009c*/ 	.word	0xffffffff


	//----- nvinfo : EIATTR_COOP_GROUP_INSTR_OFFSETS
	.align		4
.L_1357:
        /*00a0*/ 	.byte	0x04, 0x28
        /*00a2*/ 	.short	(.L_1359 - .L_1358)


	//   ....[0]....
.L_1358:
        /*00a4*/ 	.word	0x000028f0


	//   ....[1]....
        /*00a8*/ 	.word	0x00002940


	//   ....[2]....
        /*00ac*/ 	.word	0x00002980


	//   ....[3]....
        /*00b0*/ 	.word	0x000029d0


	//   ....[4]....
        /*00b4*/ 	.word	0x00002a00


	//   ....[5]....
        /*00b8*/ 	.word	0x00006430


	//   ....[6]....
        /*00bc*/ 	.word	0x00006460


	//   ....[7]....
        /*00c0*/ 	.word	0x00006480


	//   ....[8]....
        /*00c4*/ 	.word	0x000064a0


	//   ....[9]....
        /*00c8*/ 	.word	0x000064c0


	//----- nvinfo : EIATTR_EXIT_INSTR_OFFSETS
	.align		4
.L_1359:
        /*00cc*/ 	.byte	0x04, 0x1c
        /*00ce*/ 	.short	(.L_1361 - .L_1360)


	//   ....[0]....
.L_1360:
        /*00d0*/ 	.word	0x000064d0


	//   ....[1]....
        /*00d4*/ 	.word	0x00006570


	//   ....[2]....
        /*00d8*/ 	.word	0x00006ad0


	//   ....[3]....
        /*00dc*/ 	.word	0x00007040


	//   ....[4]....
        /*00e0*/ 	.word	0x000075b0


	//   ....[5]....
        /*00e4*/ 	.word	0x00007b20


	//   ....[6]....
        /*00e8*/ 	.word	0x00008090


	//   ....[7]....
        /*00ec*/ 	.word	0x00008600


	//   ....[8]....
        /*00f0*/ 	.word	0x00008b70


	//   ....[9]....
        /*00f4*/ 	.word	0x000090e0


	//   ....[10]....
        /*00f8*/ 	.word	0x00009650


	//   ....[11]....
        /*00fc*/ 	.word	0x00009bc0


	//   ....[12]....
        /*0100*/ 	.word	0x0000a130


	//   ....[13]....
        /*0104*/ 	.word	0x0000a6a0


	//   ....[14]....
        /*0108*/ 	.word	0x0000ac10


	//   ....[15]....
        /*010c*/ 	.word	0x0000b180


	//   ....[16]....
        /*0110*/ 	.word	0x0000b6e0


	//   ....[17]....
        /*0114*/ 	.word	0x0000b700


	//   ....[18]....
        /*0118*/ 	.word	0x0000bbe0


	//----- nvinfo : EIATTR_CRS_STACK_SIZE
	.align		4
.L_1361:
        /*011c*/ 	.byte	0x04, 0x1e
        /*011e*/ 	.short	(.L_1363 - .L_1362)
.L_1362:
        /*0120*/ 	.word	0x00000000


	//----- nvinfo : EIATTR_CBANK_PARAM_SIZE
	.align		4
.L_1363:
        /*0124*/ 	.byte	0x03, 0x19
        /*0126*/ 	.short	0x0020


	//----- nvinfo : EIATTR_PARAM_CBANK
	.align		4
        /*0128*/ 	.byte	0x04, 0x0a
        /*012a*/ 	.short	(.L_1365 - .L_1364)
	.align		4
.L_1364:
        /*012c*/ 	.word	index@(.nv.constant0._ZN18transformer_engine47scaled_upper_triang_masked_softmax_warp_forwardI13__nv_bfloat16S1_fLi11EEEvPT0_PKT_T1_iii)
        /*0130*/ 	.short	0x0210
        /*0132*/ 	.short	0x0020


	//----- nvinfo : EIATTR_SW_WAR
	.align		4
.L_1365:
        /*0134*/ 	.byte	0x04, 0x36
        /*0136*/ 	.short	(.L_1367 - .L_1366)
.L_1366:
        /*0138*/ 	.word	0x00000008
.L_1367:


//--------------------- .nv.info._ZN18transformer_engine47scaled_upper_triang_masked_softmax_warp_forwardI13__nv_bfloat16S1_fLi10EEEvPT0_PKT_T1_iii --------------------------
	.section	.nv.info._ZN18transformer_engine47scaled_upper_triang_masked_softmax_warp_forwardI13__nv_bfloat16S1_fLi10EEEvPT0_PKT_T1_iii,"",@"SHT_CUDA_INFO"
	.sectionflags	@""
	.align	4


	//----- nvinfo : EIATTR_CUDA_API_VERSION
	.align		4
        /*0000*/ 	.byte	0x04, 0x37
        /*0002*/ 	.short	(.L_1369 - .L_1368)
.L_1368:
        /*0004*/ 	.word	0x00000082


	//----- nvinfo : EIATTR_KPARAM_INFO
	.align		4
.L_1369:
        /*0008*/ 	.byte	0x04, 0x17
        /*000a*/ 	.short	(.L_1371 - .L_1370)
.L_1370:
        /*000c*/ 	.word	0x00000000
        /*0010*/ 	.short	0x0005
        /*0012*/ 	.short	0x001c
        /*0014*/ 	.byte	0x00, 0xf0, 0x11, 0x00


	//----- nvinfo : EIATTR_KPARAM_INFO
	.align		4
.L_1371:
        /*0018*/ 	.byte	0x04, 0x17
        /*001a*/ 	.short	(.L_1373 - .L_1372)
.L_1372:
        /*001c*/ 	.word	0x00000000
        /*0020*/ 	.short	0x0004
        /*0022*/ 	.short	0x0018
        /*0024*/ 	.byte	0x00, 0xf0, 0x11, 0x00


	//----- nvinfo : EIATTR_KPARAM_INFO
	.align		4
.L_1373:
        /*0028*/ 	.byte	0x04, 0x17
        /*002a*/ 	.short	(.L_1375 - .L_1374)
.L_1374:
        /*002c*/ 	.word	0x00000000
        /*0030*/ 	.short	0x0003
        /*0032*/ 	.short	0x0014
        /*0034*/ 	.byte	0x00, 0xf0, 0x11, 0x00


	//----- nvinfo : EIATTR_KPARAM_INFO
	.align		4
.L_1375:
        /*0038*/ 	.byte	0x04, 0x17
        /*003a*/ 	.short	(.L_1377 - .L_1376)
.L_1376:
        /*003c*/ 	.word	0x00000000
        /*0040*/ 	.short	0x0002
        /*0042*/ 	.short	0x0010
        /*0044*/ 	.byte	0x00, 0xf0, 0x11, 0x00


	//----- nvinfo : EIATTR_KPARAM_INFO
	.align		4
.L_1377:
        /*0048*/ 	.byte	0x04, 0x17
        /*004a*/ 	.short	(.L_1379 - .L_1378)
.L_1378:
        /*004c*/ 	.word	0x00000000
        /*0050*/ 	.short	0x0001
        /*0052*/ 	.short	0x0008
        /*0054*/ 	.byte	0x00, 0xf0, 0x21, 0x00


	//----- nvinfo : EIATTR_KPARAM_INFO
	.align		4
.L_1379:
        /*0058*/ 	.byte	0x04, 0x17
        /*005a*/ 	.short	(.L_1381 - .L_1380)
.L_1380:
        /*005c*/ 	.word	0x00000000
        /*0060*/ 	.short	0x0000
        /*0062*/ 	.short	0x0000
        /*0064*/ 	.byte	0x00, 0xf0, 0x21, 0x00


	//----- nvinfo : EIATTR_SPARSE_MMA_MASK
	.align		4
.L_1381:
        /*0068*/ 	.byte	0x03, 0x50
        /*006a*/ 	.short	0x0000


	//----- nvinfo : EIATTR_MAXREG_COUNT
	.align		4
        /*006c*/ 	.byte	0x03, 0x1b
        /*006e*/ 	.short	0x00ff


	//----- nvinfo : EIATTR_MERCURY_ISA_VERSION
	.align		4
        /*0070*/ 	.byte	0x03, 0x5f
        /*0072*/ 	.short	0x0101


	//----- nvinfo : EIATTR_COOP_GROUP_MASK_REGIDS
	.align		4
        /*0074*/ 	.byte	0x04, 0x29
        /*0076*/ 	.short	(.L_1383 - .L_1382)


	//   ....[0]....
.L_1382:
        /*0078*/ 	.word	0xffffffff


	//   ....[1]....
        /*007c*/ 	.word	0xffffffff


	//   ....[2]....
        /*0080*/ 	.word	0xffffffff


	//   ....[3]....
        /*0084*/ 	.word	0xffffffff


	//   ....[4]....
        /*0088*/ 	.word	0xffffffff


	//   ....[5]....
        /*008c*/ 	.word	0xffffffff


	//   ....[6]....
        /*0090*/ 	.word	0xffffffff


	//   ....[7]....
        /*0094*/ 	.word	0xffffffff


	//   ....[8]....
        /*0098*/ 	.word	0xffffffff


	//   ....[9]....
        /*009c*/ 	.word	0xffffffff


	//----- nvinfo : EIATTR_COOP_GROUP_INSTR_OFFSETS
	.align		4
.L_1383:
        /*00a0*/ 	.byte	0x04, 0x28
        /*00a2*/ 	.short	(.L_1385 - .L_1384)


	//   ....[0]....
.L_1384:
        /*00a4*/ 	.word	0x00001570


	//   ....[1]....
        /*00a8*/ 	.word	0x000015a0


	//   ....[2]....
        /*00ac*/ 	.word	0x000015e0


	//   ....[3]....
        /*00b0*/ 	.word	0x00001610


	//   ....[4]....
        /*00b4*/ 	.word	0x00001640


	//   ....[5]....
        /*00b8*/ 	.word	0x00003330


	//   ....[6]....
        /*00bc*/ 	.word	0x00003360


	//   ....[7]....
        /*00c0*/ 	.word	0x00003380


	//   ....[8]....
        /*00c4*/ 	.word	0x000033a0


	//   ....[9]....
        /*00c8*/ 	.word	0x000033c0


	//----- nvinfo : EIATTR_EXIT_INSTR_OFFSETS
	.align		4
.L_1385:
        /*00cc*/ 	.byte	0x04, 0x1c
        /*00ce*/ 	.short	(.L_1387 - .L_1386)


	//   ....[0]....
.L_1386:
        /*00d0*/ 	.word	0x000033d0


	//   ....[1]....
        /*00d4*/ 	.word	0x00003470


	//   ....[2]....
        /*00d8*/ 	.word	0x000039e0


	//   ....[3]....
        /*00dc*/ 	.word	0x00003f50


	//   ....[4]....
        /*00e0*/ 	.word	0x000044c0


	//   ....[5]....
        /*00e4*/ 	.word	0x00004a30


	//   ....[6]....
        /*00e8*/ 	.word	0x00004fa0


	//   ....[7]....
        /*00ec*/ 	.word	0x00005510


	//   ....[8]....
        /*00f0*/ 	.word	0x00005a70


	//   ....[9]....
        /*00f4*/ 	.word	0x00005a90


	//   ....[10]....
        /*00f8*/ 	.word	0x00005f70


	//----- nvinfo : EIATTR_CRS_STACK_SIZE
	.align		4
.L_1387:
        /*00fc*/ 	.byte	0x04, 0x1e
        /*00fe*/ 	.short	(.L_1389 - .L_1388)
.L_1388:
        /*0100*/ 	.word	0x00000000


	//----- nvinfo : EIATTR_CBANK_PARAM_SIZE
	.align		4
.L_1389:
        /*0104*/ 	.byte	0x03, 0x19
        /*0106*/ 	.short	0x0020


	//----- nvinfo : EIATTR_PARAM_CBANK
	.align		4
        /*0108*/ 	.byte	0x04, 0x0a
        /*010a*/ 	.short	(.L_1391 - .L_1390)
	.align		4
.L_1390:
        /*010c*/ 	.word	index@(.nv.constant0._ZN18transformer_engine47scaled_upper_triang_masked_softmax_warp_forwardI13__nv_bfloat16S1_fLi10EEEvPT0_PKT_T1_iii)
        /*0110*/ 	.short	0x0210
        /*0112*/ 	.short	0x0020


	//----- nvinfo : EIATTR_SW_WAR
	.align		4
.L_1391:
        /*0114*/ 	.byte	0x04, 0x36
        /*0116*/ 	.short	(.L_1393 - .L_1392)
.L_1392:
        /*0118*/ 	.word	0x00000008
.L_1393:


//--------------------- .nv.info._ZN18transformer_engine47scaled_upper_triang_masked_softmax_warp_forwardI13__nv_bfloat16S1_fLi9EEEvPT0_PKT_T1_iii --------------------------
	.section	.nv.info._ZN18transformer_engine47scaled_upper_triang_masked_softmax_warp_forwardI13__nv_bfloat16S1_fLi9EEEvPT0_PKT_T1_iii,"",@"SHT_CUDA_INFO"
	.sectionflags	@""
	.align	4


	//----- nvinfo : EIATTR_CUDA_API_VERSION
	.align		4
        /*0000*/ 	.byte	0x04, 0x37
        /*0002*/ 	.short	(.L_1395 - .L_1394)
.L_1394:
        /*0004*/ 	.word	0x00000082


	//----- nvinfo : EIATTR_KPARAM_INFO
	.align		4
.L_1395:
        /*0008*/ 	.byte	0x04, 0x17
        /*000a*/ 	.short	(.L_1397 - .L_1396)
.L_1396:
        /*000c*/ 	.word	0x00000000
        /*0010*/ 	.short	0x0005
        /*0012*/ 	.short	0x001c
        /*0014*/ 	.byte	0x00, 0xf0, 0x11, 0x00


	//----- nvinfo : EIATTR_KPARAM_INFO
	.align		4
.L_1397:
        /*0018*/ 	.byte	0x04, 0x17
        /*001a*/ 	.short	(.L_1399 - .L_1398)
.L_1398:
        /*001c*/ 	.word	0x00000000
        /*0020*/ 	.short	0x0004
        /*0022*/ 	.short	0x0018
        /*0024*/ 	.byte	0x00, 0xf0, 0x11, 0x00


	//----- nvinfo : EIATTR_KPARAM_INFO
	.align		4
.L_1399:
        /*0028*/ 	.byte	0x04, 0x17
        /*002a*/ 	.short	(.L_1401 - .L_1400)
.L_1400:
        /*002c*/ 	.word	0x00000000
        /*0030*/ 	.short	0x0003
        /*0032*/ 	.short	0x0014
        /*0034*/ 	.byte	0x00, 0xf0, 0x11, 0x00


	//----- nvinfo : EIATTR_KPARAM_INFO
	.align		4
.L_1401:
        /*0038*/ 	.byte	0x04, 0x17
        /*003a*/ 	.short	(.L_1403 - .L_1402)
.L_1402:
        /*003c*/ 	.word	0x00000000
        /*0040*/ 	.short	0x0002
        /*0042*/ 	.short	0x0010
        /*0044*/ 	.byte	0x00, 0xf0, 0x11, 0x00


	//----- nvinfo : EIATTR_KPARAM_INFO
	.align		4
.L_1403:
        /*0048*/ 	.byte	0x04, 0x17
        /*004a*/ 	.short	(.L_1405 - .L_1404)
.L_1404:
        /*004c*/ 	.word	0x00000000
        /*0050*/ 	.short	0x0001
        /*0052*/ 	.short	0x0008
        /*0054*/ 	.byte	0x00, 0xf0, 0x21, 0x00


	//----- nvinfo : EIATTR_KPARAM_INFO
	.align		4
.L_1405:
        /*0058*/ 	.byte	0x04, 0x17
        /*005a*/ 	.short	(.L_1407 - .L_1406)
.L_1406:
        /*005c*/ 	.word	0x00000000
        /*0060*/ 	.short	0x0000
        /*0062*/ 	.short	0x0000
        /*0064*/ 	.byte	0x00, 0xf0, 0x21, 0x00


	//----- nvinfo : EIATTR_SPARSE_MMA_MASK
	.align		4
.L_1407:
        /*0068*/ 	.byte	0x03, 0x50
        /*006a*/ 	.short	0x0000


	//----- nvinfo : EIATTR_MAXREG_COUNT
	.align		4
        /*006c*/ 	.byte	0x03, 0x1b
        /*006e*/ 	.short	0x00ff


	//----- nvinfo : EIATTR_MERCURY_ISA_VERSION
	.align		4
        /*0070*/ 	.byte	0x03, 0x5f
        /*0072*/ 	.short	0x0101


	//----- nvinfo : EIATTR_COOP_GROUP_MASK_REGIDS
	.align		4
        /*0074*/ 	.byte	0x04, 0x29
        /*0076*/ 	.short	(.L_1409 - .L_1408)


	//   ....[0]....
.L_1408:
        /*0078*/ 	.word	0xffffffff


	//   ....[1]....
        /*007c*/ 	.word	0xffffffff


	//   ....[2]....
        /*0080*/ 	.word	0xffffffff


	//   ....[3]....
        /*0084*/ 	.word	0xffffffff


	//   ....[4]....
        /*0088*/ 	.word	0xffffffff


	//   ....[5]....
        /*008c*/ 	.word	0xffffffff


	//   ....[6]....
        /*0090*/ 	.word	0xffffffff


	//   ....[7]....
        /*0094*/ 	.word	0xffffffff


	//   ....[8]....
        /*0098*/ 	.word	0xffffffff


	//   ....[9]....
        /*009c*/ 	.word	0xffffffff


	//----- nvinfo : EIATTR_COOP_GROUP_INSTR_OFFSETS
	.align		4
.L_1409:
        /*00a0*/ 	.byte	0x04, 0x28
        /*00a2*/ 	.short	(.L_1411 - .L_1410)


	//   ....[0]....
.L_1410:
        /*00a4*/ 	.word	0x00000bb0


	//   ....[1]....
        /*00a8*/ 	.word	0x00000be0


	//   ....[2]....
        /*00ac*/ 	.word	0x00000c30


	//   ....[3]....
        /*00b0*/ 	.word	0x00000c80


	//   ....[4]....
        /*00b4*/ 	.word	0x00000cc0


	//   ....[5]....
        /*00b8*/ 	.word	0x00001ab0


	//   ....[6]....
        /*00bc*/ 	.word	0x00001ae0


	//   ....[7]....
        /*00c0*/ 	.word	0x00001b00


	//   ....[8]....
        /*00c4*/ 	.word	0x00001b20


	//   ....[9]....
        /*00c8*/ 	.word	0x00001b40


	//----- nvinfo : EIATTR_EXIT_INSTR_OFFSETS
	.align		4
.L_1411:
        /*00cc*/ 	.byte	0x04, 0x1c
        /*00ce*/ 	.short	(.L_1413 - .L_1412)


	//   ....[0]....
.L_1412:
        /*00d0*/ 	.word	0x00001b50


	//   ....[1]....
        /*00d4*/ 	.word	0x00001bf0


	//   ....[2]....
        /*00d8*/ 	.word	0x00002170


	//   ....[3]....
        /*00dc*/ 	.word	0x00002700


	//   ....[4]....
        /*00e0*/ 	.word	0x00002c70


	//   ....[5]....
        /*00e4*/ 	.word	0x00002c90


	//   ....[6]....
        /*00e8*/ 	.word	0x000031a0


	//----- nvinfo : EIATTR_CRS_STACK_SIZE
	.align		4
.L_1413:
        /*00ec*/ 	.byte	0x04, 0x1e
        /*00ee*/ 	.short	(.L_1415 - .L_1414)
.L_1414:
        /*00f0*/ 	.word	0x00000000


	//----- nvinfo : EIATTR_CBANK_PARAM_SIZE
	.align		4
.L_1415:
        /*00f4*/ 	.byte	0x03, 0x19
        /*00f6*/ 	.short	0x0020


	//----- nvinfo : EIATTR_PARAM_CBANK
	.align		4
        /*00f8*/ 	.byte	0x04, 0x0a
        /*00fa*/ 	.short	(.L_1417 - .L_1416)
	.align		4
.L_1416:
        /*00fc*/ 	.word	index@(.nv.constant0._ZN18transformer_engine47scaled_upper_triang_masked_softmax_warp_forwardI13__nv_bfloat16S1_fLi9EEEvPT0_PKT_T1_iii)
        /*0100*/ 	.short	0x0210
        /*0102*/ 	.short	0x0020


	//----- nvinfo : EIATTR_SW_WAR
	.align		4
.L_1417:
        /*0104*/ 	.byte	0x04, 0x36
        /*0106*/ 	.short	(.L_1419 - .L_1418)
.L_1418:
        /*0108*/ 	.word	0x00000008
.L_1419:


//--------------------- .nv.info._ZN18transformer_engine47scaled_upper_triang_masked_softmax_warp_forwardI13__nv_bfloat16S1_fLi8EEEvPT0_PKT_T1_iii --------------------------
	.section	.nv.info._ZN18transformer_engine47scaled_upper_triang_masked_softmax_warp_forwardI13__nv_bfloat16S1_fLi8EEEvPT0_PKT_T1_iii,"",@"SHT_CUDA_INFO"
	.sectionflags	@""
	.align	4


	//----- nvinfo : EIATTR_CUDA_API_VERSION
	.align		4
        /*0000*/ 	.byte	0x04, 0x37
        /*0002*/ 	.short	(.L_1421 - .L_1420)
.L_1420:
        /*0004*/ 	.word	0x00000082


	//----- nvinfo : EIATTR_KPARAM_INFO
	.align		4
.L_1421:
        /*0008*/ 	.byte	0x04, 0x17
        /*000a*/ 	.short	(.L_1423 - .L_1422)
.L_1422:
        /*000c*/ 	.word	0x00000000
        /*0010*/ 	.short	0x0005
        /*0012*/ 	.short	0x001c
        /*0014*/ 	.byte	0x00, 0xf0, 0x11, 0x00


	//----- nvinfo : EIATTR_KPARAM_INFO
	.align		4
.L_1423:
        /*0018*/ 	.byte	0x04, 0x17
        /*001a*/ 	.short	(.L_1425 - .L_1424)
.L_1424:
        /*001c*/ 	.word	0x00000000
        /*0020*/ 	.short	0x0004
        /*0022*/ 	.short	0x0018
        /*0024*/ 	.byte	0x00, 0xf0, 0x11, 0x00


	//----- nvinfo : EIATTR_KPARAM_INFO
	.align		4
.L_1425:
        /*0028*/ 	.byte	0x04, 0x17
        /*002a*/ 	.short	(.L_1427 - .L_1426)
.L_1426:
        /*002c*/ 	.word	0x00000000
        /*0030*/ 	.short	0x0003
        /*0032*/ 	.short	0x0014
        /*0034*/ 	.byte	0x00, 0xf0, 0x11, 0x00


	//----- nvinfo : EIATTR_KPARAM_INFO
	.align		4
.L_1427:
        /*0038*/ 	.byte	0x04, 0x17
        /*003a*/ 	.short	(.L_1429 - .L_1428)
.L_1428:
        /*003c*/ 	.word	0x00000000
        /*0040*/ 	.short	0x0002
        /*0042*/ 	.short	0x0010
        /*0044*/ 	.byte	0x00, 0xf0, 0x11, 0x00


	//----- nvinfo : EIATTR_KPARAM_INFO
	.align		4
.L_1429:
        /*0048*/ 	.byte	0x04, 0x17
        /*004a*/ 	.short	(.L_1431 - .L_1430)
.L_1430:
        /*004c*/ 	.word	0x00000000
        /*0050*/ 	.short	0x0001
        /*0052*/ 	.short	0x0008
        /*0054*/ 	.byte	0x00, 0xf0, 0x21, 0x00


	//----- nvinfo : EIATTR_KPARAM_INFO
	.align		4
.L_1431:
        /*0058*/ 	.byte	0x04, 0x17
        /*005a*/ 	.short	(.L_1433 - .L_1432)
.L_1432:
        /*005c*/ 	.word	0x00000000
        /*0060*/ 	.short	0x0000
        /*0062*/ 	.short	0x0000
        /*0064*/ 	.byte	0x00, 0xf0, 0x21, 0x00


	//----- nvinfo : EIATTR_SPARSE_MMA_MASK
	.align		4
.L_1433:
        /*0068*/ 	.byte	0x03, 0x50
        /*006a*/ 	.short	0x0000


	//----- nvinfo : EIATTR_MAXREG_COUNT
	.align		4
        /*006c*/ 	.byte	0x03, 0x1b
        /*006e*/ 	.short	0x00ff


	//----- nvinfo : EIATTR_MERCURY_ISA_VERSION
	.align		4
        /*0070*/ 	.byte	0x03, 0x5f
        /*0072*/ 	.short	0x0101


	//----- nvinfo : EIATTR_COOP_GROUP_MASK_REGIDS
	.align		4
        /*0074*/ 	.byte	0x04, 0x29
        /*0076*/ 	.short	(.L_1435 - .L_1434)


	//   ....[0]....
.L_1434:
        /*0078*/ 	.word	0xffffffff


	//   ....[1]....
        /*007c*/ 	.word	0xffffffff


	//   ....[2]....
        /*0080*/ 	.word	0xffffffff


	//   ....[3]....
        /*0084*/ 	.word	0xffffffff


	//   ....[4]....
        /*0088*/ 	.word	0xffffffff


	//   ....[5]....
        /*008c*/ 	.word	0xffffffff


	//   ....[6]....
        /*0090*/ 	.word	0xffffffff


	//   ....[7]....
        /*0094*/ 	.word	0xffffffff


	//   ....[8]....
        /*0098*/ 	.word	0xffffffff


	//   ....[9]....
        /*009c*/ 	.word	0xffffffff


	//----- nvinfo : EIATTR_COOP_GROUP_INSTR_OFFSETS
	.align		4
.L_1435:
        /*00a0*/ 	.byte	0x04, 0x28
        /*00a2*/ 	.short	(.L_1437 - .L_1436)


	//   ....[0]....
.L_1436:
        /*00a4*/ 	.word	0x000006d0


	//   ....[1]....
        /*00a8*/ 	.word	0x00000720


	//   ....[2]....
        /*00ac*/ 	.word	0x00000750


	//   ....[3]....
        /*00b0*/ 	.word	0x00000790


	//   ....[4]....
        /*00b4*/ 	.word	0x000007c0


	//   ....[5]....
        /*00b8*/ 	.word	0x00000e90


	//   ....[6]....
        /*00bc*/ 	.word	0x00000ec0


	//   ....[7]....
        /*00c0*/ 	.word	0x00000ee0


	//   ....[8]....
        /*00c4*/ 	.word	0x00000f00


	//   ....[9]....
        /*00c8*/ 	.word	0x00000f20


	//----- nvinfo : EIATTR_EXIT_INSTR_OFFSETS
	.align		4
.L_1437:
        /*00cc*/ 	.byte	0x04, 0x1c
        /*00ce*/ 	.short	(.L_1439 - .L_1438)


	//   ....[0]....
.L_1438:
        /*00d0*/ 	.word	0x00000f30


	//   ....[1]....
        /*00d4*/ 	.word	0x00000fd0


	//   ....[2]....
        /*00d8*/ 	.word	0x00001560


	//   ....[3]....
        /*00dc*/ 	.word	0x00001580


	//   ....[4]....
        /*00e0*/ 	.word	0x00001a80


	//----- nvinfo : EIATTR_CRS_STACK_SIZE
	.align		4
.L_1439:
        /*00e4*/ 	.byte	0x04, 0x1e
        /*00e6*/ 	.short	(.L_1441 - .L_1440)
.L_1440:
        /*00e8*/ 	.word	0x00000000


	//----- nvinfo : EIATTR_CBANK_PARAM_SIZE
	.align		4
.L_1441:
        /*00ec*/ 	.byte	0x03, 0x19
        /*00ee*/ 	.short	0x0020


	//----- nvinfo : EIATTR_PARAM_CBANK
	.align		4
        /*00f0*/ 	.byte	0x04, 0x0a
        /*00f2*/ 	.short	(.L_1443 - .L_1442)
	.align		4
.L_1442:
        /*00f4*/ 	.word	index@(.nv.constant0._ZN18transformer_engine47scaled_upper_triang_masked_softmax_warp_forwardI13__nv_bfloat16S1_fLi8EEEvPT0_PKT_T1_iii)
        /*00f8*/ 	.short	0x0210
        /*00fa*/ 	.short	0x0020


	//----- nvinfo : EIATTR_SW_WAR
	.align		4
.L_1443:
        /*00fc*/ 	.byte	0x04, 0x36
        /*00fe*/ 	.short	(.L_1445 - .L_1444)
.L_1444:
        /*0100*/ 	.word	0x00000008
.L_1445:


//--------------------- .nv.info._ZN18transformer_engine47scaled_upper_triang_masked_softmax_warp_forwardI13__nv_bfloat16S1_fLi7EEEvPT0_PKT_T1_iii --------------------------
	.section	.nv.info._ZN18transformer_engine47scaled_upper_triang_masked_softmax_warp_forwardI13__nv_bfloat16S1_fLi7EEEvPT0_PKT_T1_iii,"",@"SHT_CUDA_INFO"
	.sectionflags	@""
	.align	4


	//----- nvinfo : EIATTR_CUDA_API_VERSION
	.align		4
        /*0000*/ 	.byte	0x04, 0x37
        /*0002*/ 	.short	(.L_1447 - .L_1446)
.L_1446:
        /*0004*/ 	.word	0x00000082


	//----- nvinfo : EIATTR_KPARAM_INFO
	.align		4
.L_1447:
        /*0008*/ 	.byte	0x04, 0x17
        /*000a*/ 	.short	(.L_1449 - .L_1448)
.L_1448:
        /*000c*/ 	.word	0x00000000
        /*0010*/ 	.short	0x0005
        /*0012*/ 	.short	0x001c
        /*0014*/ 	.byte	0x00, 0xf0, 0x11, 0x00


	//----- nvinfo : EIATTR_KPARAM_INFO
	.align		4
.L_1449:
        /*0018*/ 	.byte	0x04, 0x17
        /*001a*/ 	.short	(.L_1451 - .L_1450)
.L_1450:
        /*001c*/ 	.word	0x00000000
        /*0020*/ 	.short	0x0004
        /*0022*/ 	.short	0x0018
        /*0024*/ 	.byte	0x00, 0xf0, 0x11, 0x00


	//----- nvinfo : EIATTR_KPARAM_INFO
	.align		4
.L_1451:
        /*0028*/ 	.byte	0x04, 0x17
        /*002a*/ 	.short	(.L_1453 - .L_1452)
.L_1452:
        /*002c*/ 	.word	0x00000000
        /*0030*/ 	.short	0x0003
        /*0032*/ 	.short	0x0014
        /*0034*/ 	.byte	0x00, 0xf0, 0x11, 0x00


	//----- nvinfo : EIATTR_KPARAM_INFO
	.align		4
.L_1453:
        /*0038*/ 	.byte	0x04, 0x17
        /*003a*/ 	.short	(.L_1455 - .L_1454)
.L_1454:
        /*003c*/ 	.word	0x00000000
        /*0040*/ 	.short	0x0002
        /*0042*/ 	.short	0x0010
        /*0044*/ 	.byte	0x00, 0xf0, 0x11, 0x00


	//----- nvinfo : EIATTR_KPARAM_INFO
	.align		4
.L_1455:
        /*0048*/ 	.byte	0x04, 0x17
        /*004a*/ 	.short	(.L_1457 - .L_1456)
.L_1456:
        /*004c*/ 	.word	0x00000000
        /*0050*/ 	.short	0x0001
        /*0052*/ 	.short	0x0008
        /*0054*/ 	.byte	0x00, 0xf0, 0x21, 0x00


	//----- nvinfo : EIATTR_KPARAM_INFO
	.align		4
.L_1457:
        /*0058*/ 	.byte	0x04, 0x17
        /*005a*/ 	.short	(.L_1459 - .L_1458)
.L_1458:
        /*005c*/ 	.word	0x00000000
        /*0060*/ 	.short	0x0000
        /*0062*/ 	.short	0x0000
        /*0064*/ 	.byte	0x00, 0xf0, 0x21, 0x00


	//----- nvinfo : EIATTR_SPARSE_MMA_MASK
	.align		4
.L_1459:
        /*0068*/ 	.byte	0x03, 0x50
        /*006a*/ 	.short	0x0000


	//----- nvinfo : EIATTR_MAXREG_COUNT
	.align		4
        /*006c*/ 	.byte	0x03, 0x1b
        /*006e*/ 	.short	0x00ff


	//----- nvinfo : EIATTR_MERCURY_ISA_VERSION
	.align		4
        /*0070*/ 	.byte	0x03, 0x5f
        /*0072*/ 	.short	0x0101


	//----- nvinfo : EIATTR_COOP_GROUP_MASK_REGIDS
	.align		4
        /*0074*/ 	.byte	0x04, 0x29
        /*0076*/ 	.short	(.L_1461 - .L_1460)


	//   ....[0]....
.L_1460:
        /*0078*/ 	.word	0xffffffff


	//   ....[1]....
        /*007c*/ 	.word	0xffffffff


	//   ....[2]....
        /*0080*/ 	.word	0xffffffff


	//   ....[3]....
        /*0084*/ 	.word	0xffffffff


	//   ....[4]....
        /*0088*/ 	.word	0xffffffff


	//   ....[5]....
        /*008c*/ 	.word	0xffffffff


	//   ....[6]....
        /*0090*/ 	.word	0xffffffff


	//   ....[7]....
        /*0094*/ 	.word	0xffffffff


	//   ....[8]....
        /*0098*/ 	.word	0xffffffff


	//   ....[9]....
        /*009c*/ 	.word	0xffffffff


	//   ....[10]....
        /*00a0*/ 	.word	0xffffffff


	//   ....[11]....
        /*00a4*/ 	.word	0xffffffff


	//   ....[12]....
        /*00a8*/ 	.word	0xffffffff


	//   ....[13]....
        /*00ac*/ 	.word	0xffffffff


	//   ....[14]....
        /*00b0*/ 	.word	0xffffffff


	//   ....[15]....
        /*00b4*/ 	.word	0xffffffff


	//   ....[16]....
        /*00b8*/ 	.word	0xffffffff


	//   ....[17]....
        /*00bc*/ 	.word	0xffffffff


	//   ....[18]....
        /*00c0*/ 	.word	0xffffffff


	//   ....[19]....
        /*00c4*/ 	.word	0xffffffff


	//----- nvinfo : EIATTR_COOP_GROUP_INSTR_OFFSETS
	.align		4
.L_1461:
        /*00c8*/ 	.byte	0x04, 0x28
        /*00ca*/ 	.short	(.L_1463 - .L_1462)


	//   ....[0]....
.L_1462:
        /*00cc*/ 	.word	0x000006d0


	//   ....[1]....
        /*00d0*/ 	.word	0x000006f0


	//   ....[2]....
        /*00d4*/ 	.word	0x00000770


	//   ....[3]....
        /*00d8*/ 	.word	0x00000780


	//   ....[4]....
        /*00dc*/ 	.word	0x000007d0


	//   ....[5]....
        /*00e0*/ 	.word	0x000007e0


	//   ....[6]....
        /*00e4*/ 	.word	0x00000830


	//   ....[7]....
        /*00e8*/ 	.word	0x00000840


	//   ....[8]....
        /*00ec*/ 	.word	0x000008a0


	//   ....[9]....
        /*00f0*/ 	.word	0x000008b0


	//   ....[10]....
        /*00f4*/ 	.word	0x00000f90


	//   ....[11]....
        /*00f8*/ 	.word	0x00000fb0


	//   ....[12]....
        /*00fc*/ 	.word	0x00000fe0


	//   ....[13]....
        /*0100*/ 	.word	0x00000ff0


	//   ....[14]....
        /*0104*/ 	.word	0x00001020


	//   ....[15]....
        /*0108*/ 	.word	0x00001030


	//   ....[16]....
        /*010c*/ 	.word	0x00001060


	//   ....[17]....
        /*0110*/ 	.word	0x00001070


	//   ....[18]....
        /*0114*/ 	.word	0x000010a0


	//   ....[19]....
        /*0118*/ 	.word	0x000010b0


	//----- nvinfo : EIATTR_EXIT_INSTR_OFFSETS
	.align		4
.L_1463:
        /*011c*/ 	.byte	0x04, 0x1c
        /*011e*/ 	.short	(.L_1465 - .L_1464)


	//   ....[0]....
.L_1464:
        /*0120*/ 	.word	0x000010c0


	//   ....[1]....
        /*0124*/ 	.word	0x00001750


	//   ....[2]....
        /*0128*/ 	.word	0x000017f0


	//   ....[3]....
        /*012c*/ 	.word	0x00001810


	//   ....[4]....
        /*0130*/ 	.word	0x00001d60


	//----- nvinfo : EIATTR_CRS_STACK_SIZE
	.align		4
.L_1465:
        /*0134*/ 	.byte	0x04, 0x1e
        /*0136*/ 	.short	(.L_1467 - .L_1466)
.L_1466:
        /*0138*/ 	.word	0x00000000


	//----- nvinfo : EIATTR_CBANK_PARAM_SIZE
	.align		4
.L_1467:
        /*013c*/ 	.byte	0x03, 0x19
        /*013e*/ 	.short	0x0020


	//----- nvinfo : EIATTR_PARAM_CBANK
	.align		4
        /*0140*/ 	.byte	0x04, 0x0a
        /*0142*/ 	.short	(.L_1469 - .L_1468)
	.align		4
.L_1468:
        /*0144*/ 	.word	index@(.nv.constant0._ZN18transformer_engine47scaled_upper_triang_masked_softmax_warp_forwardI13__nv_bfloat16S1_fLi7EEEvPT0_PKT_T1_iii)
        /*0148*/ 	.short	0x0210
        /*014a*/ 	.short	0x0020


	//----- nvinfo : EIATTR_SW_WAR
	.align		4
.L_1469:
        /*014c*/ 	.byte	0x04, 0x36
        /*014e*/ 	.short	(.L_1471 - .L_1470)
.L_1470:
        /*0150*/ 	.word	0x00000008
.L_1471:


//--------------------- .nv.info._ZN18transformer_engine47scaled_upper_triang_masked_softmax_warp_forwardI13__nv_bfloat16S1_fLi6EEEvPT0_PKT_T1_iii --------------------------
	.section	.nv.info._ZN18transformer_engine47scaled_upper_triang_masked_softmax_warp_forwardI13__nv_bfloat16S1_fLi6EEEvPT0_PKT_T1_iii,"",@"SHT_CUDA_INFO"
	.sectionflags	@""
	.align	4


	//----- nvinfo : EIATTR_CUDA_API_VERSION
	.align		4
        /*0000*/ 	.byte	0x04, 0x37
        /*0002*/ 	.short	(.L_1473 - .L_1472)
.L_1472:
        /*0004*/ 	.word	0x00000082


	//----- nvinfo : EIATTR_KPARAM_INFO
	.align		4
.L_1473:
        /*0008*/ 	.byte	0x04, 0x17
        /*000a*/ 	.short	(.L_1475 - .L_1474)
.L_1474:
        /*000c*/ 	.word	0x00000000
        /*0010*/ 	.short	0x0005
        /*0012*/ 	.short	0x001c
        /*0014*/ 	.byte	0x00, 0xf0, 0x11, 0x00


	//----- nvinfo : EIATTR_KPARAM_INFO
	.align		4
.L_1475:
        /*0018*/ 	.byte	0x04, 0x17
        /*001a*/ 	.short	(.L_1477 - .L_1476)
.L_1476:
        /*001c*/ 	.word	0x00000000
        /*0020*/ 	.short	0x0004
        /*0022*/ 	.short	0x0018
        /*0024*/ 	.byte	0x00, 0xf0, 0x11, 0x00


	//----- nvinfo : EIATTR_KPARAM_INFO
	.align		4
.L_1477:
        /*0028*/ 	.byte	0x04, 0x17
        /*002a*/ 	.short	(.L_1479 - .L_1478)
.L_1478:
        /*002c*/ 	.word	0x00000000
        /*0030*/ 	.short	0x0003
        /*0032*/ 	.short	0x0014
        /*0034*/ 	.byte	0x00, 0xf0, 0x11, 0x00


	//----- nvinfo : EIATTR_KPARAM_INFO
	.align		4
.L_1479:
        /*0038*/ 	.byte	0x04, 0x17
        /*003a*/ 	.short	(.L_1481 - .L_1480)
.L_1480:
        /*003c*/ 	.word	0x00000000
        /*0040*/ 	.short	0x0002
        /*0042*/ 	.short	0x0010
        /*0044*/ 	.byte	0x00, 0xf0, 0x11, 0x00


	//----- nvinfo : EIATTR_KPARAM_INFO
	.align		4
.L_1481:
        /*0048*/ 	.byte	0x04, 0x17
        /*004a*/ 	.short	(.L_1483 - .L_1482)
.L_1482:
        /*004c*/ 	.word	0x00000000
        /*0050*/ 	.short	0x0001
        /*0052*/ 	.short	0x0008
        /*0054*/ 	.byte	0x00, 0xf0, 0x21, 0x00


	//----- nvinfo : EIATTR_KPARAM_INFO
	.align		4
.L_1483:
        /*0058*/ 	.byte	0x04, 0x17
        /*005a*/ 	.short	(.L_1485 - .L_1484)
.L_1484:
        /*005c*/ 	.word	0x00000000
        /*0060*/ 	.short	0x0000
        /*0062*/ 	.short	0x0000
        /*0064*/ 	.byte	0x00, 0xf0, 0x21, 0x00


	//----- nvinfo : EIATTR_SPARSE_MMA_MASK
	.align		4
.L_1485:
        /*0068*/ 	.byte	0x03, 0x50
        /*006a*/ 	.short	0x0000


	//----- nvinfo : EIATTR_MAXREG_COUNT
	.align		4
        /*006c*/ 	.byte	0x03, 0x1b
        /*006e*/ 	.short	0x00ff


	//----- nvinfo : EIATTR_MERCURY_ISA_VERSION
	.align		4
        /*0070*/ 	.byte	0x03, 0x5f
        /*0072*/ 	.short	0x0101


	//----- nvinfo : EIATTR_COOP_GROUP_MASK_REGIDS
	.align		4
        /*0074*/ 	.byte	0x04, 0x29
        /*0076*/ 	.short	(.L_1487 - .L_1486)


	//   ....[0]....
.L_1486:
        /*0078*/ 	.word	0xffffffff


	//   ....[1]....
        /*007c*/ 	.word	0xffffffff


	//   ....[2]....
        /*0080*/ 	.word	0xffffffff


	//   ....[3]....
        /*0084*/ 	.word	0xffffffff


	//   ....[4]....
        /*0088*/ 	.word	0xffffffff


	//   ....[5]....
        /*008c*/ 	.word	0xffffffff


	//   ....[6]....
        /*0090*/ 	.word	0xffffffff


	//   ....[7]....
        /*0094*/ 	.word	0xffffffff


	//   ....[8]....
        /*0098*/ 	.word	0xffffffff


	//   ....[9]....
        /*009c*/ 	.word	0xffffffff


	//   ....[10]....
        /*00a0*/ 	.word	0xffffffff


	//   ....[11]....
        /*00a4*/ 	.word	0xffffffff


	//   ....[12]....
        /*00a8*/ 	.word	0xffffffff


	//   ....[13]....
        /*00ac*/ 	.word	0xffffffff


	//   ....[14]....
        /*00b0*/ 	.word	0xffffffff


	//   ....[15]....
        /*00b4*/ 	.word	0xffffffff


	//   ....[16]....
        /*00b8*/ 	.word	0xffffffff


	//   ....[17]....
        /*00bc*/ 	.word	0xffffffff


	//   ....[18]....
        /*00c0*/ 	.word	0xffffffff


	//   ....[19]....
        /*00c4*/ 	.word	0xffffffff


	//----- nvinfo : EIATTR_COOP_GROUP_INSTR_OFFSETS
	.align		4
.L_1487:
        /*00c8*/ 	.byte	0x04, 0x28
        /*00ca*/ 	.short	(.L_1489 - .L_1488)


	//   ....[0]....
.L_1488:
        /*00cc*/ 	.word	0x00000450


	//   ....[1]....
        /*00d0*/ 	.word	0x00000470


	//   ....[2]....
        /*00d4*/ 	.word	0x000004b0


	//   ....[3]....
        /*00d8*/ 	.word	0x000004d0


	//   ....[4]....
        /*00dc*/ 	.word	0x00000510


	//   ....[5]....
        /*00e0*/ 	.word	0x00000530


	//   ....[6]....
        /*00e4*/ 	.word	0x00000570


	//   ....[7]....
        /*00e8*/ 	.word	0x00000590


	//   ....[8]....
        /*00ec*/ 	.word	0x000005d0


	//   ....[9]....
        /*00f0*/ 	.word	0x00000600


	//   ....[10]....
        /*00f4*/ 	.word	0x000009a0


	//   ....[11]....
        /*00f8*/ 	.word	0x000009c0


	//   ....[12]....
        /*00fc*/ 	.word	0x000009f0


	//   ....[13]....
        /*0100*/ 	.word	0x00000a00


	//   ....[14]....
        /*0104*/ 	.word	0x00000a30


	//   ....[15]....
        /*0108*/ 	.word	0x00000a40


	//   ....[16]....
        /*010c*/ 	.word	0x00000a70


	//   ....[17]....
        /*0110*/ 	.word	0x00000a80


	//   ....[18]....
        /*0114*/ 	.word	0x00000ab0


	//   ....[19]....
        /*0118*/ 	.word	0x00000ac0


	//----- nvinfo : EIATTR_EXIT_INSTR_OFFSETS
	.align		4
.L_1489:
        /*011c*/ 	.byte	0x04, 0x1c
        /*011e*/ 	.short	(.L_1491 - .L_1490)


	//   ....[0]....
.L_1490:
        /*0120*/ 	.word	0x00000ad0


	//   ....[1]....
        /*0124*/ 	.word	0x00000e80


	//   ....[2]....
        /*0128*/ 	.word	0x00000ed0


	//   ....[3]....
        /*012c*/ 	.word	0x00001090


	//   ....[4]....
        /*0130*/ 	.word	0x000011d0


	//----- nvinfo : EIATTR_CRS_STACK_SIZE
	.align		4
.L_1491:
        /*0134*/ 	.byte	0x04, 0x1e
        /*0136*/ 	.short	(.L_1493 - .L_1492)
.L_1492:
        /*0138*/ 	.word	0x00000000


	//----- nvinfo : EIATTR_CBANK_PARAM_SIZE
	.align		4
.L_1493:
        /*013c*/ 	.byte	0x03, 0x19
        /*013e*/ 	.short	0x0020


	//----- nvinfo : EIATTR_PARAM_CBANK
	.align		4
        /*0140*/ 	.byte	0x04, 0x0a
        /*0142*/ 	.short	(.L_1495 - .L_1494)
	.align		4
.L_1494:
        /*0144*/ 	.word	index@(.nv.constant0._ZN18transformer_engine47scaled_upper_triang_masked_softmax_warp_forwardI13__nv_bfloat16S1_fLi6EEEvPT0_PKT_T1_iii)
        /*0148*/ 	.short	0x0210
        /*014a*/ 	.short	0x0020


	//----- nvinfo : EIATTR_SW_WAR
	.align		4
.L_1495:
        /*014c*/ 	.byte	0x04, 0x36
        /*014e*/ 	.short	(.L_1497 - .L_1496)
.L_1496:
        /*0150*/ 	.word	0x00000008
.L_1497:


//--------------------- .nv.info._ZN18transformer_engine47scaled_upper_triang_masked_softmax_warp_forwardI13__nv_bfloat16S1_fLi5EEEvPT0_PKT_T1_iii --------------------------
	.section	.nv.info._ZN18transformer_engine47scaled_upper_triang_masked_softmax_warp_forwardI13__nv_bfloat16S1_fLi5EEEvPT0_PKT_T1_iii,"",@"SHT_CUDA_INFO"
	.sectionflags	@""
	.align	4


	//----- nvinfo : EIATTR_CUDA_API_VERSION
	.align		4
        /*0000*/ 	.byte	0x04, 0x37
        /*0002*/ 	.short	(.L_1499 - .L_1498)
.L_1498:
        /*0004*/ 	.word	0x00000082


	//----- nvinfo : EIATTR_KPARAM_INFO
	.align		4
.L_1499:
        /*0008*/ 	.byte	0x04, 0x17
        /*000a*/ 	.short	(.L_1501 - .L_1500)
.L_1500:
        /*000c*/ 	.word	0x00000000
        /*0010*/ 	.short	0x0005
        /*0012*/ 	.short	0x001c
        /*0014*/ 	.byte	0x00, 0xf0, 0x11, 0x00


	//----- nvinfo : EIATTR_KPARAM_INFO
	.align		4
.L_1501:
        /*0018*/ 	.byte	0x04, 0x17
        /*001a*/ 	.short	(.L_1503 - .L_1502)
.L_1502:
        /*001c*/ 	.word	0x00000000
        /*0020*/ 	.short	0x0004
        /*0022*/ 	.short	0x0018
        /*0024*/ 	.byte	0x00, 0xf0, 0x11, 0x00


	//----- nvinfo : EIATTR_KPARAM_INFO
	.align		4
.L_1503:
        /*0028*/ 	.byte	0x04, 0x17
        /*002a*/ 	.short	(.L_1505 - .L_1504)
.L_1504:
        /*002c*/ 	.word	0x00000000
        /*0030*/ 	.short	0x0003
        /*0032*/ 	.short	0x0014
        /*0034*/ 	.byte	0x00, 0xf0, 0x11, 0x00


	//----- nvinfo : EIATTR_KPARAM_INFO
	.align		4
.L_1505:
        /*0038*/ 	.byte	0x04, 0x17
        /*003a*/ 	.short	(.L_1507 - .L_1506)
.L_1506:
        /*003c*/ 	.word	0x00000000
        /*0040*/ 	.short	0x0002
        /*0042*/ 	.short	0x0010
        /*0044*/ 	.byte	0x00, 0xf0, 0x11, 0x00


	//----- nvinfo : EIATTR_KPARAM_INFO
	.align		4
.L_1507:
        /*0048*/ 	.byte	0x04, 0x17
        /*004a*/ 	.short	(.L_1509 - .L_1508)
.L_1508:
        /*004c*/ 	.word	0x00000000
        /*0050*/ 	.short	0x0001
        /*0052*/ 	.short	0x0008
        /*0054*/ 	.byte	0x00, 0xf0, 0x21, 0x00


	//----- nvinfo : EIATTR_KPARAM_INFO
	.align		4
.L_1509:
        /*0058*/ 	.byte	0x04, 0x17
        /*005a*/ 	.short	(.L_1511 - .L_1510)
.L_1510:
        /*005c*/ 	.word	0x00000000
        /*0060*/ 	.short	0x0000
        /*0062*/ 	.short	0x0000
        /*0064*/ 	.byte	0x00, 0xf0, 0x21, 0x00


	//----- nvinfo : EIATTR_SPARSE_MMA_MASK
	.align		4
.L_1511:
        /*0068*/ 	.byte	0x03, 0x50
        /*006a*/ 	.short	0x0000


	//----- nvinfo : EIATTR_MAXREG_COUNT
	.align		4
        /*006c*/ 	.byte	0x03, 0x1b
        /*006e*/ 	.short	0x00ff


	//----- nvinfo : EIATTR_MERCURY_ISA_VERSION
	.align		4
        /*0070*/ 	.byte	0x03, 0x5f
        /*0072*/ 	.short	0x0101


	//----- nvinfo : EIATTR_COOP_GROUP_MASK_REGIDS
	.align		4
        /*0074*/ 	.byte	0x04, 0x29
        /*0076*/ 	.short	(.L_1513 - .L_1512)


	//   ....[0]....
.L_1512:
        /*0078*/ 	.word	0xffffffff


	//   ....[1]....
        /*007c*/ 	.word	0xffffffff


	//   ....[2]....
        /*0080*/ 	.word	0xffffffff


	//   ....[3]....
        /*0084*/ 	.word	0xffffffff


	//   ....[4]....
        /*0088*/ 	.word	0xffffffff


	//   ....[5]....
        /*008c*/ 	.word	0xffffffff


	//   ....[6]....
        /*0090*/ 	.word	0xffffffff


	//   ....[7]....
        /*0094*/ 	.word	0xffffffff


	//   ....[8]....
        /*0098*/ 	.word	0xffffffff


	//   ....[9]....
        /*009c*/ 	.word	0xffffffff


	//   ....[10]....
        /*00a0*/ 	.word	0xffffffff


	//   ....[11]....
        /*00a4*/ 	.word	0xffffffff


	//   ....[12]....
        /*00a8*/ 	.word	0xffffffff


	//   ....[13]....
        /*00ac*/ 	.word	0xffffffff


	//   ....[14]....
        /*00b0*/ 	.word	0xffffffff


	//   ....[15]....
        /*00b4*/ 	.word	0xffffffff


	//   ....[16]....
        /*00b8*/ 	.word	0xffffffff


	//   ....[17]....
        /*00bc*/ 	.word	0xffffffff


	//   ....[18]....
        /*00c0*/ 	.word	0xffffffff


	//   ....[19]....
        /*00c4*/ 	.word	0xffffffff


	//----- nvinfo : EIATTR_COOP_GROUP_INSTR_OFFSETS
	.align		4
.L_1513:
        /*00c8*/ 	.byte	0x04, 0x28
        /*00ca*/ 	.short	(.L_1515 - .L_1514)


	//   ....[0]....
.L_1514:
        /*00cc*/ 	.word	0x00000320


	//   ....[1]....
        /*00d0*/ 	.word	0x00000330


	//   ....[2]....
        /*00d4*/ 	.word	0x00000380


	//   ....[3]....
        /*00d8*/ 	.word	0x00000390


	//   ....[4]....
        /*00dc*/ 	.word	0x000003e0


	//   ....[5]....
        /*00e0*/ 	.word	0x000003f0


	//   ....[6]....
        /*00e4*/ 	.word	0x00000440


	//   ....[7]....
        /*00e8*/ 	.word	0x00000450


	//   ....[8]....
        /*00ec*/ 	.word	0x000004a0


	//   ....[9]....
        /*00f0*/ 	.word	0x000004b0


	//   ....[10]....
        /*00f4*/ 	.word	0x00000680


	//   ....[11]....
        /*00f8*/ 	.word	0x000006a0


	//   ....[12]....
        /*00fc*/ 	.word	0x000006d0


	//   ....[13]....
        /*0100*/ 	.word	0x000006e0


	//   ....[14]....
        /*0104*/ 	.word	0x00000710


	//   ....[15]....
        /*0108*/ 	.word	0x00000720


	//   ....[16]....
        /*010c*/ 	.word	0x00000750


	//   ....[17]....
        /*0110*/ 	.word	0x00000760


	//   ....[18]....
        /*0114*/ 	.word	0x00000790


	//   ....[19]....
        /*0118*/ 	.word	0x000007a0


	//----- nvinfo : EIATTR_EXIT_INSTR_OFFSETS
	.align		4
.L_1515:
        /*011c*/ 	.byte	0x04, 0x1c
        /*011e*/ 	.short	(.L_1517 - .L_1516)


	//   ....[0]....
.L_1516:
        /*0120*/ 	.word	0x000007b0


	//   ....[1]....
        /*0124*/ 	.word	0x000009a0


	//   ....[2]....
        /*0128*/ 	.word	0x00000a30


	//   ....[3]....
        /*012c*/ 	.word	0x00000a50


	//   ....[4]....
        /*0130*/ 	.word	0x00000b60


	//----- nvinfo : EIATTR_CRS_STACK_SIZE
	.align		4
.L_1517:
        /*0134*/ 	.byte	0x04, 0x1e
        /*0136*/ 	.short	(.L_1519 - .L_1518)
.L_1518:
        /*0138*/ 	.word	0x00000000


	//----- nvinfo : EIATTR_CBANK_PARAM_SIZE
	.align		4
.L_1519:
        /*013c*/ 	.byte	0x03, 0x19
        /*013e*/ 	.short	0x0020


	//----- nvinfo : EIATTR_PARAM_CBANK
	.align		4
        /*0140*/ 	.byte	0x04, 0x0a
        /*0142*/ 	.short	(.L_1521 - .L_1520)
	.align		4
.L_1520:
        /*0144*/ 	.word	index@(.nv.constant0._ZN18transformer_engine47scaled_upper_triang_masked_softmax_warp_forwardI13__nv_bfloat16S1_fLi5EEEvPT0_PKT_T1_iii)
        /*0148*/ 	.short	0x0210
        /*014a*/ 	.short	0x0020


	//----- nvinfo : EIATTR_SW_WAR
	.align		4
.L_1521:
        /*014c*/ 	.byte	0x04, 0x36
        /*014e*/ 	.short	(.L_1523 - .L_1522)
.L_1522:
        /*0150*/ 	.word	0x00000008
.L_1523:


//--------------------- .nv.info._ZN18transformer_engine47scaled_upper_triang_masked_softmax_warp_forwardI13__nv_bfloat16S1_fLi4EEEvPT0_PKT_T1_iii --------------------------
	.section	.nv.info._ZN18transformer_engine47scaled_upper_triang_masked_softmax_warp_forwardI13__nv_bfloat16S1_fLi4EEEvPT0_PKT_T1_iii,"",@"SHT_CUDA_INFO"
	.sectionflags	@""
	.align	4


	//----- nvinfo : EIATTR_CUDA_API_VERSION
	.align		4
        /*0000*/ 	.byte	0x04, 0x37
        /*0002*/ 	.short	(.L_1525 - .L_1524)
.L_1524:
        /*0004*/ 	.word	0x00000082


	//----- nvinfo : EIATTR_KPARAM_INFO
	.align		4
.L_1525:
        /*0008*/ 	.byte	0x04, 0x17
        /*000a*/ 	.short	(.L_1527 - .L_1526)
.L_1526:
        /*000c*/ 	.word	0x00000000
        /*0010*/ 	.short	0x0005
        /*0012*/ 	.short	0x001c
        /*0014*/ 	.byte	0x00, 0xf0, 0x11, 0x00


	//----- nvinfo : EIATTR_KPARAM_INFO
	.align		4
.L_1527:
        /*0018*/ 	.byte	0x04, 0x17
        /*001a*/ 	.short	(.L_1529 - .L_1528)
.L_1528:
        /*001c*/ 	.word	0x00000000
        /*0020*/ 	.short	0x0004
        /*0022*/ 	.short	0x0018
        /*0024*/ 	.byte	0x00, 0xf0, 0x11, 0x00


	//----- nvinfo : EIATTR_KPARAM_INFO
	.align		4
.L_1529:
        /*0028*/ 	.byte	0x04, 0x17
        /*002a*/ 	.short	(.L_1531 - .L_1530)
.L_1530:
        /*002c*/ 	.word	0x00000000
        /*0030*/ 	.short	0x0003
        /*0032*/ 	.short	0x0014
        /*0034*/ 	.byte	0x00, 0xf0, 0x11, 0x00


	//----- nvinfo : EIATTR_KPARAM_INFO
	.align		4
.L_1531:
        /*0038*/ 	.byte	0x04, 0x17
        /*003a*/ 	.short	(.L_1533 - .L_1532)
.L_1532:
        /*003c*/ 	.word	0x00000000
        /*0040*/ 	.short	0x0002
        /*0042*/ 	.short	0x0010
        /*0044*/ 	.byte	0x00, 0xf0, 0x11, 0x00


	//----- nvinfo : EIATTR_KPARAM_INFO
	.align		4
.L_1533:
        /*0048*/ 	.byte	0x04, 0x17
        /*004a*/ 	.short	(.L_1535 - .L_1534)
.L_1534:
        /*004c*/ 	.word	0x00000000
        /*0050*/ 	.short	0x0001
        /*0052*/ 	.short	0x0008
        /*0054*/ 	.byte	0x00, 0xf0, 0x21, 0x00


	//----- nvinfo : EIATTR_KPARAM_INFO
	.align		4
.L_1535:
        /*0058*/ 	.byte	0x04, 0x17
        /*005a*/ 	.short	(.L_1537 - .L_1536)
.L_1536:
        /*005c*/ 	.word	0x00000000
        /*0060*/ 	.short	0x0000
        /*0062*/ 	.short	0x0000
        /*0064*/ 	.byte	0x00, 0xf0, 0x21, 0x00


	//----- nvinfo : EIATTR_SPARSE_MMA_MASK
	.align		4
.L_1537:
        /*0068*/ 	.byte	0x03, 0x50
        /*006a*/ 	.short	0x0000


	//----- nvinfo : EIATTR_MAXREG_COUNT
	.align		4
        /*006c*/ 	.byte	0x03, 0x1b
        /*006e*/ 	.short	0x00ff


	//----- nvinfo : EIATTR_MERCURY_ISA_VERSION
	.align		4
        /*0070*/ 	.byte	0x03, 0x5f
        /*0072*/ 	.short	0x0101


	//----- nvinfo : EIATTR_COOP_GROUP_MASK_REGIDS
	.align		4
        /*0074*/ 	.byte	0x04, 0x29
        /*0076*/ 	.short	(.L_1539 - .L_1538)


	//   ....[0]....
.L_1538:
        /*0078*/ 	.word	0xffffffff


	//   ....[1]....
        /*007c*/ 	.word	0xffffffff


	//   ....[2]....
        /*0080*/ 	.word	0xffffffff


	//   ....[3]....
        /*0084*/ 	.word	0xffffffff


	//   ....[4]....
        /*0088*/ 	.word	0xffffffff


	//   ....[5]....
        /*008c*/ 	.word	0xffffffff


	//   ....[6]....
        /*0090*/ 	.word	0xffffffff


	//   ....[7]....
        /*0094*/ 	.word	0xffffffff


	//   ....[8]....
        /*0098*/ 	.word	0xffffffff


	//   ....[9]....
        /*009c*/ 	.word	0xffffffff


	//   ....[10]....
        /*00a0*/ 	.word	0xffffffff


	//   ....[11]....
        /*00a4*/ 	.word	0xffffffff


	//   ....[12]....
        /*00a8*/ 	.word	0xffffffff


	//   ....[13]....
        /*00ac*/ 	.word	0xffffffff


	//   ....[14]....
        /*00b0*/ 	.word	0xffffffff


	//   ....[15]....
        /*00b4*/ 	.word	0xffffffff


	//----- nvinfo : EIATTR_COOP_GROUP_INSTR_OFFSETS
	.align		4
.L_1539:
        /*00b8*/ 	.byte	0x04, 0x28
        /*00ba*/ 	.short	(.L_1541 - .L_1540)


	//   ....[0]....
.L_1540:
        /*00bc*/ 	.word	0x00000320


	//   ....[1]....
        /*00c0*/ 	.word	0x00000330


	//   ....[2]....
        /*00c4*/ 	.word	0x00000380


	//   ....[3]....
        /*00c8*/ 	.word	0x00000390


	//   ....[4]....
        /*00cc*/ 	.word	0x000003e0


	//   ....[5]....
        /*00d0*/ 	.word	0x000003f0


	//   ....[6]....
        /*00d4*/ 	.word	0x00000440


	//   ....[7]....
        /*00d8*/ 	.word	0x00000450


	//   ....[8]....
        /*00dc*/ 	.word	0x00000620


	//   ....[9]....
        /*00e0*/ 	.word	0x00000640


	//   ....[10]....
        /*00e4*/ 	.word	0x00000670


	//   ....[11]....
        /*00e8*/ 	.word	0x00000680


	//   ....[12]....
        /*00ec*/ 	.word	0x000006b0


	//   ....[13]....
        /*00f0*/ 	.word	0x000006c0


	//   ....[14]....
        /*00f4*/ 	.word	0x000006f0


	//   ....[15]....
        /*00f8*/ 	.word	0x00000700


	//----- nvinfo : EIATTR_EXIT_INSTR_OFFSETS
	.align		4
.L_1541:
        /*00fc*/ 	.byte	0x04, 0x1c
        /*00fe*/ 	.short	(.L_1543 - .L_1542)


	//   ....[0]....
.L_1542:
        /*0100*/ 	.word	0x00000710


	//   ....[1]....
        /*0104*/ 	.word	0x00000900


	//   ....[2]....
        /*0108*/ 	.word	0x00000990


	//   ....[3]....
        /*010c*/ 	.word	0x000009b0


	//   ....[4]....
        /*0110*/ 	.word	0x00000ac0


	//----- nvinfo : EIATTR_CRS_STACK_SIZE
	.align		4
.L_1543:
        /*0114*/ 	.byte	0x04, 0x1e
        /*0116*/ 	.short	(.L_1545 - .L_1544)
.L_1544:
        /*0118*/ 	.word	0x00000000


	//----- nvinfo : EIATTR_CBANK_PARAM_SIZE
	.align		4
.L_1545:
        /*011c*/ 	.byte	0x03, 0x19
        /*011e*/ 	.short	0x0020


	//----- nvinfo : EIATTR_PARAM_CBANK
	.align		4
        /*0120*/ 	.byte	0x04, 0x0a
        /*0122*/ 	.short	(.L_1547 - .L_1546)
	.align		4
.L_1546:
        /*0124*/ 	.word	index@(.nv.constant0._ZN18transformer_engine47scaled_upper_triang_masked_softmax_warp_forwardI13__nv_bfloat16S1_fLi4EEEvPT0_PKT_T1_iii)
        /*0128*/ 	.short	0x0210
        /*012a*/ 	.short	0x0020


	//----- nvinfo : EIATTR_SW_WAR
	.align		4
.L_1547:
        /*012c*/ 	.byte	0x04, 0x36
        /*012e*/ 	.short	(.L_1549 - .L_1548)
.L_1548:
        /*0130*/ 	.word	0x00000008
.L_1549:


//--------------------- .nv.info._ZN18transformer_engine47scaled_upper_triang_masked_softmax_warp_forwardI13__nv_bfloat16S1_fLi3EEEvPT0_PKT_T1_iii --------------------------
	.section	.nv.info._ZN18transformer_engine47scaled_upper_triang_masked_softmax_warp_forwardI13__nv_bfloat16S1_fLi3EEEvPT0_PKT_T1_iii,"",@"SHT_CUDA_INFO"
	.sectionflags	@""
	.align	4


	//----- nvinfo : EIATTR_CUDA_API_VERSION
	.align		4
        /*0000*/ 	.byte	0x04, 0x37
        /*0002*/ 	.short	(.L_1551 - .L_1550)
.L_1550:
        /*0004*/ 	.word	0x00000082


	//----- nvinfo : EIATTR_KPARAM_INFO
	.align		4
.L_1551:
        /*0008*/ 	.byte	0x04, 0x17
        /*000a*/ 	.short	(.L_1553 - .L_1552)
.L_1552:
        /*000c*/ 	.word	0x00000000
        /*0010*/ 	.short	0x0005
        /*0012*/ 	.short	0x001c
        /*0014*/ 	.byte	0x00, 0xf0, 0x11, 0x00


	//----- nvinfo : EIATTR_KPARAM_INFO
	.align		4
.L_1553:
        /*0018*/ 	.byte	0x04, 0x17
        /*001a*/ 	.short	(.L_1555 - .L_1554)
.L_1554:
        /*001c*/ 	.word	0x00000000
        /*0020*/ 	.short	0x0004
        /*0022*/ 	.short	0x0018
        /*0024*/ 	.byte	0x00, 0xf0, 0x11, 0x00


	//----- nvinfo : EIATTR_KPARAM_INFO
	.align		4
.L_1555:
        /*0028*/ 	.byte	0x04, 0x17
        /*002a*/ 	.short	(.L_1557 - .L_1556)
.L_1556:
        /*002c*/ 	.word	0x00000000
        /*0030*/ 	.short	0x0003
        /*0032*/ 	.short	0x0014
        /*0034*/ 	.byte	0x00, 0xf0, 0x11, 0x00


	//----- nvinfo : EIATTR_KPARAM_INFO
	.align		4
.L_1557:
        /*0038*/ 	.byte	0x04, 0x17
        /*003a*/ 	.short	(.L_1559 - .L_1558)
.L_1558:
        /*003c*/ 	.word	0x00000000
        /*0040*/ 	.short	0x0002
        /*0042*/ 	.short	0x0010
        /*0044*/ 	.byte	0x00, 0xf0, 0x11, 0x00


	//----- nvinfo : EIATTR_KPARAM_INFO
	.align		4
.L_1559:
        /*0048*/ 	.byte	0x04, 0x17
        /*004a*/ 	.short	(.L_1561 - .L_1560)
.L_1560:
        /*004c*/ 	.word	0x00000000
        /*0050*/ 	.short	0x0001
        /*0052*/ 	.short	0x0008
        /*0054*/ 	.byte	0x00, 0xf0, 0x21, 0x00


	//----- nvinfo : EIATTR_KPARAM_INFO
	.align		4
.L_1561:
        /*0058*/ 	.byte	0x04, 0x17
        /*005a*/ 	.short	(.L_1563 - .L_1562)
.L_1562:
        /*005c*/ 	.word	0x00000000
        /*0060*/ 	.short	0x0000
        /*0062*/ 	.short	0x0000
        /*0064*/ 	.byte	0x00, 0xf0, 0x21, 0x00


	//----- nvinfo : EIATTR_SPARSE_MMA_MASK
	.align		4
.L_1563:
        /*0068*/ 	.byte	0x03, 0x50
        /*006a*/ 	.short	0x0000


	//----- nvinfo : EIATTR_MAXREG_COUNT
	.align		4
        /*006c*/ 	.byte	0x03, 0x1b
        /*006e*/ 	.short	0x00ff


	//----- nvinfo : EIATTR_MERCURY_ISA_VERSION
	.align		4
        /*0070*/ 	.byte	0x03, 0x5f
        /*0072*/ 	.short	0x0101


	//----- nvinfo : EIATTR_COOP_GROUP_MASK_REGIDS
	.align		4
        /*0074*/ 	.byte	0x04, 0x29
        /*0076*/ 	.short	(.L_1565 - .L_1564)


	//   ....[0]....
.L_1564:
        /*0078*/ 	.word	0xffffffff


	//   ....[1]....
        /*007c*/ 	.word	0xffffffff


	//   ....[2]....
        /*0080*/ 	.word	0xffffffff


	//   ....[3]....
        /*0084*/ 	.word	0xffffffff


	//   ....[4]....
        /*0088*/ 	.word	0xffffffff


	//   ....[5]....
        /*008c*/ 	.word	0xffffffff


	//   ....[6]....
        /*0090*/ 	.word	0xffffffff


	//   ....[7]....
        /*0094*/ 	.word	0xffffffff


	//   ....[8]....
        /*0098*/ 	.word	0xffffffff


	//   ....[9]....
        /*009c*/ 	.word	0xffffffff


	//   ....[10]....
        /*00a0*/ 	.word	0xffffffff


	//   ....[11]....
        /*00a4*/ 	.word	0xffffffff


	//----- nvinfo : EIATTR_COOP_GROUP_INSTR_OFFSETS
	.align		4
.L_1565:
        /*00a8*/ 	.byte	0x04, 0x28
        /*00aa*/ 	.short	(.L_1567 - .L_1566)


	//   ....[0]....
.L_1566:
        /*00ac*/ 	.word	0x00000320


	//   ....[1]....
        /*00b0*/ 	.word	0x00000330


	//   ....[2]....
        /*00b4*/ 	.word	0x00000380


	//   ....[3]....
        /*00b8*/ 	.word	0x00000390


	//   ....[4]....
        /*00bc*/ 	.word	0x000003e0


	//   ....[5]....
        /*00c0*/ 	.word	0x000003f0


	//   ....[6]....
        /*00c4*/ 	.word	0x000005c0


	//   ....[7]....
        /*00c8*/ 	.word	0x000005e0


	//   ....[8]....
        /*00cc*/ 	.word	0x00000610


	//   ....[9]....
        /*00d0*/ 	.word	0x00000620


	//   ....[10]....
        /*00d4*/ 	.word	0x00000650


	//   ....[11]....
        /*00d8*/ 	.word	0x00000660


	//----- nvinfo : EIATTR_EXIT_INSTR_OFFSETS
	.align		4
.L_1567:
        /*00dc*/ 	.byte	0x04, 0x1c
        /*00de*/ 	.short	(.L_1569 - .L_1568)


	//   ....[0]....
.L_1568:
        /*00e0*/ 	.word	0x00000670


	//   ....[1]....
        /*00e4*/ 	.word	0x00000860


	//   ....[2]....
        /*00e8*/ 	.word	0x000008f0


	//   ....[3]....
        /*00ec*/ 	.word	0x00000910


	//   ....[4]....
        /*00f0*/ 	.word	0x00000a20


	//----- nvinfo : EIATTR_CRS_STACK_SIZE
	.align		4
.L_1569:
        /*00f4*/ 	.byte	0x04, 0x1e
        /*00f6*/ 	.short	(.L_1571 - .L_1570)
.L_1570:
        /*00f8*/ 	.word	0x00000000


	//----- nvinfo : EIATTR_CBANK_PARAM_SIZE
	.align		4
.L_1571:
        /*00fc*/ 	.byte	0x03, 0x19
        /*00fe*/ 	.short	0x0020


	//----- nvinfo : EIATTR_PARAM_CBANK
	.align		4
        /*0100*/ 	.byte	0x04, 0x0a
        /*0102*/ 	.short	(.L_1573 - .L_1572)
	.align		4
.L_1572:
        /*0104*/ 	.word	index@(.nv.constant0._ZN18transformer_engine47scaled_upper_triang_masked_softmax_warp_forwardI13__nv_bfloat16S1_fLi3EEEvPT0_PKT_T1_iii)
        /*0108*/ 	.short	0x0210
        /*010a*/ 	.short	0x0020


	//----- nvinfo : EIATTR_SW_WAR
	.align		4
.L_1573:
        /*010c*/ 	.byte	0x04, 0x36
        /*010e*/ 	.short	(.L_1575 - .L_1574)
.L_1574:
        /*0110*/ 	.word	0x00000008
.L_1575:


//--------------------- .nv.info._ZN18transformer_engine47scaled_upper_triang_masked_softmax_warp_forwardI13__nv_bfloat16S1_fLi2EEEvPT0_PKT_T1_iii --------------------------
	.section	.nv.info._ZN18transformer_engine47scaled_upper_triang_masked_softmax_warp_forwardI13__nv_bfloat16S1_fLi2EEEvPT0_PKT_T1_iii,"",@"SHT_CUDA_INFO"
	.sectionflags	@""
	.align	4


	//----- nvinfo : EIATTR_CUDA_API_VERSION
	.align		4
        /*0000*/ 	.byte	0x04, 0x37
        /*0002*/ 	.short	(.L_1577 - .L_1576)
.L_1576:
        /*0004*/ 	.word	0x00000082


	//----- nvinfo : EIATTR_KPARAM_INFO
	.align		4
.L_1577:
        /*0008*/ 	.byte	0x04, 0x17
        /*000a*/ 	.short	(.L_1579 - .L_1578)
.L_1578:
        /*000c*/ 	.word	0x00000000
        /*0010*/ 	.short	0x0005
        /*0012*/ 	.short	0x001c
        /*0014*/ 	.byte	0x00, 0xf0, 0x11, 0x00


	//----- nvinfo : EIATTR_KPARAM_INFO
	.align		4
.L_1579:
        /*0018*/ 	.byte	0x04, 0x17
        /*001a*/ 	.short	(.L_1581 - .L_1580)
.L_1580:
        /*001c*/ 	.word	0x00000000
        /*0020*/ 	.short	0x0004
        /*0022*/ 	.short	0x0018
        /*0024*/ 	.byte	0x00, 0xf0, 0x11, 0x00


	//----- nvinfo : EIATTR_KPARAM_INFO
	.align		4
.L_1581:
        /*0028*/ 	.byte	0x04, 0x17
        /*002a*/ 	.short	(.L_1583 - .L_1582)
.L_1582:
        /*002c*/ 	.word	0x00000000
        /*0030*/ 	.short	0x0003
        /*0032*/ 	.short	0x0014
        /*0034*/ 	.byte	0x00, 0xf0, 0x11, 0x00


	//----- nvinfo : EIATTR_KPARAM_INFO
	.align		4
.L_1583:
        /*0038*/ 	.byte	0x04, 0x17
        /*003a*/ 	.short	(.L_1585 - .L_1584)
.L_1584:
        /*003c*/ 	.word	0x00000000
        /*0040*/ 	.short	0x0002
        /*0042*/ 	.short	0x0010
        /*0044*/ 	.byte	0x00, 0xf0, 0x11, 0x00


	//----- nvinfo : EIATTR_KPARAM_INFO
	.align		4
.L_1585:
        /*0048*/ 	.byte	0x04, 0x17
        /*004a*/ 	.short	(.L_1587 - .L_1586)
.L_1586:
        /*004c*/ 	.word	0x00000000
        /*0050*/ 	.short	0x0001
        /*0052*/ 	.short	0x0008
        /*0054*/ 	.byte	0x00, 0xf0, 0x21, 0x00


	//----- nvinfo : EIATTR_KPARAM_INFO
	.align		4
.L_1587:
        /*0058*/ 	.byte	0x04, 0x17
        /*005a*/ 	.short	(.L_1589 - .L_1588)
.L_1588:
        /*005c*/ 	.word	0x00000000
        /*0060*/ 	.short	0x0000
        /*0062*/ 	.short	0x0000
        /*0064*/ 	.byte	0x00, 0xf0, 0x21, 0x00


	//----- nvinfo : EIATTR_SPARSE_MMA_MASK
	.align		4
.L_1589:
        /*0068*/ 	.byte	0x03, 0x50
        /*006a*/ 	.short	0x0000


	//----- nvinfo : EIATTR_MAXREG_COUNT
	.align		4
        /*006c*/ 	.byte	0x03, 0x1b
        /*006e*/ 	.short	0x00ff


	//----- nvinfo : EIATTR_MERCURY_ISA_VERSION
	.align		4
        /*0070*/ 	.byte	0x03, 0x5f
        /*0072*/ 	.short	0x0101


	//----- nvinfo : EIATTR_COOP_GROUP_MASK_REGIDS
	.align		4
        /*0074*/ 	.byte	0x04, 0x29
        /*0076*/ 	.short	(.L_1591 - .L_1590)


	//   ....[0]....
.L_1590:
        /*0078*/ 	.word	0xffffffff


	//   ....[1]....
        /*007c*/ 	.word	0xffffffff


	//   ....[2]....
        /*0080*/ 	.word	0xffffffff


	//   ....[3]....
        /*0084*/ 	.word	0xffffffff


	//   ....[4]....
        /*0088*/ 	.word	0xffffffff


	//   ....[5]....
        /*008c*/ 	.word	0xffffffff


	//   ....[6]....
        /*0090*/ 	.word	0xffffffff


	//   ....[7]....
        /*0094*/ 	.word	0xffffffff


	//----- nvinfo : EIATTR_COOP_GROUP_INSTR_OFFSETS
	.align		4
.L_1591:
        /*0098*/ 	.byte	0x04, 0x28
        /*009a*/ 	.short	(.L_1593 - .L_1592)


	//   ....[0]....
.L_1592:
        /*009c*/ 	.word	0x00000320


	//   ....[1]....
        /*00a0*/ 	.word	0x00000330


	//   ....[2]....
        /*00a4*/ 	.word	0x00000380


	//   ....[3]....
        /*00a8*/ 	.word	0x00000390


	//   ....[4]....
        /*00ac*/ 	.word	0x00000560


	//   ....[5]....
        /*00b0*/ 	.word	0x00000580


	//   ....[6]....
        /*00b4*/ 	.word	0x000005b0


	//   ....[7]....
        /*00b8*/ 	.word	0x000005c0


	//----- nvinfo : EIATTR_EXIT_INSTR_OFFSETS
	.align		4
.L_1593:
        /*00bc*/ 	.byte	0x04, 0x1c
        /*00be*/ 	.short	(.L_1595 - .L_1594)


	//   ....[0]....
.L_1594:
        /*00c0*/ 	.word	0x000005d0


	//   ....[1]....
        /*00c4*/ 	.word	0x000007c0


	//   ....[2]....
        /*00c8*/ 	.word	0x00000850


	//   ....[3]....
        /*00cc*/ 	.word	0x00000870


	//   ....[4]....
        /*00d0*/ 	.word	0x00000980


	//----- nvinfo : EIATTR_CRS_STACK_SIZE
	.align		4
.L_1595:
        /*00d4*/ 	.byte	0x04, 0x1e
        /*00d6*/ 	.short	(.L_1597 - .L_1596)
.L_1596:
        /*00d8*/ 	.word	0x00000000


	//----- nvinfo : EIATTR_CBANK_PARAM_SIZE
	.align		4
.L_1597:
        /*00dc*/ 	.byte	0x03, 0x19
        /*00de*/ 	.short	0x0020


	//----- nvinfo : EIATTR_PARAM_CBANK
	.align		4
        /*00e0*/ 	.byte	0x04, 0x0a
        /*00e2*/ 	.short	(.L_1599 - .L_1598)
	.align		4
.L_1598:
        /*00e4*/ 	.word	index@(.nv.constant0._ZN18transformer_engine47scaled_upper_triang_masked_softmax_warp_forwardI13__nv_bfloat16S1_fLi2EEEvPT0_PKT_T1_iii)
        /*00e8*/ 	.short	0x0210
        /*00ea*/ 	.short	0x0020


	//----- nvinfo : EIATTR_SW_WAR
	.align		4
.L_1599:
        /*00ec*/ 	.byte	0x04, 0x36
        /*00ee*/ 	.short	(.L_1601 - .L_1600)
.L_1600:
        /*00f0*/ 	.word	0x00000008
.L_1601:


//--------------------- .nv.info._ZN18transformer_engine47scaled_upper_triang_masked_softmax_warp_forwardI13__nv_bfloat16S1_fLi1EEEvPT0_PKT_T1_iii --------------------------
	.section	.nv.info._ZN18transformer_engine47scaled_upper_triang_masked_softmax_warp_forwardI13__nv_bfloat16S1_fLi1EEEvPT0_PKT_T1_iii,"",@"SHT_CUDA_INFO"
	.sectionflags	@""
	.align	4


	//----- nvinfo : EIATTR_CUDA_API_VERSION
	.align		4
        /*0000*/ 	.byte	0x04, 0x37
        /*0002*/ 	.short	(.L_1603 - .L_1602)
.L_1602:
        /*0004*/ 	.word	0x00000082


	//----- nvinfo : EIATTR_KPARAM_INFO
	.align		4
.L_1603:
        /*0008*/ 	.byte	0x04, 0x17
        /*000a*/ 	.short	(.L_1605 - .L_1604)
.L_1604:
        /*000c*/ 	.word	0x00000000
        /*0010*/ 	.short	0x0005
        /*0012*/ 	.short	0x001c
        /*0014*/ 	.byte	0x00, 0xf0, 0x11, 0x00


	//----- nvinfo : EIATTR_KPARAM_INFO
	.align		4
.L_1605:
        /*0018*/ 	.byte	0x04, 0x17
        /*001a*/ 	.short	(.L_1607 - .L_1606)
.L_1606:
        /*001c*/ 	.word	0x00000000
        /*0020*/ 	.short	0x0004
        /*0022*/ 	.short	0x0018
        /*0024*/ 	.byte	0x00, 0xf0, 0x11, 0x00


	//----- nvinfo : EIATTR_KPARAM_INFO
	.align		4
.L_1607:
        /*0028*/ 	.byte	0x04, 0x17
        /*002a*/ 	.short	(.L_1609 - .L_1608)
.L_1608:
        /*002c*/ 	.word	0x00000000
        /*0030*/ 	.short	0x0003
        /*0032*/ 	.short	0x0014
        /*0034*/ 	.byte	0x00, 0xf0, 0x11, 0x00


	//----- nvinfo : EIATTR_KPARAM_INFO
	.align		4
.L_1609:
        /*0038*/ 	.byte	0x04, 0x17
        /*003a*/ 	.short	(.L_1611 - .L_1610)
.L_1610:
        /*003c*/ 	.word	0x00000000
        /*0040*/ 	.short	0x0002
        /*0042*/ 	.short	0x0010
        /*0044*/ 	.byte	0x00, 0xf0, 0x11, 0x00


	//----- nvinfo : EIATTR_KPARAM_INFO
	.align		4
.L_1611:
        /*0048*/ 	.byte	0x04, 0x17
        /*004a*/ 	.short	(.L_1613 - .L_1612)
.L_1612:
        /*004c*/ 	.word	0x00000000
        /*0050*/ 	.short	0x0001
        /*0052*/ 	.short	0x0008
        /*0054*/ 	.byte	0x00, 0xf0, 0x21, 0x00


	//----- nvinfo : EIATTR_KPARAM_INFO
	.align		4
.L_1613:
        /*0058*/ 	.byte	0x04, 0x17
        /*005a*/ 	.short	(.L_1615 - .L_1614)
.L_1614:
        /*005c*/ 	.word	0x00000000
        /*0060*/ 	.short	0x0000
        /*0062*/ 	.short	0x0000
        /*0064*/ 	.byte	0x00, 0xf0, 0x21, 0x00


	//----- nvinfo : EIATTR_SPARSE_MMA_MASK
	.align		4
.L_1615:
        /*0068*/ 	.byte	0x03, 0x50
        /*006a*/ 	.short	0x0000


	//----- nvinfo : EIATTR_MAXREG_COUNT
	.align		4
        /*006c*/ 	.byte	0x03, 0x1b
        /*006e*/ 	.short	0x00ff


	//----- nvinfo : EIATTR_MERCURY_ISA_VERSION
	.align		4
        /*0070*/ 	.byte	0x03, 0x5f
        /*0072*/ 	.short	0x0101


	//----- nvinfo : EIATTR_COOP_GROUP_MASK_REGIDS
	.align		4
        /*0074*/ 	.byte	0x04, 0x29
        /*0076*/ 	.short	(.L_1617 - .L_1616)


	//   ....[0]....
.L_1616:
        /*0078*/ 	.word	0xffffffff


	//   ....[1]....
        /*007c*/ 	.word	0xffffffff


	//   ....[2]....
        /*0080*/ 	.word	0xffffffff


	//   ....[3]....
        /*0084*/ 	.word	0xffffffff


	//----- nvinfo : EIATTR_COOP_GROUP_INSTR_OFFSETS
	.align		4
.L_1617:
        /*0088*/ 	.byte	0x04, 0x28
        /*008a*/ 	.short	(.L_1619 - .L_1618)


	//   ....[0]....
.L_1618:
        /*008c*/ 	.word	0x00000320


	//   ....[1]....
        /*0090*/ 	.word	0x00000340


	//   ....[2]....
        /*0094*/ 	.word	0x00000510


	//   ....[3]....
        /*0098*/ 	.word	0x00000520


	//----- nvinfo : EIATTR_EXIT_INSTR_OFFSETS
	.align		4
.L_1619:
        /*009c*/ 	.byte	0x04, 0x1c
        /*009e*/ 	.short	(.L_1621 - .L_1620)


	//   ....[0]....
.L_1620:
        /*00a0*/ 	.word	0x00000530


	//   ....[1]....
        /*00a4*/ 	.word	0x00000720


	//   ....[2]....
        /*00a8*/ 	.word	0x000007b0


	//   ....[3]....
        /*00ac*/ 	.word	0x000007d0


	//   ....[4]....
        /*00b0*/ 	.word	0x000008e0


	//----- nvinfo : EIATTR_CRS_STACK_SIZE
	.align		4
.L_1621:
        /*00b4*/ 	.byte	0x04, 0x1e
        /*00b6*/ 	.short	(.L_1623 - .L_1622)
.L_1622:
        /*00b8*/ 	.word	0x00000000


	//----- nvinfo : EIATTR_CBANK_PARAM_SIZE
	.align		4
.L_1623:
        /*00bc*/ 	.byte	0x03, 0x19
        /*00be*/ 	.short	0x0020


	//----- nvinfo : EIATTR_PARAM_CBANK
	.align		4
        /*00c0*/ 	.byte	0x04, 0x0a
        /*00c2*/ 	.short	(.L_1625 - .L_1624)
	.align		4
.L_1624:
        /*00c4*/ 	.word	index@(.nv.constant0._ZN18transformer_engine47scaled_upper_triang_masked_softmax_warp_forwardI13__nv_bfloat16S1_fLi1EEEvPT0_PKT_T1_iii)
        /*00c8*/ 	.short	0x0210
        /*00ca*/ 	.short	0x0020


	//----- nvinfo : EIATTR_SW_WAR
	.align		4
.L_1625:
        /*00cc*/ 	.byte	0x04, 0x36
        /*00ce*/ 	.short	(.L_1627 - .L_1626)
.L_1626:
        /*00d0*/ 	.word	0x00000008
.L_1627:


//--------------------- .nv.info._ZN18transformer_engine47scaled_upper_triang_masked_softmax_warp_forwardI13__nv_bfloat16S1_fLi0EEEvPT0_PKT_T1_iii --------------------------
	.section	.nv.info._ZN18transformer_engine47scaled_upper_triang_masked_softmax_warp_forwardI13__nv_bfloat16S1_fLi0EEEvPT0_PKT_T1_iii,"",@"SHT_CUDA_INFO"
	.sectionflags	@""
	.align	4


	//----- nvinfo : EIATTR_CUDA_API_VERSION
	.align		4
        /*0000*/ 	.byte	0x04, 0x37
        /*0002*/ 	.short	(.L_1629 - .L_1628)
.L_1628:
        /*0004*/ 	.word	0x00000082


	//----- nvinfo : EIATTR_KPARAM_INFO
	.align		4
.L_1629:
        /*0008*/ 	.byte	0x04, 0x17
        /*000a*/ 	.short	(.L_1631 - .L_1630)
.L_1630:
        /*000c*/ 	.word	0x00000000
        /*0010*/ 	.short	0x0005
        /*0012*/ 	.short	0x001c
        /*0014*/ 	.byte	0x00, 0xf0, 0x11, 0x00


	//----- nvinfo : EIATTR_KPARAM_INFO
	.align		4
.L_1631:
        /*0018*/ 	.byte	0x04, 0x17
        /*001a*/ 	.short	(.L_1633 - .L_1632)
.L_1632:
        /*001c*/ 	.word	0x00000000
        /*0020*/ 	.short	0x0004
        /*0022*/ 	.short	0x0018
        /*0024*/ 	.byte	0x00, 0xf0, 0x11, 0x00


	//----- nvinfo : EIATTR_KPARAM_INFO
	.align		4
.L_1633:
        /*0028*/ 	.byte	0x04, 0x17
        /*002a*/ 	.short	(.L_1635 - .L_1634)
.L_1634:
        /*002c*/ 	.word	0x00000000
        /*0030*/ 	.short	0x0003
        /*0032*/ 	.short	0x0014
        /*0034*/ 	.byte	0x00, 0xf0, 0x11, 0x00


	//----- nvinfo : EIATTR_KPARAM_INFO
	.align		4
.L_1635:
        /*0038*/ 	.byte	0x04, 0x17
        /*003a*/ 	.short	(.L_1637 - .L_1636)
.L_1636:
        /*003c*/ 	.word	0x00000000
        /*0040*/ 	.short	0x0002
        /*0042*/ 	.short	0x0010
        /*0044*/ 	.byte	0x00, 0xf0, 0x11, 0x00


	//----- nvinfo : EIATTR_KPARAM_INFO
	.align		4
.L_1637:
        /*0048*/ 	.byte	0x04, 0x17
        /*004a*/ 	.short	(.L_1639 - .L_1638)
.L_1638:
        /*004c*/ 	.word	0x00000000
        /*0050*/ 	.short	0x0001
        /*0052*/ 	.short	0x0008
        /*0054*/ 	.byte	0x00, 0xf0, 0x21, 0x00


	//----- nvinfo : EIATTR_KPARAM_INFO
	.align		4
.L_1639:
        /*0058*/ 	.byte	0x04, 0x17
        /*005a*/ 	.short	(.L_1641 - .L_1640)
.L_1640:
        /*005c*/ 	.word	0x00000000
        /*0060*/ 	.short	0x0000
        /*0062*/ 	.short	0x0000
        /*0064*/ 	.byte	0x00, 0xf0, 0x21, 0x00


	//----- nvinfo : EIATTR_SPARSE_MMA_MASK
	.align		4
.L_1641:
        /*0068*/ 	.byte	0x03, 0x50
        /*006a*/ 	.short	0x0000


	//----- nvinfo : EIATTR_MAXREG_COUNT
	.align		4
        /*006c*/ 	.byte	0x03, 0x1b
        /*006e*/ 	.short	0x00ff


	//----- nvinfo : EIATTR_MERCURY_ISA_VERSION
	.align		4
        /*0070*/ 	.byte	0x03, 0x5f
        /*0072*/ 	.short	0x0101


	//----- nvinfo : EIATTR_EXIT_INSTR_OFFSETS
	.align		4
        /*0074*/ 	.byte	0x04, 0x1c
        /*0076*/ 	.short	(.L_1643 - .L_1642)


	//   ....[0]....
.L_1642:
        /*0078*/ 	.word	0x000004a0


	//   ....[1]....
        /*007c*/ 	.word	0x00000680


	//   ....[2]....
        /*0080*/ 	.word	0x00000720


	//   ....[3]....
        /*0084*/ 	.word	0x00000740


	//   ....[4]....
        /*0088*/ 	.word	0x00000850


	//----- nvinfo : EIATTR_CRS_STACK_SIZE
	.align		4
.L_1643:
        /*008c*/ 	.byte	0x04, 0x1e
        /*008e*/ 	.short	(.L_1645 - .L_1644)
.L_1644:
        /*0090*/ 	.word	0x00000000


	//----- nvinfo : EIATTR_CBANK_PARAM_SIZE
	.align		4
.L_1645:
        /*0094*/ 	.byte	0x03, 0x19
        /*0096*/ 	.short	0x0020


	//----- nvinfo : EIATTR_PARAM_CBANK
	.align		4
        /*0098*/ 	.byte	0x04, 0x0a
        /*009a*/ 	.short	(.L_1647 - .L_1646)
	.align		4
.L_1646:
        /*009c*/ 	.word	index@(.nv.constant0._ZN18transformer_engine47scaled_upper_triang_masked_softmax_warp_forwardI13__nv_bfloat16S1_fLi0EEEvPT0_PKT_T1_iii)
        /*00a0*/ 	.short	0x0210
        /*00a2*/ 	.short	0x0020


	//----- nvinfo : EIATTR_SW_WAR
	.align		4
.L_1647:
        /*00a4*/ 	.byte	0x04, 0x36
        /*00a6*/ 	.short	(.L_1649 - .L_1648)
.L_1648:
        /*00a8*/ 	.word	0x00000008
.L_1649:


//--------------------- .nv.info._ZN18transformer_engine47scaled_upper_triang_masked_softmax_warp_forwardI6__halfS1_fLi14EEEvPT0_PKT_T1_iii --------------------------
	.section	.nv.info._ZN18transformer_engine47scaled_upper_triang_masked_softmax_warp_forwardI6__halfS1_fLi14EEEvPT0_PKT_T1_iii,"",@"SHT_CUDA_INFO"
	.sectionflags	@""
	.align	4


	//----- nvinfo : EIATTR_CUDA_API_VERSION
	.align		4
        /*0000*/ 	.byte	0x04, 0x37
        /*0002*/ 	.short	(.L_1651 - .L_1650)
.L_1650:
        /*0004*/ 	.word	0x00000082


	//----- nvinfo : EIATTR_KPARAM_INFO
	.align		4
.L_1651:
        /*0008*/ 	.byte	0x04, 0x17
        /*000a*/ 	.short	(.L_1653 - .L_1652)
.L_1652:
        /*000c*/ 	.word	0x00000000
        /*0010*/ 	.short	0x0005
        /*0012*/ 	.short	0x001c
        /*0014*/ 	.byte	0x00, 0xf0, 0x11, 0x00


	//----- nvinfo : EIATTR_KPARAM_INFO
	.align		4
.L_1653:
        /*0018*/ 	.byte	0x04, 0x17
        /*001a*/ 	.short	(.L_1655 - .L_1654)
.L_1654:
        /*001c*/ 	.word	0x00000000
        /*0020*/ 	.short	0x0004
        /*0022*/ 	.short	0x0018
        /*0024*/ 	.byte	0x00, 0xf0, 0x11, 0x00


	//----- nvinfo : EIATTR_KPARAM_INFO
	.align		4
.L_1655:
        /*0028*/ 	.byte	0x04, 0x17
        /*002a*/ 	.short	(.L_1657 - .L_1656)
.L_1656:
        /*002c*/ 	.word	0x00000000
        /*0030*/ 	.short	0x0003
        /*0032*/ 	.short	0x0014
        /*0034*/ 	.byte	0x00, 0xf0, 0x11, 0x00


	//----- nvinfo : EIATTR_KPARAM_INFO
	.align		4
.L_1657:
        /*0038*/ 	.byte	0x04, 0x17
        /*003a*/ 	.short	(.L_1659 - .L_1658)
.L_1658:
        /*003c*/ 	.word	0x00000000
        /*0040*/ 	.short	0x0002
        /*0042*/ 	.short	0x0010
        /*0044*/ 	.byte	0x00, 0xf0, 0x11, 0x00


	//----- nvinfo : EIATTR_KPARAM_INFO
	.align		4
.L_1659:
        /*0048*/ 	.byte	0x04, 0x17
        /*004a*/ 	.short	(.L_1661 - .L_1660)
.L_1660:
        /*004c*/ 	.word	0x00000000
        /*0050*/ 	.short	0x0001
        /*0052*/ 	.short	0x0008
        /*0054*/ 	.byte	0x00, 0xf0, 0x21, 0x00


	//----- nvinfo : EIATTR_KPARAM_INFO
	.align		4
.L_1661:
        /*0058*/ 	.byte	0x04, 0x17
        /*005a*/ 	.short	(.L_1663 - .L_1662)
.L_1662:
        /*005c*/ 	.word	0x00000000
        /*0060*/ 	.short	0x0000
        /*0062*/ 	.short	0x0000
        /*0064*/ 	.byte	0x00, 0xf0, 0x21, 0x00


	//----- nvinfo : EIATTR_SPARSE_MMA_MASK
	.align		4
.L_1663:
        /*0068*/ 	.byte	0x03, 0x50
        /*006a*/ 	.short	0x0000


	//----- nvinfo : EIATTR_MAXREG_COUNT
	.align		4
        /*006c*/ 	.byte	0x03, 0x1b
        /*006e*/ 	.short	0x00ff


	//----- nvinfo : EIATTR_ANNOTATIONS
	.align		4
        /*0070*/ 	.byte	0x04, 0x55
        /*0072*/ 	.short	(.L_1665 - .L_1664)


	//   ....[0]....
.L_1664:
        /* <DEDUP_REMOVED lines=839> */


	//----- nvinfo : EIATTR_MERCURY_ISA_VERSION
	.align		4
.L_1665:
        /*34d4*/ 	.byte	0x03, 0x5f
        /*34d6*/ 	.short	0x0101


	//----- nvinfo : EIATTR_COOP_GROUP_MASK_REGIDS
	.align		4
        /*34d8*/ 	.byte	0x04, 0x29
        /*34da*/ 	.short	(.L_1667 - .L_1666)


	//   ....[0]....
.L_1666:
        /*34dc*/ 	.word	0xffffffff


	//   ....[1]....
        /*34e0*/ 	.word	0xffffffff


	//   ....[2]....
        /*34e4*/ 	.word	0xffffffff


	//   ....[3]....
        /*34e8*/ 	.word	0xffffffff


	//   ....[4]....
        /*34ec*/ 	.word	0xffffffff


	//   ....[5]....
        /*34f0*/ 	.word	0xffffffff


	//   ....[6]....
        /*34f4*/ 	.word	0xffffffff


	//   ....[7]....
        /*34f8*/ 	.word	0xffffffff


	//   ....[8]....
        /*34fc*/ 	.word	0xffffffff


	//   ....[9]....
        /*3500*/ 	.word	0xffffffff


	//----- nvinfo : EIATTR_COOP_GROUP_INSTR_OFFSETS
	.align		4
.L_1667:
        /*3504*/ 	.byte	0x04, 0x28
        /*3506*/ 	.short	(.L_1669 - .L_1668)


	//   ....[0]....
.L_1668:
        /*3508*/ 	.word	0x00015820


	//   ....[1]....
        /*350c*/ 	.word	0x00015850


	//   ....[2]....
        /*3510*/ 	.word	0x00015880


	//   ....[3]....
        /*3514*/ 	.word	0x000158b0


	//   ....[4]....
        /*3518*/ 	.word	0x00015930


	//   ....[5]....
        /*351c*/ 	.word	0x00035e40


	//   ....[6]....
        /*3520*/ 	.word	0x00035e60


	//   ....[7]....
        /*3524*/ 	.word	0x00035e80


	//   ....[8]....
        /*3528*/ 	.word	0x00035ea0


	//   ....[9]....
        /*352c*/ 	.word	0x00035ed0


	//----- nvinfo : EIATTR_EXIT_INSTR_OFFSETS
	.align		4
.L_1669:
        /*3530*/ 	.byte	0x04, 0x1c
        /*3532*/ 	.short	(.L_1671 - .L_1670)


	//   ....[0]....
.L_1670:
        /*3534*/ 	.word	0x00035ee0


	//   ....[1]....
        /*3538*/ 	.word	0x00035fa0


	//   ....[2]....
        /*353c*/ 	.word	0x00036590


	//   ....[3]....
        /*3540*/ 	.word	0x00036b50


	//   ....[4]....
        /*3544*/ 	.word	0x00037110


	//   ....[5]....
        /*3548*/ 	.word	0x000376d0


	//   ....[6]....
        /*354c*/ 	.word	0x00037c90


	//   ....[7]....
        /*3550*/ 	.word	0x00038250


	//   ....[8]....
        /*3554*/ 	.word	0x00038810


	//   ....[9]....
        /*3558*/ 	.word	0x00038dd0


	//   ....[10]....
        /*355c*/ 	.word	0x00039390


	//   ....[11]....
        /*3560*/ 	.word	0x00039950


	//   ....[12]....
        /*3564*/ 	.word	0x00039f10


	//   ....[13]....
        /*3568*/ 	.word	0x0003a4d0


	//   ....[14]....
        /*356c*/ 	.word	0x0003aa90


	//   ....[15]....
        /*3570*/ 	.word	0x0003b050


	//   ....[16]....
        /*3574*/ 	.word	0x0003b610


	//   ....[17]....
        /*3578*/ 	.word	0x0003bbd0


	//   ....[18]....
        /*357c*/ 	.word	0x0003c190


	//   ....[19]....
        /*3580*/ 	.word	0x0003c750


	//   ....[20]....
        /*3584*/ 	.word	0x0003cd10


	//   ....[21]....
        /*3588*/ 	.word	0x0003d2d0


	//   ....[22]....
        /*358c*/ 	.word	0x0003d890


	//   ....[23]....
        /*3590*/ 	.word	0x0003de50


	//   ....[24]....
        /*3594*/ 	.word	0x0003e410


	//   ....[25]....
        /*3598*/ 	.word	0x0003e9d0


	//   ....[26]....
        /*359c*/ 	.word	0x0003ef90


	//   ....[27]....
        /*35a0*/ 	.word	0x0003f550


	//   ....[28]....
        /*35a4*/ 	.word	0x0003fb10


	//   ....[29]....
        /*35a8*/ 	.word	0x000400d0


	//   ....[30]....
        /*35ac*/ 	.word	0x00040690


	//   ....[31]....
        /*35b0*/ 	.word	0x00040c50


	//   ....[32]....
        /*35b4*/ 	.word	0x00041210


	//   ....[33]....
        /*35b8*/ 	.word	0x000417d0


	//   ....[34]....
        /*35bc*/ 	.word	0x00041d90


	//   ....[35]....
        /*35c0*/ 	.word	0x00042350


	//   ....[36]....
        /*35c4*/ 	.word	0x00042910


	//   ....[37]....
        /*35c8*/ 	.word	0x00042ed0


	//   ....[38]....
        /*35cc*/ 	.word	0x00043490


	//   ....[39]....
        /*35d0*/ 	.word	0x00043a70


	//   ....[40]....
        /*35d4*/ 	.word	0x00044050


	//   ....[41]....
        /*35d8*/ 	.word	0x00044630


	//   ....[42]....
        /*35dc*/ 	.word	0x00044c10


	//   ....[43]....
        /*35e0*/ 	.word	0x000451f0


	//   ....[44]....
        /*35e4*/ 	.word	0x000457d0


	//   ....[45]....
        /*35e8*/ 	.word	0x00045db0


	//   ....[46]....
        /*35ec*/ 	.word	0x00046390


	//   ....[47]....
        /*35f0*/ 	.word	0x00046980


	//   ....[48]....
        /*35f4*/ 	.word	0x00046f70


	//   ....[49]....
        /*35f8*/ 	.word	0x00047560


	//   ....[50]....
        /*35fc*/ 	.word	0x00047b50


	//   ....[51]....
        /*3600*/ 	.word	0x00048140


	//   ....[52]....
        /*3604*/ 	.word	0x00048730


	//   ....[53]....
        /*3608*/ 	.word	0x00048d10


	//   ....[54]....
        /*360c*/ 	.word	0x00049300


	//   ....[55]....
        /*3610*/ 	.word	0x000498f0


	//   ....[56]....
        /*3614*/ 	.word	0x00049ee0


	//   ....[57]....
        /*3618*/ 	.word	0x0004a4d0


	//   ....[58]....
        /*361c*/ 	.word	0x0004aab0


	//   ....[59]....
        /*3620*/ 	.word	0x0004b0a0


	//   ....[60]....
        /*3624*/ 	.word	0x0004b680


	//   ....[61]....
        /*3628*/ 	.word	0x0004bc70


	//   ....[62]....
        /*362c*/ 	.word	0x0004c250


	//   ....[63]....
        /*3630*/ 	.word	0x0004c840


	//   ....[64]....
        /*3634*/ 	.word	0x0004ce20


	//   ....[65]....
        /*3638*/ 	.word	0x0004d410


	//   ....[66]....
        /*363c*/ 	.word	0x0004d9f0


	//   ....[67]....
        /*3640*/ 	.word	0x0004dfe0


	//   ....[68]....
        /*3644*/ 	.word	0x0004e5c0


	//   ....[69]....
        /*3648*/ 	.word	0x0004eb70


	//   ....[70]....
        /*364c*/ 	.word	0x0004f110


	//   ....[71]....
        /*3650*/ 	.word	0x0004f6c0


	//   ....[72]....
        /*3654*/ 	.word	0x0004fc60


	//   ....[73]....
        /*3658*/ 	.word	0x00050210


	//   ....[74]....
        /*365c*/ 	.word	0x000507b0


	//   ....[75]....
        /*3660*/ 	.word	0x00050d60


	//   ....[76]....
        /*3664*/ 	.word	0x00051300


	//   ....[77]....
        /*3668*/ 	.word	0x000518b0


	//   ....[78]....
        /*366c*/ 	.word	0x00051e50


	//   ....[79]....
        /*3670*/ 	.word	0x000523f0


	//   ....[80]....
        /*3674*/ 	.word	0x00052980


	//   ....[81]....
        /*3678*/ 	.word	0x00052f20


	//   ....[82]....
        /*367c*/ 	.word	0x000534b0


	//   ....[83]....
        /*3680*/ 	.word	0x00053a50


	//   ....[84]....
        /*3684*/ 	.word	0x00053fe0


	//   ....[85]....
        /*3688*/ 	.word	0x00054580


	//   ....[86]....
        /*368c*/ 	.word	0x00054b10


	//   ....[87]....
        /*3690*/ 	.word	0x000550b0


	//   ....[88]....
        /*3694*/ 	.word	0x00055640


	//   ....[89]....
        /*3698*/ 	.word	0x00055be0


	//   ....[90]....
        /*369c*/ 	.word	0x00056170


	//   ....[91]....
        /*36a0*/ 	.word	0x00056710


	//   ....[92]....
        /*36a4*/ 	.word	0x00056ca0


	//   ....[93]....
        /*36a8*/ 	.word	0x00057240


	//   ....[94]....
        /*36ac*/ 	.word	0x000577d0


	//   ....[95]....
        /*36b0*/ 	.word	0x00057d70


	//   ....[96]....
        /*36b4*/ 	.word	0x00058300


	//   ....[97]....
        /*36b8*/ 	.word	0x000588a0


	//   ....[98]....
        /*36bc*/ 	.word	0x00058e30


	//   ....[99]....
        /*36c0*/ 	.word	0x000593d0


	//   ....[100]....
        /*36c4*/ 	.word	0x00059960


	//   ....[101]....
        /*36c8*/ 	.word	0x00059f00


	//   ....[102]....
        /*36cc*/ 	.word	0x0005a490


	//   ....[103]....
        /*36d0*/ 	.word	0x0005aa30


	//   ....[104]....
        /*36d4*/ 	.word	0x0005afc0


	//   ....[105]....
        /*36d8*/ 	.word	0x0005b560


	//   ....[106]....
        /*36dc*/ 	.word	0x0005baf0


	//   ....[107]....
        /*36e0*/ 	.word	0x0005c070


	//   ....[108]....
        /*36e4*/ 	.word	0x0005c5f0


	//   ....[109]....
        /*36e8*/ 	.word	0x0005cb70


	//   ....[110]....
        /*36ec*/ 	.word	0x0005d0f0


	//   ....[111]....
        /*36f0*/ 	.word	0x0005d670


	//   ....[112]....
        /*36f4*/ 	.word	0x0005dbf0


	//   ....[113]....
        /*36f8*/ 	.word	0x0005e170


	//   ....[114]....
        /*36fc*/ 	.word	0x0005e6f0


	//   ....[115]....
        /*3700*/ 	.word	0x0005ec70


	//   ....[116]....
        /*3704*/ 	.word	0x0005f1f0


	//   ....[117]....
        /*3708*/ 	.word	0x0005f770


	//   ....[118]....
        /*370c*/ 	.word	0x0005fcf0


	//   ....[119]....
        /*3710*/ 	.word	0x00060270


	//   ....[120]....
        /*3714*/ 	.word	0x000607f0


	//   ....[121]....
        /*3718*/ 	.word	0x00060d70


	//   ....[122]....
        /*371c*/ 	.word	0x000612f0


	//   ....[123]....
        /*3720*/ 	.word	0x00061870


	//   ....[124]....
        /*3724*/ 	.word	0x00061df0


	//   ....[125]....
        /*3728*/ 	.word	0x00062370


	//   ....[126]....
        /*372c*/ 	.word	0x000628f0


	//   ....[127]....
        /*3730*/ 	.word	0x00062e70


	//   ....[128]....
        /*3734*/ 	.word	0x000633e0


	//   ....[129]....
        /*3738*/ 	.word	0x00063400


	//   ....[130]....
        /*373c*/ 	.word	0x000638f0


	//----- nvinfo : EIATTR_CRS_STACK_SIZE
	.align		4
.L_1671:
        /*3740*/ 	.byte	0x04, 0x1e
        /*3742*/ 	.short	(.L_1673 - .L_1672)
.L_1672:
        /*3744*/ 	.word	0x00000000


	//----- nvinfo : EIATTR_CBANK_PARAM_SIZE
	.align		4
.L_1673:
        /*3748*/ 	.byte	0x03, 0x19
        /*374a*/ 	.short	0x0020


	//----- nvinfo : EIATTR_PARAM_CBANK
	.align		4
        /*374c*/ 	.byte	0x04, 0x0a
        /*374e*/ 	.short	(.L_1675 - .L_1674)
	.align		4
.L_1674:
        /*3750*/ 	.word	index@(.nv.constant0._ZN18transformer_engine47scaled_upper_triang_masked_softmax_warp_forwardI6__halfS1_fLi14EEEvPT0_PKT_T1_iii)
        /*3754*/ 	.short	0x0210
        /*3756*/ 	.short	0x0020


	//----- nvinfo : EIATTR_SW_WAR
	.align		4
.L_1675:
        /*3758*/ 	.byte	0x04, 0x36
        /*375a*/ 	.short	(.L_1677 - .L_1676)
.L_1676:
        /*375c*/ 	.word	0x00000008
.L_1677:


//--------------------- .nv.info._ZN18transformer_engine47scaled_upper_triang_masked_softmax_warp_forwardI6__halfS1_fLi13EEEvPT0_PKT_T1_iii --------------------------
	.section	.nv.info._ZN18transformer_engine47scaled_upper_triang_masked_softmax_warp_forwardI6__halfS1_fLi13EEEvPT0_PKT_T1_iii,"",@"SHT_CUDA_INFO"
	.sectionflags	@""
	.align	4


	//----- nvinfo : EIATTR_CUDA_API_VERSION
	.align		4
        /*0000*/ 	.byte	0x04, 0x37
        /*0002*/ 	.short	(.L_1679 - .L_1678)
.L_1678:
        /*0004*/ 	.word	0x00000082


	//----- nvinfo : EIATTR_KPARAM_INFO
	.align		4
.L_1679:
        /*0008*/ 	.byte	0x04, 0x17
        /*000a*/ 	.short	(.L_1681 - .L_1680)
.L_1680:
        /*000c*/ 	.word	0x00000000
        /*0010*/ 	.short	0x0005
        /*0012*/ 	.short	0x001c
        /*0014*/ 	.byte	0x00, 0xf0, 0x11, 0x00


	//----- nvinfo : EIATTR_KPARAM_INFO
	.align		4
.L_1681:
        /*0018*/ 	.byte	0x04, 0x17
        /*001a*/ 	.short	(.L_1683 - .L_1682)
.L_1682:
        /*001c*/ 	.word	0x00000000
        /*0020*/ 	.short	0x0004
        /*0022*/ 	.short	0x0018
        /*0024*/ 	.byte	0x00, 0xf0, 0x11, 0x00


	//----- nvinfo : EIATTR_KPARAM_INFO
	.align		4
.L_1683:
        /*0028*/ 	.byte	0x04, 0x17
        /*002a*/ 	.short	(.L_1685 - .L_1684)
.L_1684:
        /*002c*/ 	.word	0x00000000
        /*0030*/ 	.short	0x0003
        /*0032*/ 	.short	0x0014
        /*0034*/ 	.byte	0x00, 0xf0, 0x11, 0x00


	//----- nvinfo : EIATTR_KPARAM_INFO
	.align		4
.L_1685:
        /*0038*/ 	.byte	0x04, 0x17
        /*003a*/ 	.short	(.L_1687 - .L_1686)
.L_1686:
        /*003c*/ 	.word	0x00000000
        /*0040*/ 	.short	0x0002
        /*0042*/ 	.short	0x0010
        /*0044*/ 	.byte	0x00, 0xf0, 0x11, 0x00


	//----- nvinfo : EIATTR_KPARAM_INFO
	.align		4
.L_1687:
        /*0048*/ 	.byte	0x04, 0x17
        /*004a*/ 	.short	(.L_1689 - .L_1688)
.L_1688:
        /*004c*/ 	.word	0x00000000
        /*0050*/ 	.short	0x0001
        /*0052*/ 	.short	0x0008
        /*0054*/ 	.byte	0x00, 0xf0, 0x21, 0x00


	//----- nvinfo : EIATTR_KPARAM_INFO
	.align		4
.L_1689:
        /*0058*/ 	.byte	0x04, 0x17
        /*005a*/ 	.short	(.L_1691 - .L_1690)
.L_1690:
        /*005c*/ 	.word	0x00000000
        /*0060*/ 	.short	0x0000
        /*0062*/ 	.short	0x0000
        /*0064*/ 	.byte	0x00, 0xf0, 0x21, 0x00


	//----- nvinfo : EIATTR_SPARSE_MMA_MASK
	.align		4
.L_1691:
        /*0068*/ 	.byte	0x03, 0x50
        /*006a*/ 	.short	0x0000


	//----- nvinfo : EIATTR_MAXREG_COUNT
	.align		4
        /*006c*/ 	.byte	0x03, 0x1b
        /*006e*/ 	.short	0x00ff


	//----- nvinfo : EIATTR_ANNOTATIONS
	.align		4
        /*0070*/ 	.byte	0x04, 0x55
        /*0072*/ 	.short	(.L_1693 - .L_1692)


	//   ....[0]....
.L_1692:
        /* <DEDUP_REMOVED lines=58> */


	//----- nvinfo : EIATTR_MERCURY_ISA_VERSION
	.align		4
.L_1693:
        /*0404*/ 	.byte	0x03, 0x5f
        /*0406*/ 	.short	0x0101


	//----- nvinfo : EIATTR_COOP_GROUP_MASK_REGIDS
	.align		4
        /*0408*/ 	.byte	0x04, 0x29
        /*040a*/ 	.short	(.L_1695 - .L_1694)


	//   ....[0]....
.L_1694:
        /*040c*/ 	.word	0xffffffff


	//   ....[1]....
        /*0410*/ 	.word	0xffffffff


	//   ....[2]....
        /*0414*/ 	.word	0xffffffff


	//   ....[3]....
        /*0418*/ 	.word	0xffffffff


	//   ....[4]....
        /*041c*/ 	.word	0xffffffff


	//   ....[5]....
        /*0420*/ 	.word	0xffffffff


	//   ....[6]....
        /*0424*/ 	.word	0xffffffff


	//   ....[7]....
        /*0428*/ 	.word	0xffffffff


	//   ....[8]....
        /*042c*/ 	.word	0xffffffff


	//   ....[9]....
        /*0430*/ 	.word	0xffffffff


	//----- nvinfo : EIATTR_COOP_GROUP_INSTR_OFFSETS
	.align		4
.L_1695:
        /*0434*/ 	.byte	0x04, 0x28
        /*0436*/ 	.short	(.L_1697 - .L_1696)


	//   ....[0]....
.L_1696:
        /*0438*/ 	.word	0x00009850


	//   ....[1]....
        /*043c*/ 	.word	0x00009880


	//   ....[2]....
        /*0440*/ 	.word	0x000098b0


	//   ....[3]....
        /*0444*/ 	.word	0x000098e0


	//   ....[4]....
        /*0448*/ 	.word	0x00009920


	//   ....[5]....
        /*044c*/ 	.word	0x00018e00


	//   ....[6]....
        /*0450*/ 	.word	0x00018e20


	//   ....[7]....
        /*0454*/ 	.word	0x00018e40


	//   ....[8]....
        /*0458*/ 	.word	0x00018e60


	//   ....[9]....
        /*045c*/ 	.word	0x00018e80


	//----- nvinfo : EIATTR_EXIT_INSTR_OFFSETS
	.align		4
.L_1697:
        /*0460*/ 	.byte	0x04, 0x1c
        /*0462*/ 	.short	(.L_1699 - .L_1698)


	//   ....[0]....
.L_1698:
        /*0464*/ 	.word	0x00018e90


	//   ....[1]....
        /*0468*/ 	.word	0x00018f50


	//   ....[2]....
        /*046c*/ 	.word	0x00019530


	//   ....[3]....
        /*0470*/ 	.word	0x00019ae0


	//   ....[4]....
        /*0474*/ 	.word	0x0001a090


	//   ....[5]....
        /*0478*/ 	.word	0x0001a600


	//   ....[6]....
        /*047c*/ 	.word	0x0001ab70


	//   ....[7]....
        /*0480*/ 	.word	0x0001b0e0


	//   ....[8]....
        /*0484*/ 	.word	0x0001b650


	//   ....[9]....
        /*0488*/ 	.word	0x0001bbc0


	//   ....[10]....
        /*048c*/ 	.word	0x0001c130


	//   ....[11]....
        /*0490*/ 	.word	0x0001c6a0


	//   ....[12]....
        /*0494*/ 	.word	0x0001cc10


	//   ....[13]....
        /*0498*/ 	.word	0x0001d180


	//   ....[14]....
        /*049c*/ 	.word	0x0001d6f0


	//   ....[15]....
        /*04a0*/ 	.word	0x0001dc60


	//   ....[16]....
        /*04a4*/ 	.word	0x0001e1d0


	//   ....[17]....
        /*04a8*/ 	.word	0x0001e740


	//   ....[18]....
        /*04ac*/ 	.word	0x0001ecb0


	//   ....[19]....
        /*04b0*/ 	.word	0x0001f220


	//   ....[20]....
        /*04b4*/ 	.word	0x0001f790


	//   ....[21]....
        /*04b8*/ 	.word	0x0001fd00


	//   ....[22]....
        /*04bc*/ 	.word	0x00020270


	//   ....[23]....
        /*04c0*/ 	.word	0x000207e0


	//   ....[24]....
        /*04c4*/ 	.word	0x00020d50


	//   ....[25]....
        /*04c8*/ 	.word	0x000212c0


	//   ....[26]....
        /*04cc*/ 	.word	0x00021830


	//   ....[27]....
        /*04d0*/ 	.word	0x00021da0


	//   ....[28]....
        /*04d4*/ 	.word	0x00022310


	//   ....[29]....
        /*04d8*/ 	.word	0x00022880


	//   ....[30]....
        /*04dc*/ 	.word	0x00022df0


	//   ....[31]....
        /*04e0*/ 	.word	0x00023370


	//   ....[32]....
        /*04e4*/ 	.word	0x000238f0


	//   ....[33]....
        /*04e8*/ 	.word	0x00023e70


	//   ....[34]....
        /*04ec*/ 	.word	0x000243f0


	//   ....[35]....
        /*04f0*/ 	.word	0x00024970


	//   ....[36]....
        /*04f4*/ 	.word	0x00024ef0


	//   ....[37]....
        /*04f8*/ 	.word	0x00025470


	//   ....[38]....
        /*04fc*/ 	.word	0x000259f0


	//   ....[39]....
        /*0500*/ 	.word	0x00025f70


	//   ....[40]....
        /*0504*/ 	.word	0x000264f0


	//   ....[41]....
        /*0508*/ 	.word	0x00026a70


	//   ....[42]....
        /*050c*/ 	.word	0x00026ff0


	//   ....[43]....
        /*0510*/ 	.word	0x00027570


	//   ....[44]....
        /*0514*/ 	.word	0x00027ae0


	//   ....[45]....
        /*0518*/ 	.word	0x00028050


	//   ....[46]....
        /*051c*/ 	.word	0x000285c0


	//   ....[47]....
        /*0520*/ 	.word	0x00028b30


	//   ....[48]....
        /*0524*/ 	.word	0x000290a0


	//   ....[49]....
        /*0528*/ 	.word	0x00029610


	//   ....[50]....
        /*052c*/ 	.word	0x00029b80


	//   ....[51]....
        /*0530*/ 	.word	0x0002a0f0


	//   ....[52]....
        /*0534*/ 	.word	0x0002a660


	//   ....[53]....
        /*0538*/ 	.word	0x0002abd0


	//   ....[54]....
        /*053c*/ 	.word	0x0002b140


	//   ....[55]....
        /*0540*/ 	.word	0x0002b6b0


	//   ....[56]....
        /*0544*/ 	.word	0x0002bc20


	//   ....[57]....
        /*0548*/ 	.word	0x0002c190


	//   ....[58]....
        /*054c*/ 	.word	0x0002c700


	//   ....[59]....
        /*0550*/ 	.word	0x0002cc70


	//   ....[60]....
        /*0554*/ 	.word	0x0002d1e0


	//   ....[61]....
        /*0558*/ 	.word	0x0002d750


	//   ....[62]....
        /*055c*/ 	.word	0x0002dcc0


	//   ....[63]....
        /*0560*/ 	.word	0x0002e230


	//   ....[64]....
        /*0564*/ 	.word	0x0002e790


	//   ....[65]....
        /*0568*/ 	.word	0x0002e7b0


	//   ....[66]....
        /*056c*/ 	.word	0x0002ec90


	//----- nvinfo : EIATTR_CRS_STACK_SIZE
	.align		4
.L_1699:
        /*0570*/ 	.byte	0x04, 0x1e
        /*0572*/ 	.short	(.L_1701 - .L_1700)
.L_1700:
        /*0574*/ 	.word	0x00000000


	//----- nvinfo : EIATTR_CBANK_PARAM_SIZE
	.align		4
.L_1701:
        /*0578*/ 	.byte	0x03, 0x19
        /*057a*/ 	.short	0x0020


	//----- nvinfo : EIATTR_PARAM_CBANK
	.align		4
        /*057c*/ 	.byte	0x04, 0x0a
        /*057e*/ 	.short	(.L_1703 - .L_1702)
	.align		4
.L_1702:
        /*0580*/ 	.word	index@(.nv.constant0._ZN18transformer_engine47scaled_upper_triang_masked_softmax_warp_forwardI6__halfS1_fLi13EEEvPT0_PKT_T1_iii)
        /*0584*/ 	.short	0x0210
        /*0586*/ 	.short	0x0020


	//----- nvinfo : EIATTR_SW_WAR
	.align		4
.L_1703:
        /*0588*/ 	.byte	0x04, 0x36
        /*058a*/ 	.short	(.L_1705 - .L_1704)
.L_1704:
        /*058c*/ 	.word	0x00000008
.L_1705:


//--------------------- .nv.info._ZN18transformer_engine47scaled_upper_triang_masked_softmax_warp_forwardI6__halfS1_fLi12EEEvPT0_PKT_T1_iii --------------------------
	.section	.nv.info._ZN18transformer_engine47scaled_upper_triang_masked_softmax_warp_forwardI6__halfS1_fLi12EEEvPT0_PKT_T1_iii,"",@"SHT_CUDA_INFO"
	.sectionflags	@""
	.align	4


	//----- nvinfo : EIATTR_CUDA_API_VERSION
	.align		4
        /*0000*/ 	.byte	0x04, 0x37
        /*0002*/ 	.short	(.L_1707 - .L_1706)
.L_1706:
        /*0004*/ 	.word	0x00000082


	//----- nvinfo : EIATTR_KPARAM_INFO
	.align		4
.L_1707:
        /*0008*/ 	.byte	0x04, 0x17
        /*000a*/ 	.short	(.L_1709 - .L_1708)
.L_1708:
        /*000c*/ 	.word	0x00000000
        /*0010*/ 	.short	0x0005
        /*0012*/ 	.short	0x001c
        /*0014*/ 	.byte	0x00, 0xf0, 0x11, 0x00


	//----- nvinfo : EIATTR_KPARAM_INFO
	.align		4
.L_1709:
        /*0018*/ 	.byte	0x04, 0x17
        /*001a*/ 	.short	(.L_1711 - .L_1710)
.L_1710:
        /*001c*/ 	.word	0x00000000
        /*0020*/ 	.short	0x0004
        /*0022*/ 	.short	0x0018
        /*0024*/ 	.byte	0x00, 0xf0, 0x11, 0x00


	//----- nvinfo : EIATTR_KPARAM_INFO
	.align		4
.L_1711:
        /*0028*/ 	.byte	0x04, 0x17
        /*002a*/ 	.short	(.L_1713 - .L_1712)
.L_1712:
        /*002c*/ 	.word	0x00000000
        /*0030*/ 	.short	0x0003
        /*0032*/ 	.short	0x0014
        /*0034*/ 	.byte	0x00, 0xf0, 0x11, 0x00


	//----- nvinfo : EIATTR_KPARAM_INFO
	.align		4
.L_1713:
        /*0038*/ 	.byte	0x04, 0x17
        /*003a*/ 	.short	(.L_1715 - .L_1714)
.L_1714:
        /*003c*/ 	.word	0x00000000
        /*0040*/ 	.short	0x0002
        /*0042*/ 	.short	0x0010
        /*0044*/ 	.byte	0x00, 0xf0, 0x11, 0x00


	//----- nvinfo : EIATTR_KPARAM_INFO
	.align		4
.L_1715:
        /*0048*/ 	.byte	0x04, 0x17
        /*004a*/ 	.short	(.L_1717 - .L_1716)
.L_1716:
        /*004c*/ 	.word	0x00000000
        /*0050*/ 	.short	0x0001
        /*0052*/ 	.short	0x0008
        /*0054*/ 	.byte	0x00, 0xf0, 0x21, 0x00


	//----- nvinfo : EIATTR_KPARAM_INFO
	.align		4
.L_1717:
        /*0058*/ 	.byte	0x04, 0x17
        /*005a*/ 	.short	(.L_1719 - .L_1718)
.L_1718:
        /*005c*/ 	.word	0x00000000
        /*0060*/ 	.short	0x0000
        /*0062*/ 	.short	0x0000
        /*0064*/ 	.byte	0x00, 0xf0, 0x21, 0x00


	//----- nvinfo : EIATTR_SPARSE_MMA_MASK
	.align		4
.L_1719:
        /*0068*/ 	.byte	0x03, 0x50
        /*006a*/ 	.short	0x0000


	//----- nvinfo : EIATTR_MAXREG_COUNT
	.align		4
        /*006c*/ 	.byte	0x03, 0x1b
        /*006e*/ 	.short	0x00ff


	//----- nvinfo : EIATTR_MERCURY_ISA_VERSION
	.align		4
        /*0070*/ 	.byte	0x03, 0x5f
        /*0072*/ 	.short	0x0101


	//----- nvinfo : EIATTR_COOP_GROUP_MASK_REGIDS
	.align		4
        /*0074*/ 	.byte	0x04, 0x29
        /*0076*/ 	.short	(.L_1721 - .L_1720)


	//   ....[0]....
.L_1720:
        /*0078*/ 	.word	0xffffffff


	//   ....[1]....
        /*007c*/ 	.word	0xffffffff


	//   ....[2]....
        /*0080*/ 	.word	0xffffffff


	//   ....[3]....
        /*0084*/ 	.word	0xffffffff


	//   ....[4]....
        /*0088*/ 	.word	0xffffffff


	//   ....[5]....
        /*008c*/ 	.word	0xffffffff


	//   ....[6]....
        /*0090*/ 	.word	0xffffffff


	//   ....[7]....
        /*0094*/ 	.word	0xffffffff


	//   ....[8]....
        /*0098*/ 	.word	0xffffffff


	//   ....[9]....
        /*009c*/ 	.word	0xffffffff


	//----- nvinfo : EIATTR_COOP_GROUP_INSTR_OFFSETS
	.align		4
.L_1721:
        /*00a0*/ 	.byte	0x04, 0x28
        /*00a2*/ 	.short	(.L_1723 - .L_1722)


	//   ....[0]....
.L_1722:
        /*00a4*/ 	.word	0x00004c00


	//   ....[1]....
        /*00a8*/ 	.word	0x00004c50


	//   ....[2]....
        /*00ac*/ 	.word	0x00004ca0


	//   ....[3]....
        /*00b0*/ 	.word	0x00004ce0


	//   ....[4]....
        /*00b4*/ 	.word	0x00004d10


	//   ....[5]....
        /*00b8*/ 	.word	0x0000c410


	//   ....[6]....
        /*00bc*/ 	.word	0x0000c440


	//   ....[7]....
        /*00c0*/ 	.word	0x0000c460


	//   ....[8]....
        /*00c4*/ 	.word	0x0000c480


	//   ....[9]....
        /*00c8*/ 	.word	0x0000c4a0


	//----- nvinfo : EIATTR_EXIT_INSTR_OFFSETS
	.align		4
.L_1723:
        /*00cc*/ 	.byte	0x04, 0x1c
        /*00ce*/ 	.short	(.L_1725 - .L_1724)


	//   ....[0]....
.L_1724:
        /*00d0*/ 	.word	0x0000c4b0


	//   ....[1]....
        /*00d4*/ 	.word	0x0000c550


	//   ....[2]....
        /*00d8*/ 	.word	0x0000cac0


	//   ....[3]....
        /*00dc*/ 	.word	0x0000d030


	//   ....[4]....
        /*00e0*/ 	.word	0x0000d5a0


	//   ....[5]....
        /*00e4*/ 	.word	0x0000db10


	//   ....[6]....
        /*00e8*/ 	.word	0x0000e080


	//   ....[7]....
        /*00ec*/ 	.word	0x0000e5f0


	//   ....[8]....
        /*00f0*/ 	.word	0x0000eb60


	//   ....[9]....
        /*00f4*/ 	.word	0x0000f0d0


	//   ....[10]....
        /*00f8*/ 	.word	0x0000f640


	//   ....[11]....
        /*00fc*/ 	.word	0x0000fbb0


	//   ....[12]....
        /*0100*/ 	.word	0x00010120


	//   ....[13]....
        /*0104*/ 	.word	0x00010690


	//   ....[14]....
        /*0108*/ 	.word	0x00010c00


	//   ....[15]....
        /*010c*/ 	.word	0x00011170


	//   ....[16]....
        /*0110*/ 	.word	0x000116e0


	//   ....[17]....
        /*0114*/ 	.word	0x00011c50


	//   ....[18]....
        /*0118*/ 	.word	0x000121c0


	//   ....[19]....
        /*011c*/ 	.word	0x00012730


	//   ....[20]....
        /*0120*/ 	.word	0x00012ca0


	//   ....[21]....
        /*0124*/ 	.word	0x00013210


	//   ....[22]....
        /*0128*/ 	.word	0x00013780


	//   ....[23]....
        /*012c*/ 	.word	0x00013cf0


	//   ....[24]....
        /*0130*/ 	.word	0x00014260


	//   ....[25]....
        /*0134*/ 	.word	0x000147d0


	//   ....[26]....
        /*0138*/ 	.word	0x00014d40


	//   ....[27]....
        /*013c*/ 	.word	0x000152b0


	//   ....[28]....
        /*0140*/ 	.word	0x00015820


	//   ....[29]....
        /*0144*/ 	.word	0x00015d90


	//   ....[30]....
        /*0148*/ 	.word	0x00016300


	//   ....[31]....
        /*014c*/ 	.word	0x00016870


	//   ....[32]....
        /*0150*/ 	.word	0x00016dd0


	//   ....[33]....
        /*0154*/ 	.word	0x00016df0


	//   ....[34]....
        /*0158*/ 	.word	0x000172d0


	//----- nvinfo : EIATTR_CRS_STACK_SIZE
	.align		4
.L_1725:
        /*015c*/ 	.byte	0x04, 0x1e
        /*015e*/ 	.short	(.L_1727 - .L_1726)
.L_1726:
        /*0160*/ 	.word	0x00000000


	//----- nvinfo : EIATTR_CBANK_PARAM_SIZE
	.align		4
.L_1727:
        /*0164*/ 	.byte	0x03, 0x19
        /*0166*/ 	.short	0x0020


	//----- nvinfo : EIATTR_PARAM_CBANK
	.align		4
        /*0168*/ 	.byte	0x04, 0x0a
        /*016a*/ 	.short	(.L_1729 - .L_1728)
	.align		4
.L_1728:
        /*016c*/ 	.word	index@(.nv.constant0._ZN18transformer_engine47scaled_upper_triang_masked_softmax_warp_forwardI6__halfS1_fLi12EEEvPT0_PKT_T1_iii)
        /*0170*/ 	.short	0x0210
        /*0172*/ 	.short	0x0020


	//----- nvinfo : EIATTR_SW_WAR
	.align		4
.L_1729:
        /*0174*/ 	.byte	0x04, 0x36
        /*0176*/ 	.short	(.L_1731 - .L_1730)
.L_1730:
        /*0178*/ 	.word	0x00000008
.L_1731:


//--------------------- .nv.info._ZN18transformer_engine47scaled_upper_triang_masked_softmax_warp_forwardI6__halfS1_fLi11EEEvPT0_PKT_T1_iii --------------------------
	.section	.nv.info._ZN18transformer_engine47scaled_upper_triang_masked_softmax_warp_forwardI6__halfS1_fLi11EEEvPT0_PKT_T1_iii,"",@"SHT_CUDA_INFO"
	.sectionflags	@""
	.align	4


	//----- nvinfo : EIATTR_CUDA_API_VERSION
	.align		4
        /*0000*/ 	.byte	0x04, 0x37
        /*0002*/ 	.short	(.L_1733 - .L_1732)
.L_1732:
        /*0004*/ 	.word	0x00000082


	//----- nvinfo : EIATTR_KPARAM_INFO
	.align		4
.L_1733:
        /*0008*/ 	.byte	0x04, 0x17
        /*000a*/ 	.short	(.L_1735 - .L_1734)
.L_1734:
        /*000c*/ 	.word	0x00000000
        /*0010*/ 	.short	0x0005
        /*0012*/ 	.short	0x001c
        /*0014*/ 	.byte	0x00, 0xf0, 0x11, 0x00


	//----- nvinfo : EIATTR_KPARAM_INFO
	.align		4
.L_1735:
        /*0018*/ 	.byte	0x04, 0x17
        /*001a*/ 	.short	(.L_1737 - .L_1736)
.L_1736:
        /*001c*/ 	.word	0x00000000
        /*0020*/ 	.short	0x0004
        /*0022*/ 	.short	0x0018
        /*0024*/ 	.byte	0x00, 0xf0, 0x11, 0x00


	//----- nvinfo : EIATTR_KPARAM_INFO
	.align		4
.L_1737:
        /*0028*/ 	.byte	0x04, 0x17
        /*002a*/ 	.short	(.L_1739 - .L_1738)
.L_1738:
        /*002c*/ 	.word	0x00000000
        /*0030*/ 	.short	0x0003
        /*0032*/ 	.short	0x0014
        /*0034*/ 	.byte	0x00, 0xf0, 0x11, 0x00


	//----- nvinfo : EIATTR_KPARAM_INFO
	.align		4
.L_1739:
        /*0038*/ 	.byte	0x04, 0x17
        /*003a*/ 	.short	(.L_1741 - .L_1740)
.L_1740:
        /*003c*/ 	.word	0x00000000
        /*0040*/ 	.short	0x0002
        /*0042*/ 	.short	0x0010
        /*0044*/ 	.byte	0x00, 0xf0, 0x11, 0x00


	//----- nvinfo : EIATTR_KPARAM_INFO
	.align		4
.L_1741:
        /*0048*/ 	.byte	0x04, 0x17
        /*004a*/ 	.short	(.L_1743 - .L_1742)
.L_1742:
        /*004c*/ 	.word	0x00000000
        /*0050*/ 	.short	0x0001
        /*0052*/ 	.short	0x0008
        /*0054*/ 	.byte	0x00, 0xf0, 0x21, 0x00


	//----- nvinfo : EIATTR_KPARAM_INFO
	.align		4
.L_1743:
        /*0058*/ 	.byte	0x04, 0x17
        /*005a*/ 	.short	(.L_1745 - .L_1744)
.L_1744:
        /*005c*/ 	.word	0x00000000
        /*0060*/ 	.short	0x0000
        /*0062*/ 	.short	0x0000
        /*0064*/ 	.byte	0x00, 0xf0, 0x21, 0x00


	//----- nvinfo : EIATTR_SPARSE_MMA_MASK
	.align		4
.L_1745:
        /*0068*/ 	.byte	0x03, 0x50
        /*006a*/ 	.short	0x0000


	//----- nvinfo : EIATTR_MAXREG_COUNT
	.align		4
        /*006c*/ 	.byte	0x03, 0x1b
        /*006e*/ 	.short	0x00ff


	//----- nvinfo : EIATTR_MERCURY_ISA_VERSION
	.align		4
        /*0070*/ 	.byte	0x03, 0x5f
        /*0072*/ 	.short	0x0101


	//----- nvinfo : EIATTR_COOP_GROUP_MASK_REGIDS
	.align		4
        /*0074*/ 	.byte	0x04, 0x29
        /*0076*/ 	.short	(.L_1747 - .L_1746)


	//   ....[0]....
.L_1746:
        /*0078*/ 	.word	0xffffffff


	//   ....[1]....
        /*007c*/ 	.word	0xffffffff


	//   ....[2]....
        /*0080*/ 	.word	0xffffffff


	//   ....[3]....
        /*0084*/ 	.word	0xffffffff


	//   ....[4]....
        /*0088*/ 	.word	0xffffffff


	//   ....[5]....
        /*008c*/ 	.word	0xffffffff


	//   ....[6]....
        /*0090*/ 	.word	0xffffffff


	//   ....[7]....
        /*0094*/ 	.word	0xffffffff


	//   ....[8]....
        /*0098*/ 	.word	0xffffffff


	//   ....[9]....
        /*009c*/ 	.word	0xffffffff


	//----- nvinfo : EIATTR_COOP_GROUP_INSTR_OFFSETS
	.align		4
.L_1747:
        /*00a0*/ 	.byte	0x04, 0x28
        /*00a2*/ 	.short	(.L_1749 - .L_1748)


	//   ....[0]....
.L_1748:
        /*00a4*/ 	.word	0x000026f0


	//   ....[1]....
        /*00a8*/ 	.word	0x00002740


	//   ....[2]....
        /*00ac*/ 	.word	0x00002780


	//   ....[3]....
        /*00b0*/ 	.word	0x000027d0


	//   ....[4]....
        /*00b4*/ 	.word	0x00002800


	//   ....[5]....
        /*00b8*/ 	.word	0x00006230


	//   ....[6]....
        /*00bc*/ 	.word	0x00006260


	//   ....[7]....
        /*00c0*/ 	.word	0x00006280


	//   ....[8]....
        /*00c4*/ 	.word	0x000062a0


	//   ....[9]....
        /*00c8*/ 	.word	0x000062c0


	//----- nvinfo : EIATTR_EXIT_INSTR_OFFSETS
	.align		4
.L_1749:
        /*00cc*/ 	.byte	0x04, 0x1c
        /*00ce*/ 	.short	(.L_1751 - .L_1750)


	//   ....[0]....
.L_1750:
        /*00d0*/ 	.word	0x000062d0


	//   ....[1]....
        /*00d4*/ 	.word	0x00006370


	//   ....[2]....
        /*00d8*/ 	.word	0x000068d0


	//   ....[3]....
        /*00dc*/ 	.word	0x00006e40


	//   ....[4]....
        /*00e0*/ 	.word	0x000073b0


	//   ....[5]....
        /*00e4*/ 	.word	0x00007920


	//   ....[6]....
        /*00e8*/ 	.word	0x00007e90


	//   ....[7]....
        /*00ec*/ 	.word	0x00008400


	//   ....[8]....
        /*00f0*/ 	.word	0x00008970


	//   ....[9]....
        /*00f4*/ 	.word	0x00008ee0


	//   ....[10]....
        /*00f8*/ 	.word	0x00009450


	//   ....[11]....
        /*00fc*/ 	.word	0x000099c0


	//   ....[12]....
        /*0100*/ 	.word	0x00009f30


	//   ....[13]....
        /*0104*/ 	.word	0x0000a4a0


	//   ....[14]....
        /*0108*/ 	.word	0x0000aa10


	//   ....[15]....
        /*010c*/ 	.word	0x0000af80


	//   ....[16]....
        /*0110*/ 	.word	0x0000b4e0


	//   ....[17]....
        /*0114*/ 	.word	0x0000b500


	//   ....[18]....
        /*0118*/ 	.word	0x0000b9e0


	//----- nvinfo : EIATTR_CRS_STACK_SIZE
	.align		4
.L_1751:
        /*011c*/ 	.byte	0x04, 0x1e
        /*011e*/ 	.short	(.L_1753 - .L_1752)
.L_1752:
        /*0120*/ 	.word	0x00000000


	//----- nvinfo : EIATTR_CBANK_PARAM_SIZE
	.align		4
.L_1753:
        /*0124*/ 	.byte	0x03, 0x19
        /*0126*/ 	.short	0x0020


	//----- nvinfo : EIATTR_PARAM_CBANK
	.align		4
        /*0128*/ 	.byte	0x04, 0x0a
        /*012a*/ 	.short	(.L_1755 - .L_1754)
	.align		4
.L_1754:
        /*012c*/ 	.word	index@(.nv.constant0._ZN18transformer_engine47scaled_upper_triang_masked_softmax_warp_forwardI6__halfS1_fLi11EEEvPT0_PKT_T1_iii)
        /*0130*/ 	.short	0x0210
        /*0132*/ 	.short	0x0020


	//----- nvinfo : EIATTR_SW_WAR
	.align		4
.L_1755:
        /*0134*/ 	.byte	0x04, 0x36
        /*0136*/ 	.short	(.L_1757 - .L_1756)
.L_1756:
        /*0138*/ 	.word	0x00000008
.L_1757:


//--------------------- .nv.info._ZN18transformer_engine47scaled_upper_triang_masked_softmax_warp_forwardI6__halfS1_fLi10EEEvPT0_PKT_T1_iii --------------------------
	.section	.nv.info._ZN18transformer_engine47scaled_upper_triang_masked_softmax_warp_forwardI6__halfS1_fLi10EEEvPT0_PKT_T1_iii,"",@"SHT_CUDA_INFO"
	.sectionflags	@""
	.align	4


	//----- nvinfo : EIATTR_CUDA_API_VERSION
	.align		4
        /*0000*/ 	.byte	0x04, 0x37
        /*0002*/ 	.short	(.L_1759 - .L_1758)
.L_1758:
        /*0004*/ 	.word	0x00000082


	//----- nvinfo : EIATTR_KPARAM_INFO
	.align		4
.L_1759:
        /*0008*/ 	.byte	0x04, 0x17
        /*000a*/ 	.short	(.L_1761 - .L_1760)
.L_1760:
        /*000c*/ 	.word	0x00000000
        /*0010*/ 	.short	0x0005
        /*0012*/ 	.short	0x001c
        /*0014*/ 	.byte	0x00, 0xf0, 0x11, 0x00


	//----- nvinfo : EIATTR_KPARAM_INFO
	.align		4
.L_1761:
        /*0018*/ 	.byte	0x04, 0x17
        /*001a*/ 	.short	(.L_1763 - .L_1762)
.L_1762:
        /*001c*/ 	.word	0x00000000
        /*0020*/ 	.short	0x0004
        /*0022*/ 	.short	0x0018
        /*0024*/ 	.byte	0x00, 0xf0, 0x11, 0x00


	//----- nvinfo : EIATTR_KPARAM_INFO
	.align		4
.L_1763:
        /*0028*/ 	.byte	0x04, 0x17
        /*002a*/ 	.short	(.L_1765 - .L_1764)
.L_1764:
        /*002c*/ 	.word	0x00000000
        /*0030*/ 	.short	0x0003
        /*0032*/ 	.short	0x0014
        /*0034*/ 	.byte	0x00, 0xf0, 0x11, 0x00


	//----- nvinfo : EIATTR_KPARAM_INFO
	.align		4
.L_1765:
        /*0038*/ 	.byte	0x04, 0x17
        /*003a*/ 	.short	(.L_1767 - .L_1766)
.L_1766:
        /*003c*/ 	.word	0x00000000
        /*0040*/ 	.short	0x0002
        /*0042*/ 	.short	0x0010
        /*0044*/ 	.byte	0x00, 0xf0, 0x11, 0x00


	//----- nvinfo : EIATTR_KPARAM_INFO
	.align		4
.L_1767:
        /*0048*/ 	.byte	0x04, 0x17
        /*004a*/ 	.short	(.L_1769 - .L_1768)
.L_1768:
        /*004c*/ 	.word	0x00000000
        /*0050*/ 	.short	0x0001
        /*0052*/ 	.short	0x0008
        /*0054*/ 	.byte	0x00, 0xf0, 0x21, 0x00


	//----- nvinfo : EIATTR_KPARAM_INFO
	.align		4
.L_1769:
        /*0058*/ 	.byte	0x04, 0x17
        /*005a*/ 	.short	(.L_1771 - .L_1770)
.L_1770:
        /*005c*/ 	.word	0x00000000
        /*0060*/ 	.short	0x0000
        /*0062*/ 	.short	0x0000
        /*0064*/ 	.byte	0x00, 0xf0, 0x21, 0x00


	//----- nvinfo : EIATTR_SPARSE_MMA_MASK
	.align		4
.L_1771:
        /*0068*/ 	.byte	0x03, 0x50
        /*006a*/ 	.short	0x0000


	//----- nvinfo : EIATTR_MAXREG_COUNT
	.align		4
        /*006c*/ 	.byte	0x03, 0x1b
        /*006e*/ 	.short	0x00ff


	//----- nvinfo : EIATTR_MERCURY_ISA_VERSION
	.align		4
        /*0070*/ 	.byte	0x03, 0x5f
        /*0072*/ 	.short	0x0101


	//----- nvinfo : EIATTR_COOP_GROUP_MASK_REGIDS
	.align		4
        /*0074*/ 	.byte	0x04, 0x29
        /*0076*/ 	.short	(.L_1773 - .L_1772)


	//   ....[0]....
.L_1772:
        /*0078*/ 	.word	0xffffffff


	//   ....[1]....
        /*007c*/ 	.word	0xffffffff


	//   ....[2]....
        /*0080*/ 	.word	0xffffffff


	//   ....[3]....
        /*0084*/ 	.word	0xffffffff


	//   ....[4]....
        /*0088*/ 	.word	0xffffffff


	//   ....[5]....
        /*008c*/ 	.word	0xffffffff


	//   ....[6]....
        /*0090*/ 	.word	0xffffffff


	//   ....[7]....
        /*0094*/ 	.word	0xffffffff


	//   ....[8]....
        /*0098*/ 	.word	0xffffffff


	//   ....[9]....
        /*009c*/ 	.word	0xffffffff


	//----- nvinfo : EIATTR_COOP_GROUP_INSTR_OFFSETS
	.align		4
.L_1773:
        /*00a0*/ 	.byte	0x04, 0x28
        /*00a2*/ 	.short	(.L_1775 - .L_1774)


	//   ....[0]....
.L_1774:
        /*00a4*/ 	.word	0x00001470


	//   ....[1]....
        /*00a8*/ 	.word	0x000014a0


	//   ....[2]....
        /*00ac*/ 	.word	0x000014e0


	//   ....[3]....
        /*00b0*/ 	.word	0x00001510


	//   ....[4]....
        /*00b4*/ 	.word	0x00001540


	//   ....[5]....
        /*00b8*/ 	.word	0x00003230


	//   ....[6]....
        /*00bc*/ 	.word	0x00003260


	//   ....[7]....
        /*00c0*/ 	.word	0x00003280


	//   ....[8]....
        /*00c4*/ 	.word	0x000032a0


	//   ....[9]....
        /*00c8*/ 	.word	0x000032c0


	//----- nvinfo : EIATTR_EXIT_INSTR_OFFSETS
	.align		4
.L_1775:
        /*00cc*/ 	.byte	0x04, 0x1c
        /*00ce*/ 	.short	(.L_1777 - .L_1776)


	//   ....[0]....
.L_1776:
        /*00d0*/ 	.word	0x000032d0


	//   ....[1]....
        /*00d4*/ 	.word	0x00003370


	//   ....[2]....
        /*00d8*/ 	.word	0x000038e0


	//   ....[3]....
        /*00dc*/ 	.word	0x00003e50


	//   ....[4]....
        /*00e0*/ 	.word	0x000043c0


	//   ....[5]....
        /*00e4*/ 	.word	0x00004930


	//   ....[6]....
        /*00e8*/ 	.word	0x00004ea0


	//   ....[7]....
        /*00ec*/ 	.word	0x00005410


	//   ....[8]....
        /*00f0*/ 	.word	0x00005970


	//   ....[9]....
        /*00f4*/ 	.word	0x00005990


	//   ....[10]....
        /*00f8*/ 	.word	0x00005e70


	//----- nvinfo : EIATTR_CRS_STACK_SIZE
	.align		4
.L_1777:
        /*00fc*/ 	.byte	0x04, 0x1e
        /*00fe*/ 	.short	(.L_1779 - .L_1778)
.L_1778:
        /*0100*/ 	.word	0x00000000


	//----- nvinfo : EIATTR_CBANK_PARAM_SIZE
	.align		4
.L_1779:
        /*0104*/ 	.byte	0x03, 0x19
        /*0106*/ 	.short	0x0020


	//----- nvinfo : EIATTR_PARAM_CBANK
	.align		4
        /*0108*/ 	.byte	0x04, 0x0a
        /*010a*/ 	.short	(.L_1781 - .L_1780)
	.align		4
.L_1780:
        /*010c*/ 	.word	index@(.nv.constant0._ZN18transformer_engine47scaled_upper_triang_masked_softmax_warp_forwardI6__halfS1_fLi10EEEvPT0_PKT_T1_iii)
        /*0110*/ 	.short	0x0210
        /*0112*/ 	.short	0x0020


	//----- nvinfo : EIATTR_SW_WAR
	.align		4
.L_1781:
        /*0114*/ 	.byte	0x04, 0x36
        /*0116*/ 	.short	(.L_1783 - .L_1782)
.L_1782:
        /*0118*/ 	.word	0x00000008
.L_1783:


//--------------------- .nv.info._ZN18transformer_engine47scaled_upper_triang_masked_softmax_warp_forwardI6__halfS1_fLi9EEEvPT0_PKT_T1_iii --------------------------
	.section	.nv.info._ZN18transformer_engine47scaled_upper_triang_masked_softmax_warp_forwardI6__halfS1_fLi9EEEvPT0_PKT_T1_iii,"",@"SHT_CUDA_INFO"
	.sectionflags	@""
	.align	4


	//----- nvinfo : EIATTR_CUDA_API_VERSION
	.align		4
        /*0000*/ 	.byte	0x04, 0x37
        /*0002*/ 	.short	(.L_1785 - .L_1784)
.L_1784:
        /*0004*/ 	.word	0x00000082


	//----- nvinfo : EIATTR_KPARAM_INFO
	.align		4
.L_1785:
        /*0008*/ 	.byte	0x04, 0x17
        /*000a*/ 	.short	(.L_1787 - .L_1786)
.L_1786:
        /*000c*/ 	.word	0x00000000
        /*0010*/ 	.short	0x0005
        /*0012*/ 	.short	0x001c
        /*0014*/ 	.byte	0x00, 0xf0, 0x11, 0x00


	//----- nvinfo : EIATTR_KPARAM_INFO
	.align		4
.L_1787:
        /*0018*/ 	.byte	0x04, 0x17
        /*001a*/ 	.short	(.L_1789 - .L_1788)
.L_1788:
        /*001c*/ 	.word	0x00000000
        /*0020*/ 	.short	0x0004
        /*0022*/ 	.short	0x0018
        /*0024*/ 	.byte	0x00, 0xf0, 0x11, 0x00


	//----- nvinfo : EIATTR_KPARAM_INFO
	.align		4
.L_1789:
        /*0028*/ 	.byte	0x04, 0x17
        /*002a*/ 	.short	(.L_1791 - .L_1790)
.L_1790:
        /*002c*/ 	.word	0x00000000
        /*0030*/ 	.short	0x0003
        /*0032*/ 	.short	0x0014
        /*0034*/ 	.byte	0x00, 0xf0, 0x11, 0x00


	//----- nvinfo : EIATTR_KPARAM_INFO
	.align		4
.L_1791:
        /*0038*/ 	.byte	0x04, 0x17
        /*003a*/ 	.short	(.L_1793 - .L_1792)
.L_1792:
        /*003c*/ 	.word	0x00000000
        /*0040*/ 	.short	0x0002
        /*0042*/ 	.short	0x0010
        /*0044*/ 	.byte	0x00, 0xf0, 0x11, 0x00


	//----- nvinfo : EIATTR_KPARAM_INFO
	.align		4
.L_1793:
        /*0048*/ 	.byte	0x04, 0x17
        /*004a*/ 	.short	(.L_1795 - .L_1794)
.L_1794:
        /*004c*/ 	.word	0x00000000
        /*0050*/ 	.short	0x0001
        /*0052*/ 	.short	0x0008
        /*0054*/ 	.byte	0x00, 0xf0, 0x21, 0x00


	//----- nvinfo : EIATTR_KPARAM_INFO
	.align		4
.L_1795:
        /*0058*/ 	.byte	0x04, 0x17
        /*005a*/ 	.short	(.L_1797 - .L_1796)
.L_1796:
        /*005c*/ 	.word	0x00000000
        /*0060*/ 	.short	0x0000
        /*0062*/ 	.short	0x0000
        /*0064*/ 	.byte	0x00, 0xf0, 0x21, 0x00


	//----- nvinfo : EIATTR_SPARSE_MMA_MASK
	.align		4
.L_1797:
        /*0068*/ 	.byte	0x03, 0x50
        /*006a*/ 	.short	0x0000


	//----- nvinfo : EIATTR_MAXREG_COUNT
	.align		4
        /*006c*/ 	.byte	0x03, 0x1b
        /*006e*/ 	.short	0x00ff


	//----- nvinfo : EIATTR_MERCURY_ISA_VERSION
	.align		4
        /*0070*/ 	.byte	0x03, 0x5f
        /*0072*/ 	.short	0x0101


	//----- nvinfo : EIATTR_COOP_GROUP_MASK_REGIDS
	.align		4
        /*0074*/ 	.byte	0x04, 0x29
        /*0076*/ 	.short	(.L_1799 - .L_1798)


	//   ....[0]....
.L_1798:
        /*0078*/ 	.word	0xffffffff


	//   ....[1]....
        /*007c*/ 	.word	0xffffffff


	//   ....[2]....
        /*0080*/ 	.word	0xffffffff


	//   ....[3]....
        /*0084*/ 	.word	0xffffffff


	//   ....[4]....
        /*0088*/ 	.word	0xffffffff


	//   ....[5]....
        /*008c*/ 	.word	0xffffffff


	//   ....[6]....
        /*0090*/ 	.word	0xffffffff


	//   ....[7]....
        /*0094*/ 	.word	0xffffffff


	//   ....[8]....
        /*0098*/ 	.word	0xffffffff


	//   ....[9]....
        /*009c*/ 	.word	0xffffffff


	//----- nvinfo : EIATTR_COOP_GROUP_INSTR_OFFSETS
	.align		4
.L_1799:
        /*00a0*/ 	.byte	0x04, 0x28
        /*00a2*/ 	.short	(.L_1801 - .L_1800)


	//   ....[0]....
.L_1800:
        /*00a4*/ 	.word	0x00000b30


	//   ....[1]....
        /*00a8*/ 	.word	0x00000b60


	//   ....[2]....
        /*00ac*/ 	.word	0x00000bb0


	//   ....[3]....
        /*00b0*/ 	.word	0x00000c00


	//   ....[4]....
        /*00b4*/ 	.word	0x00000c40


	//   ....[5]....
        /*00b8*/ 	.word	0x00001a30


	//   ....[6]....
        /*00bc*/ 	.word	0x00001a60


	//   ....[7]....
        /*00c0*/ 	.word	0x00001a80


	//   ....[8]....
        /*00c4*/ 	.word	0x00001aa0


	//   ....[9]....
        /*00c8*/ 	.word	0x00001ac0


	//----- nvinfo : EIATTR_EXIT_INSTR_OFFSETS
	.align		4
.L_1801:
        /*00cc*/ 	.byte	0x04, 0x1c
        /*00ce*/ 	.short	(.L_1803 - .L_1802)


	//   ....[0]....
.L_1802:
        /*00d0*/ 	.word	0x00001ad0


	//   ....[1]....
        /*00d4*/ 	.word	0x00001b70


	//   ....[2]....
        /*00d8*/ 	.word	0x000020f0


	//   ....[3]....
        /*00dc*/ 	.word	0x00002680


	//   ....[4]....
        /*00e0*/ 	.word	0x00002bf0


	//   ....[5]....
        /*00e4*/ 	.word	0x00002c10


	//   ....[6]....
        /*00e8*/ 	.word	0x00003120


	//----- nvinfo : EIATTR_CRS_STACK_SIZE
	.align		4
.L_1803:
        /*00ec*/ 	.byte	0x04, 0x1e
        /*00ee*/ 	.short	(.L_1805 - .L_1804)
.L_1804:
        /*00f0*/ 	.word	0x00000000


	//----- nvinfo : EIATTR_CBANK_PARAM_SIZE
	.align		4
.L_1805:
        /*00f4*/ 	.byte	0x03, 0x19
        /*00f6*/ 	.short	0x0020


	//----- nvinfo : EIATTR_PARAM_CBANK
	.align		4
        /*00f8*/ 	.byte	0x04, 0x0a
        /*00fa*/ 	.short	(.L_1807 - .L_1806)
	.align		4
.L_1806:
        /*00fc*/ 	.word	index@(.nv.constant0._ZN18transformer_engine47scaled_upper_triang_masked_softmax_warp_forwardI6__halfS1_fLi9EEEvPT0_PKT_T1_iii)
        /*0100*/ 	.short	0x0210
        /*0102*/ 	.short	0x0020


	//----- nvinfo : EIATTR_SW_WAR
	.align		4
.L_1807:
        /*0104*/ 	.byte	0x04, 0x36
        /*0106*/ 	.short	(.L_1809 - .L_1808)
.L_1808:
        /*0108*/ 	.word	0x00000008
.L_1809:


//--------------------- .nv.info._ZN18transformer_engine47scaled_upper_triang_masked_softmax_warp_forwardI6__halfS1_fLi8EEEvPT0_PKT_T1_iii --------------------------
	.section	.nv.info._ZN18transformer_engine47scaled_upper_triang_masked_softmax_warp_forwardI6__halfS1_fLi8EEEvPT0_PKT_T1_iii,"",@"SHT_CUDA_INFO"
	.sectionflags	@""
	.align	4


	//----- nvinfo : EIATTR_CUDA_API_VERSION
	.align		4
        /*0000*/ 	.byte	0x04, 0x37
        /*0002*/ 	.short	(.L_1811 - .L_1810)
.L_1810:
        /*0004*/ 	.word	0x00000082


	//----- nvinfo : EIATTR_KPARAM_INFO
	.align		4
.L_1811:
        /*0008*/ 	.byte	0x04, 0x17
        /*000a*/ 	.short	(.L_1813 - .L_1812)
.L_1812:
        /*000c*/ 	.word	0x00000000
        /*0010*/ 	.short	0x0005
        /*0012*/ 	.short	0x001c
        /*0014*/ 	.byte	0x00, 0xf0, 0x11, 0x00


	//----- nvinfo : EIATTR_KPARAM_INFO
	.align		4
.L_1813:
        /*0018*/ 	.byte	0x04, 0x17
        /*001a*/ 	.short	(.L_1815 - .L_1814)
.L_1814:
        /*001c*/ 	.word	0x00000000
        /*0020*/ 	.short	0x0004
        /*0022*/ 	.short	0x0018
        /*0024*/ 	.byte	0x00, 0xf0, 0x11, 0x00


	//----- nvinfo : EIATTR_KPARAM_INFO
	.align		4
.L_1815:
        /*0028*/ 	.byte	0x04, 0x17
        /*002a*/ 	.short	(.L_1817 - .L_1816)
.L_1816:
        /*002c*/ 	.word	0x00000000
        /*0030*/ 	.short	0x0003
        /*0032*/ 	.short	0x0014
        /*0034*/ 	.byte	0x00, 0xf0, 0x11, 0x00


	//----- nvinfo : EIATTR_KPARAM_INFO
	.align		4
.L_1817:
        /*0038*/ 	.byte	0x04, 0x17
        /*003a*/ 	.short	(.L_1819 - .L_1818)
.L_1818:
        /*003c*/ 	.word	0x00000000
        /*0040*/ 	.short	0x0002
        /*0042*/ 	.short	0x0010
        /*0044*/ 	.byte	0x00, 0xf0, 0x11, 0x00


	//----- nvinfo : EIATTR_KPARAM_INFO
	.align		4
.L_1819:
        /*0048*/ 	.byte	0x04, 0x17
        /*004a*/ 	.short	(.L_1821 - .L_1820)
.L_1820:
        /*004c*/ 	.word	0x00000000
        /*0050*/ 	.short	0x0001
        /*0052*/ 	.short	0x0008
        /*0054*/ 	.byte	0x00, 0xf0, 0x21, 0x00


	//----- nvinfo : EIATTR_KPARAM_INFO
	.align		4
.L_1821:
        /*0058*/ 	.byte	0x04, 0x17
        /*005a*/ 	.short	(.L_1823 - .L_1822)
.L_1822:
        /*005c*/ 	.word	0x00000000
        /*0060*/ 	.short	0x0000
        /*0062*/ 	.short	0x0000
        /*0064*/ 	.byte	0x00, 0xf0, 0x21, 0x00


	//----- nvinfo : EIATTR_SPARSE_MMA_MASK
	.align		4
.L_1823:
        /*0068*/ 	.byte	0x03, 0x50
        /*006a*/ 	.short	0x0000


	//----- nvinfo : EIATTR_MAXREG_COUNT
	.align		4
        /*006c*/ 	.byte	0x03, 0x1b
        /*006e*/ 	.short	0x00ff


	//----- nvinfo : EIATTR_MERCURY_ISA_VERSION
	.align		4
        /*0070*/ 	.byte	0x03, 0x5f
        /*0072*/ 	.short	0x0101


	//----- nvinfo : EIATTR_COOP_GROUP_MASK_REGIDS
	.align		4
        /*0074*/ 	.byte	0x04, 0x29
        /*0076*/ 	.short	(.L_1825 - .L_1824)


	//   ....[0]....
.L_1824:
        /*0078*/ 	.word	0xffffffff


	//   ....[1]....
        /*007c*/ 	.word	0xffffffff


	//   ....[2]....
        /*0080*/ 	.word	0xffffffff


	//   ....[3]....
        /*0084*/ 	.word	0xffffffff


	//   ....[4]....
        /*0088*/ 	.word	0xffffffff


	//   ....[5]....
        /*008c*/ 	.word	0xffffffff


	//   ....[6]....
        /*0090*/ 	.word	0xffffffff


	//   ....[7]....
        /*0094*/ 	.word	0xffffffff


	//   ....[8]....
        /*0098*/ 	.word	0xffffffff


	//   ....[9]....
        /*009c*/ 	.word	0xffffffff


	//----- nvinfo : EIATTR_COOP_GROUP_INSTR_OFFSETS
	.align		4
.L_1825:
        /*00a0*/ 	.byte	0x04, 0x28
        /*00a2*/ 	.short	(.L_1827 - .L_1826)


	//   ....[0]....
.L_1826:
        /*00a4*/ 	.word	0x00000690


	//   ....[1]....
        /*00a8*/ 	.word	0x000006e0


	//   ....[2]....
        /*00ac*/ 	.word	0x00000710


	//   ....[3]....
        /*00b0*/ 	.word	0x00000750


	//   ....[4]....
        /*00b4*/ 	.word	0x00000780


	//   ....[5]....
        /*00b8*/ 	.word	0x00000e50


	//   ....[6]....
        /*00bc*/ 	.word	0x00000e80


	//   ....[7]....
        /*00c0*/ 	.word	0x00000ea0


	//   ....[8]....
        /*00c4*/ 	.word	0x00000ec0


	//   ....[9]....
        /*00c8*/ 	.word	0x00000ee0


	//----- nvinfo : EIATTR_EXIT_INSTR_OFFSETS
	.align		4
.L_1827:
        /*00cc*/ 	.byte	0x04, 0x1c
        /*00ce*/ 	.short	(.L_1829 - .L_1828)


	//   ....[0]....
.L_1828:
        /*00d0*/ 	.word	0x00000ef0


	//   ....[1]....
        /*00d4*/ 	.word	0x00000f90


	//   ....[2]....
        /*00d8*/ 	.word	0x00001520


	//   ....[3]....
        /*00dc*/ 	.word	0x00001540


	//   ....[4]....
        /*00e0*/ 	.word	0x00001a40


	//----- nvinfo : EIATTR_CRS_STACK_SIZE
	.align		4
.L_1829:
        /*00e4*/ 	.byte	0x04, 0x1e
        /*00e6*/ 	.short	(.L_1831 - .L_1830)
.L_1830:
        /*00e8*/ 	.word	0x00000000


	//----- nvinfo : EIATTR_CBANK_PARAM_SIZE
	.align		4
.L_1831:
        /*00ec*/ 	.byte	0x03, 0x19
        /*00ee*/ 	.short	0x0020


	//----- nvinfo : EIATTR_PARAM_CBANK
	.align		4
        /*00f0*/ 	.byte	0x04, 0x0a
        /*00f2*/ 	.short	(.L_1833 - .L_1832)
	.align		4
.L_1832:
        /*00f4*/ 	.word	index@(.nv.constant0._ZN18transformer_engine47scaled_upper_triang_masked_softmax_warp_forwardI6__halfS1_fLi8EEEvPT0_PKT_T1_iii)
        /*00f8*/ 	.short	0x0210
        /*00fa*/ 	.short	0x0020


	//----- nvinfo : EIATTR_SW_WAR
	.align		4
.L_1833:
        /*00fc*/ 	.byte	0x04, 0x36
        /*00fe*/ 	.short	(.L_1835 - .L_1834)
.L_1834:
        /*0100*/ 	.word	0x00000008
.L_1835:


//--------------------- .nv.info._ZN18transformer_engine47scaled_upper_triang_masked_softmax_warp_forwardI6__halfS1_fLi7EEEvPT0_PKT_T1_iii --------------------------
	.section	.nv.info._ZN18transformer_engine47scaled_upper_triang_masked_softmax_warp_forwardI6__halfS1_fLi7EEEvPT0_PKT_T1_iii,"",@"SHT_CUDA_INFO"
	.sectionflags	@""
	.align	4


	//----- nvinfo : EIATTR_CUDA_API_VERSION
	.align		4
        /*0000*/ 	.byte	0x04, 0x37
        /*0002*/ 	.short	(.L_1837 - .L_1836)
.L_1836:
        /*0004*/ 	.word	0x00000082


	//----- nvinfo : EIATTR_KPARAM_INFO
	.align		4
.L_1837:
        /*0008*/ 	.byte	0x04, 0x17
        /*000a*/ 	.short	(.L_1839 - .L_1838)
.L_1838:
        /*000c*/ 	.word	0x00000000
        /*0010*/ 	.short	0x0005
        /*0012*/ 	.short	0x001c
        /*0014*/ 	.byte	0x00, 0xf0, 0x11, 0x00


	//----- nvinfo : EIATTR_KPARAM_INFO
	.align		4
.L_1839:
        /*0018*/ 	.byte	0x04, 0x17
        /*001a*/ 	.short	(.L_1841 - .L_1840)
.L_1840:
        /*001c*/ 	.word	0x00000000
        /*0020*/ 	.short	0x0004
        /*0022*/ 	.short	0x0018
        /*0024*/ 	.byte	0x00, 0xf0, 0x11, 0x00


	//----- nvinfo : EIATTR_KPARAM_INFO
	.align		4
.L_1841:
        /*0028*/ 	.byte	0x04, 0x17
        /*002a*/ 	.short	(.L_1843 - .L_1842)
.L_1842:
        /*002c*/ 	.word	0x00000000
        /*0030*/ 	.short	0x0003
        /*0032*/ 	.short	0x0014
        /*0034*/ 	.byte	0x00, 0xf0, 0x11, 0x00


	//----- nvinfo : EIATTR_KPARAM_INFO
	.align		4
.L_1843:
        /*0038*/ 	.byte	0x04, 0x17
        /*003a*/ 	.short	(.L_1845 - .L_1844)
.L_1844:
        /*003c*/ 	.word	0x00000000
        /*0040*/ 	.short	0x0002
        /*0042*/ 	.short	0x0010
        /*0044*/ 	.byte	0x00, 0xf0, 0x11, 0x00


	//----- nvinfo : EIATTR_KPARAM_INFO
	.align		4
.L_1845:
        /*0048*/ 	.byte	0x04, 0x17
        /*004a*/ 	.short	(.L_1847 - .L_1846)
.L_1846:
        /*004c*/ 	.word	0x00000000
        /*0050*/ 	.short	0x0001
        /*0052*/ 	.short	0x0008
        /*0054*/ 	.byte	0x00, 0xf0, 0x21, 0x00


	//----- nvinfo : EIATTR_KPARAM_INFO
	.align		4
.L_1847:
        /*0058*/ 	.byte	0x04, 0x17
        /*005a*/ 	.short	(.L_1849 - .L_1848)
.L_1848:
        /*005c*/ 	.word	0x00000000
        /*0060*/ 	.short	0x0000
        /*0062*/ 	.short	0x0000
        /*0064*/ 	.byte	0x00, 0xf0, 0x21, 0x00


	//----- nvinfo : EIATTR_SPARSE_MMA_MASK
	.align		4
.L_1849:
        /*0068*/ 	.byte	0x03, 0x50
        /*006a*/ 	.short	0x0000


	//----- nvinfo : EIATTR_MAXREG_COUNT
	.align		4
        /*006c*/ 	.byte	0x03, 0x1b
        /*006e*/ 	.short	0x00ff


	//----- nvinfo : EIATTR_MERCURY_ISA_VERSION
	.align		4
        /*0070*/ 	.byte	0x03, 0x5f
        /*0072*/ 	.short	0x0101


	//----- nvinfo : EIATTR_COOP_GROUP_MASK_REGIDS
	.align		4
        /*0074*/ 	.byte	0x04, 0x29
        /*0076*/ 	.short	(.L_1851 - .L_1850)


	//   ....[0]....
.L_1850:
        /*0078*/ 	.word	0xffffffff


	//   ....[1]....
        /*007c*/ 	.word	0xffffffff


	//   ....[2]....
        /*0080*/ 	.word	0xffffffff


	//   ....[3]....
        /*0084*/ 	.word	0xffffffff


	//   ....[4]....
        /*0088*/ 	.word	0xffffffff


	//   ....[5]....
        /*008c*/ 	.word	0xffffffff


	//   ....[6]....
        /*0090*/ 	.word	0xffffffff


	//   ....[7]....
        /*0094*/ 	.word	0xffffffff


	//   ....[8]....
        /*0098*/ 	.word	0xffffffff


	//   ....[9]....
        /*009c*/ 	.word	0xffffffff


	//   ....[10]....
        /*00a0*/ 	.word	0xffffffff


	//   ....[11]....
        /*00a4*/ 	.word	0xffffffff


	//   ....[12]....
        /*00a8*/ 	.word	0xffffffff


	//   ....[13]....
        /*00ac*/ 	.word	0xffffffff


	//   ....[14]....
        /*00b0*/ 	.word	0xffffffff


	//   ....[15]....
        /*00b4*/ 	.word	0xffffffff


	//   ....[16]....
        /*00b8*/ 	.word	0xffffffff


	//   ....[17]....
        /*00bc*/ 	.word	0xffffffff


	//   ....[18]....
        /*00c0*/ 	.word	0xffffffff


	//   ....[19]....
        /*00c4*/ 	.word	0xffffffff


	//----- nvinfo : EIATTR_COOP_GROUP_INSTR_OFFSETS
	.align		4
.L_1851:
        /*00c8*/ 	.byte	0x04, 0x28
        /*00ca*/ 	.short	(.L_1853 - .L_1852)


	//   ....[0]....
.L_1852:
        /*00cc*/ 	.word	0x000006a0


	//   ....[1]....
        /*00d0*/ 	.word	0x000006d0


	//   ....[2]....
        /*00d4*/ 	.word	0x00000730


	//   ....[3]....
        /*00d8*/ 	.word	0x00000740


	//   ....[4]....
        /*00dc*/ 	.word	0x00000790


	//   ....[5]....
        /*00e0*/ 	.word	0x000007a0


	//   ....[6]....
        /*00e4*/ 	.word	0x000007f0


	//   ....[7]....
        /*00e8*/ 	.word	0x00000800


	//   ....[8]....
        /*00ec*/ 	.word	0x00000860


	//   ....[9]....
        /*00f0*/ 	.word	0x00000870


	//   ....[10]....
        /*00f4*/ 	.word	0x00000f50


	//   ....[11]....
        /*00f8*/ 	.word	0x00000f70


	//   ....[12]....
        /*00fc*/ 	.word	0x00000fa0


	//   ....[13]....
        /*0100*/ 	.word	0x00000fb0


	//   ....[14]....
        /*0104*/ 	.word	0x00000fe0


	//   ....[15]....
        /*0108*/ 	.word	0x00000ff0


	//   ....[16]....
        /*010c*/ 	.word	0x00001020


	//   ....[17]....
        /*0110*/ 	.word	0x00001030


	//   ....[18]....
        /*0114*/ 	.word	0x00001060


	//   ....[19]....
        /*0118*/ 	.word	0x00001070


	//----- nvinfo : EIATTR_EXIT_INSTR_OFFSETS
	.align		4
.L_1853:
        /*011c*/ 	.byte	0x04, 0x1c
        /*011e*/ 	.short	(.L_1855 - .L_1854)


	//   ....[0]....
.L_1854:
        /*0120*/ 	.word	0x00001080


	//   ....[1]....
        /*0124*/ 	.word	0x00001710


	//   ....[2]....
        /*0128*/ 	.word	0x000017b0


	//   ....[3]....
        /*012c*/ 	.word	0x000017d0


	//   ....[4]....
        /*0130*/ 	.word	0x00001d20


	//----- nvinfo : EIATTR_CRS_STACK_SIZE
	.align		4
.L_1855:
        /*0134*/ 	.byte	0x04, 0x1e
        /*0136*/ 	.short	(.L_1857 - .L_1856)
.L_1856:
        /*0138*/ 	.word	0x00000000


	//----- nvinfo : EIATTR_CBANK_PARAM_SIZE
	.align		4
.L_1857:
        /*013c*/ 	.byte	0x03, 0x19
        /*013e*/ 	.short	0x0020


	//----- nvinfo : EIATTR_PARAM_CBANK
	.align		4
        /*0140*/ 	.byte	0x04, 0x0a
        /*0142*/ 	.short	(.L_1859 - .L_1858)
	.align		4
.L_1858:
        /*0144*/ 	.word	index@(.nv.constant0._ZN18transformer_engine47scaled_upper_triang_masked_softmax_warp_forwardI6__halfS1_fLi7EEEvPT0_PKT_T1_iii)
        /*0148*/ 	.short	0x0210
        /*014a*/ 	.short	0x0020


	//----- nvinfo : EIATTR_SW_WAR
	.align		4
.L_1859:
        /*014c*/ 	.byte	0x04, 0x36
        /*014e*/ 	.short	(.L_1861 - .L_1860)
.L_1860:
        /*0150*/ 	.word	0x00000008
.L_1861:


//--------------------- .nv.info._ZN18transformer_engine47scaled_upper_triang_masked_softmax_warp_forwardI6__halfS1_fLi6EEEvPT0_PKT_T1_iii --------------------------
	.section	.nv.info._ZN18transformer_engine47scaled_upper_triang_masked_softmax_warp_forwardI6__halfS1_fLi6EEEvPT0_PKT_T1_iii,"",@"SHT_CUDA_INFO"
	.sectionflags	@""
	.align	4


	//----- nvinfo : EIATTR_CUDA_API_VERSION
	.align		4
        /*0000*/ 	.byte	0x04, 0x37
        /*0002*/ 	.short	(.L_1863 - .L_1862)
.L_1862:
        /*0004*/ 	.word	0x00000082


	//----- nvinfo : EIATTR_KPARAM_INFO
	.align		4
.L_1863:
        /*0008*/ 	.byte	0x04, 0x17
        /*000a*/ 	.short	(.L_1865 - .L_1864)
.L_1864:
        /*000c*/ 	.word	0x00000000
        /*0010*/ 	.short	0x0005
        /*0012*/ 	.short	0x001c
        /*0014*/ 	.byte	0x00, 0xf0, 0x11, 0x00


	//----- nvinfo : EIATTR_KPARAM_INFO
	.align		4
.L_1865:
        /*0018*/ 	.byte	0x04, 0x17
        /*001a*/ 	.short	(.L_1867 - .L_1866)
.L_1866:
        /*001c*/ 	.word	0x00000000
        /*0020*/ 	.short	0x0004
        /*0022*/ 	.short	0x0018
        /*0024*/ 	.byte	0x00, 0xf0, 0x11, 0x00


	//----- nvinfo : EIATTR_KPARAM_INFO
	.align		4
.L_1867:
        /*0028*/ 	.byte	0x04, 0x17
        /*002a*/ 	.short	(.L_1869 - .L_1868)
.L_1868:
        /*002c*/ 	.word	0x00000000
        /*0030*/ 	.short	0x0003
        /*0032*/ 	.short	0x0014
        /*0034*/ 	.byte	0x00, 0xf0, 0x11, 0x00


	//----- nvinfo : EIATTR_KPARAM_INFO
	.align		4
.L_1869:
        /*0038*/ 	.byte	0x04, 0x17
        /*003a*/ 	.short	(.L_1871 - .L_1870)
.L_1870:
        /*003c*/ 	.word	0x00000000
        /*0040*/ 	.short	0x0002
        /*0042*/ 	.short	0x0010
        /*0044*/ 	.byte	0x00, 0xf0, 0x11, 0x00


	//----- nvinfo : EIATTR_KPARAM_INFO
	.align		4
.L_1871:
        /*0048*/ 	.byte	0x04, 0x17
        /*004a*/ 	.short	(.L_1873 - .L_1872)
.L_1872:
        /*004c*/ 	.word	0x00000000
        /*0050*/ 	.short	0x0001
        /*0052*/ 	.short	0x0008
        /*0054*/ 	.byte	0x00, 0xf0, 0x21, 0x00


	//----- nvinfo : EIATTR_KPARAM_INFO
	.align		4
.L_1873:
        /*0058*/ 	.byte	0x04, 0x17
        /*005a*/ 	.short	(.L_1875 - .L_1874)
.L_1874:
        /*005c*/ 	.word	0x00000000
        /*0060*/ 	.short	0x0000
        /*0062*/ 	.short	0x0000
        /*0064*/ 	.byte	0x00, 0xf0, 0x21, 0x00


	//----- nvinfo : EIATTR_SPARSE_MMA_MASK
	.align		4
.L_1875:
        /*0068*/ 	.byte	0x03, 0x50
        /*006a*/ 	.short	0x0000


	//----- nvinfo : EIATTR_MAXREG_COUNT
	.align		4
        /*006c*/ 	.byte	0x03, 0x1b
        /*006e*/ 	.short	0x00ff


	//----- nvinfo : EIATTR_MERCURY_ISA_VERSION
	.align		4
        /*0070*/ 	.byte	0x03, 0x5f
        /*0072*/ 	.short	0x0101


	//----- nvinfo : EIATTR_COOP_GROUP_MASK_REGIDS
	.align		4
        /*0074*/ 	.byte	0x04, 0x29
        /*0076*/ 	.short	(.L_1877 - .L_1876)


	//   ....[0]....
.L_1876:
        /*0078*/ 	.word	0xffffffff


	//   ....[1]....
        /*007c*/ 	.word	0xffffffff


	//   ....[2]....
        /*0080*/ 	.word	0xffffffff


	//   ....[3]....
        /*0084*/ 	.word	0xffffffff


	//   ....[4]....
        /*0088*/ 	.word	0xffffffff


	//   ....[5]....
        /*008c*/ 	.word	0xffffffff


	//   ....[6]....
        /*0090*/ 	.word	0xffffffff


	//   ....[7]....
        /*0094*/ 	.word	0xffffffff


	//   ....[8]....
        /*0098*/ 	.word	0xffffffff


	//   ....[9]....
        /*009c*/ 	.word	0xffffffff


	//   ....[10]....
        /*00a0*/ 	.word	0xffffffff


	//   ....[11]....
        /*00a4*/ 	.word	0xffffffff


	//   ....[12]....
        /*00a8*/ 	.word	0xffffffff


	//   ....[13]....
        /*00ac*/ 	.word	0xffffffff


	//   ....[14]....
        /*00b0*/ 	.word	0xffffffff


	//   ....[15]....
        /*00b4*/ 	.word	0xffffffff


	//   ....[16]....
        /*00b8*/ 	.word	0xffffffff


	//   ....[17]....
        /*00bc*/ 	.word	0xffffffff


	//   ....[18]....
        /*00c0*/ 	.word	0xffffffff


	//   ....[19]....
        /*00c4*/ 	.word	0xffffffff


	//----- nvinfo : EIATTR_COOP_GROUP_INSTR_OFFSETS
	.align		4
.L_1877:
        /*00c8*/ 	.byte	0x04, 0x28
        /*00ca*/ 	.short	(.L_1879 - .L_1878)


	//   ....[0]....
.L_1878:
        /*00cc*/ 	.word	0x00000450


	//   ....[1]....
        /*00d0*/ 	.word	0x00000470


	//   ....[2]....
        /*00d4*/ 	.word	0x000004b0


	//   ....[3]....
        /*00d8*/ 	.word	0x000004d0


	//   ....[4]....
        /*00dc*/ 	.word	0x00000510


	//   ....[5]....
        /*00e0*/ 	.word	0x00000530


	//   ....[6]....
        /*00e4*/ 	.word	0x00000570


	//   ....[7]....
        /*00e8*/ 	.word	0x00000590


	//   ....[8]....
        /*00ec*/ 	.word	0x000005d0


	//   ....[9]....
        /*00f0*/ 	.word	0x00000600


	//   ....[10]....
        /*00f4*/ 	.word	0x000009a0


	//   ....[11]....
        /*00f8*/ 	.word	0x000009c0


	//   ....[12]....
        /*00fc*/ 	.word	0x000009f0


	//   ....[13]....
        /*0100*/ 	.word	0x00000a00


	//   ....[14]....
        /*0104*/ 	.word	0x00000a30


	//   ....[15]....
        /*0108*/ 	.word	0x00000a40


	//   ....[16]....
        /*010c*/ 	.word	0x00000a70


	//   ....[17]....
        /*0110*/ 	.word	0x00000a80


	//   ....[18]....
        /*0114*/ 	.word	0x00000ab0


	//   ....[19]....
        /*0118*/ 	.word	0x00000ac0


	//----- nvinfo : EIATTR_EXIT_INSTR_OFFSETS
	.align		4
.L_1879:
        /*011c*/ 	.byte	0x04, 0x1c
        /*011e*/ 	.short	(.L_1881 - .L_1880)


	//   ....[0]....
.L_1880:
        /*0120*/ 	.word	0x00000ad0


	//   ....[1]....
        /*0124*/ 	.word	0x00000e80


	//   ....[2]....
        /*0128*/ 	.word	0x00000ed0


	//   ....[3]....
        /*012c*/ 	.word	0x00001090


	//   ....[4]....
        /*0130*/ 	.word	0x000011d0


	//----- nvinfo : EIATTR_CRS_STACK_SIZE
	.align		4
.L_1881:
        /*0134*/ 	.byte	0x04, 0x1e
        /*0136*/ 	.short	(.L_1883 - .L_1882)
.L_1882:
        /*0138*/ 	.word	0x00000000


	//----- nvinfo : EIATTR_CBANK_PARAM_SIZE
	.align		4
.L_1883:
        /*013c*/ 	.byte	0x03, 0x19
        /*013e*/ 	.short	0x0020


	//----- nvinfo : EIATTR_PARAM_CBANK
	.align		4
        /*0140*/ 	.byte	0x04, 0x0a
        /*0142*/ 	.short	(.L_1885 - .L_1884)
	.align		4
.L_1884:
        /*0144*/ 	.word	index@(.nv.constant0._ZN18transformer_engine47scaled_upper_triang_masked_softmax_warp_forwardI6__halfS1_fLi6EEEvPT0_PKT_T1_iii)
        /*0148*/ 	.short	0x0210
        /*014a*/ 	.short	0x0020


	//----- nvinfo : EIATTR_SW_WAR
	.align		4
.L_1885:
        /*014c*/ 	.byte	0x04, 0x36
        /*014e*/ 	.short	(.L_1887 - .L_1886)
.L_1886:
        /*0150*/ 	.word	0x00000008
.L_1887:


//--------------------- .nv.info._ZN18transformer_engine47scaled_upper_triang_masked_softmax_warp_forwardI6__halfS1_fLi5EEEvPT0_PKT_T1_iii --------------------------
	.section	.nv.info._ZN18transformer_engine47scaled_upper_triang_masked_softmax_warp_forwardI6__halfS1_fLi5EEEvPT0_PKT_T1_iii,"",@"SHT_CUDA_INFO"
	.sectionflags	@""
	.align	4


	//----- nvinfo : EIATTR_CUDA_API_VERSION
	.align		4
        /*0000*/ 	.byte	0x04, 0x37
        /*0002*/ 	.short	(.L_1889 - .L_1888)
.L_1888:
        /*0004*/ 	.word	0x00000082


	//----- nvinfo : EIATTR_KPARAM_INFO
	.align		4
.L_1889:
        /*0008*/ 	.byte	0x04, 0x17
        /*000a*/ 	.short	(.L_1891 - .L_1890)
.L_1890:
        /*000c*/ 	.word	0x00000000
        /*0010*/ 	.short	0x0005
        /*0012*/ 	.short	0x001c
        /*0014*/ 	.byte	0x00, 0xf0, 0x11, 0x00


	//----- nvinfo : EIATTR_KPARAM_INFO
	.align		4
.L_1891:
        /*0018*/ 	.byte	0x04, 0x17
        /*001a*/ 	.short	(.L_1893 - .L_1892)
.L_1892:
        /*001c*/ 	.word	0x00000000
        /*0020*/ 	.short	0x0004
        /*0022*/ 	.short	0x0018
        /*0024*/ 	.byte	0x00, 0xf0, 0x11, 0x00


	//----- nvinfo : EIATTR_KPARAM_INFO
	.align		4
.L_1893:
        /*0028*/ 	.byte	0x04, 0x17
        /*002a*/ 	.short	(.L_1895 - .L_1894)
.L_1894:
        /*002c*/ 	.word	0x00000000
        /*0030*/ 	.short	0x0003
        /*0032*/ 	.short	0x0014
        /*0034*/ 	.byte	0x00, 0xf0, 0x11, 0x00


	//----- nvinfo : EIATTR_KPARAM_INFO
	.align		4
.L_1895:
        /*0038*/ 	.byte	0x04, 0x17
        /*003a*/ 	.short	(.L_1897 - .L_1896)
.L_1896:
        /*003c*/ 	.word	0x00000000
        /*0040*/ 	.short	0x0002
        /*0042*/ 	.short	0x0010
        /*0044*/ 	.byte	0x00, 0xf0, 0x11, 0x00


	//----- nvinfo : EIATTR_KPARAM_INFO
	.align		4
.L_1897:
        /*0048*/ 	.byte	0x04, 0x17
        /*004a*/ 	.short	(.L_1899 - .L_1898)
.L_1898:
        /*004c*/ 	.word	0x00000000
        /*0050*/ 	.short	0x0001
        /*0052*/ 	.short	0x0008
        /*0054*/ 	.byte	0x00, 0xf0, 0x21, 0x00


	//----- nvinfo : EIATTR_KPARAM_INFO
	.align		4
.L_1899:
        /*0058*/ 	.byte	0x04, 0x17
        /*005a*/ 	.short	(.L_1901 - .L_1900)
.L_1900:
        /*005c*/ 	.word	0x00000000
        /*0060*/ 	.short	0x0000
        /*0062*/ 	.short	0x0000
        /*0064*/ 	.byte	0x00, 0xf0, 0x21, 0x00


	//----- nvinfo : EIATTR_SPARSE_MMA_MASK
	.align		4
.L_1901:
        /*0068*/ 	.byte	0x03, 0x50
        /*006a*/ 	.short	0x0000


	//----- nvinfo : EIATTR_MAXREG_COUNT
	.align		4
        /*006c*/ 	.byte	0x03, 0x1b
        /*006e*/ 	.short	0x00ff


	//----- nvinfo : EIATTR_MERCURY_ISA_VERSION
	.align		4
        /*0070*/ 	.byte	0x03, 0x5f
        /*0072*/ 	.short	0x0101


	//----- nvinfo : EIATTR_COOP_GROUP_MASK_REGIDS
	.align		4
        /*0074*/ 	.byte	0x04, 0x29
        /*0076*/ 	.short	(.L_1903 - .L_1902)


	//   ....[0]....
.L_1902:
        /*0078*/ 	.word	0xffffffff


	//   ....[1]....
        /*007c*/ 	.word	0xffffffff


	//   ....[2]....
        /*0080*/ 	.word	0xffffffff


	//   ....[3]....
        /*0084*/ 	.word	0xffffffff


	//   ....[4]....
        /*0088*/ 	.word	0xffffffff


	//   ....[5]....
        /*008c*/ 	.word	0xffffffff


	//   ....[6]....
        /*0090*/ 	.word	0xffffffff


	//   ....[7]....
        /*0094*/ 	.word	0xffffffff


	//   ....[8]....
        /*0098*/ 	.word	0xffffffff


	//   ....[9]....
        /*009c*/ 	.word	0xffffffff


	//   ....[10]....
        /*00a0*/ 	.word	0xffffffff


	//   ....[11]....
        /*00a4*/ 	.word	0xffffffff


	//   ....[12]....
        /*00a8*/ 	.word	0xffffffff


	//   ....[13]....
        /*00ac*/ 	.word	0xffffffff


	//   ....[14]....
        /*00b0*/ 	.word	0xffffffff


	//   ....[15]....
        /*00b4*/ 	.word	0xffffffff


	//   ....[16]....
        /*00b8*/ 	.word	0xffffffff


	//   ....[17]....
        /*00bc*/ 	.word	0xffffffff


	//   ....[18]....
        /*00c0*/ 	.word	0xffffffff


	//   ....[19]....
        /*00c4*/ 	.word	0xffffffff


	//----- nvinfo : EIATTR_COOP_GROUP_INSTR_OFFSETS
	.align		4
.L_1903:
        /*00c8*/ 	.byte	0x04, 0x28
        /*00ca*/ 	.short	(.L_1905 - .L_1904)


	//   ....[0]....
.L_1904:
        /*00cc*/ 	.word	0x00000320


	//   ....[1]....
        /*00d0*/ 	.word	0x00000330


	//   ....[2]....
        /*00d4*/ 	.word	0x00000380


	//   ....[3]....
        /*00d8*/ 	.word	0x00000390


	//   ....[4]....
        /*00dc*/ 	.word	0x000003e0


	//   ....[5]....
        /*00e0*/ 	.word	0x000003f0


	//   ....[6]....
        /*00e4*/ 	.word	0x00000440


	//   ....[7]....
        /*00e8*/ 	.word	0x00000450


	//   ....[8]....
        /*00ec*/ 	.word	0x000004a0


	//   ....[9]....
        /*00f0*/ 	.word	0x000004b0


	//   ....[10]....
        /*00f4*/ 	.word	0x00000680


	//   ....[11]....
        /*00f8*/ 	.word	0x000006a0


	//   ....[12]....
        /*00fc*/ 	.word	0x000006d0


	//   ....[13]....
        /*0100*/ 	.word	0x000006e0


	//   ....[14]....
        /*0104*/ 	.word	0x00000710


	//   ....[15]....
        /*0108*/ 	.word	0x00000720


	//   ....[16]....
        /*010c*/ 	.word	0x00000750


	//   ....[17]....
        /*0110*/ 	.word	0x00000760


	//   ....[18]....
        /*0114*/ 	.word	0x00000790


	//   ....[19]....
        /*0118*/ 	.word	0x000007a0


	//----- nvinfo : EIATTR_EXIT_INSTR_OFFSETS
	.align		4
.L_1905:
        /*011c*/ 	.byte	0x04, 0x1c
        /*011e*/ 	.short	(.L_1907 - .L_1906)


	//   ....[0]....
.L_1906:
        /*0120*/ 	.word	0x000007b0


	//   ....[1]....
        /*0124*/ 	.word	0x000009a0


	//   ....[2]....
        /*0128*/ 	.word	0x00000a30


	//   ....[3]....
        /*012c*/ 	.word	0x00000a50


	//   ....[4]....
        /*0130*/ 	.word	0x00000b60


	//----- nvinfo : EIATTR_CRS_STACK_SIZE
	.align		4
.L_1907:
        /*0134*/ 	.byte	0x04, 0x1e
        /*0136*/ 	.short	(.L_1909 - .L_1908)
.L_1908:
        /*0138*/ 	.word	0x00000000


	//----- nvinfo : EIATTR_CBANK_PARAM_SIZE
	.align		4
.L_1909:
        /*013c*/ 	.byte	0x03, 0x19
        /*013e*/ 	.short	0x0020


	//----- nvinfo : EIATTR_PARAM_CBANK
	.align		4
        /*0140*/ 	.byte	0x04, 0x0a
        /*0142*/ 	.short	(.L_1911 - .L_1910)
	.align		4
.L_1910:
        /*0144*/ 	.word	index@(.nv.constant0._ZN18transformer_engine47scaled_upper_triang_masked_softmax_warp_forwardI6__halfS1_fLi5EEEvPT0_PKT_T1_iii)
        /*0148*/ 	.short	0x0210
        /*014a*/ 	.short	0x0020


	//----- nvinfo : EIATTR_SW_WAR
	.align		4
.L_1911:
        /*014c*/ 	.byte	0x04, 0x36
        /*014e*/ 	.short	(.L_1913 - .L_1912)
.L_1912:
        /*0150*/ 	.word	0x00000008
.L_1913:


//--------------------- .nv.info._ZN18transformer_engine47scaled_upper_triang_masked_softmax_warp_forwardI6__halfS1_fLi4EEEvPT0_PKT_T1_iii --------------------------
	.section	.nv.info._ZN18transformer_engine47scaled_upper_triang_masked_softmax_warp_forwardI6__halfS1_fLi4EEEvPT0_PKT_T1_iii,"",@"SHT_CUDA_INFO"
	.sectionflags	@""
	.align	4


	//----- nvinfo : EIATTR_CUDA_API_VERSION
	.align		4
        /*0000*/ 	.byte	0x04, 0x37
        /*0002*/ 	.short	(.L_1915 - .L_1914)
.L_1914:
        /*0004*/ 	.word	0x00000082


	//----- nvinfo : EIATTR_KPARAM_INFO
	.align		4
.L_1915:
        /*0008*/ 	.byte	0x04, 0x17
        /*000a*/ 	.short	(.L_1917 - .L_1916)
.L_1916:
        /*000c*/ 	.word	0x00000000
        /*0010*/ 	.short	0x0005
        /*0012*/ 	.short	0x001c
        /*0014*/ 	.byte	0x00, 0xf0, 0x11, 0x00


	//----- nvinfo : EIATTR_KPARAM_INFO
	.align		4
.L_1917:
        /*0018*/ 	.byte	0x04, 0x17
        /*001a*/ 	.short	(.L_1919 - .L_1918)
.L_1918:
        /*001c*/ 	.word	0x00000000
        /*0020*/ 	.short	0x0004
        /*0022*/ 	.short	0x0018
        /*0024*/ 	.byte	0x00, 0xf0, 0x11, 0x00


	//----- nvinfo : EIATTR_KPARAM_INFO
	.align		4
.L_1919:
        /*0028*/ 	.byte	0x04, 0x17
        /*002a*/ 	.short	(.L_1921 - .L_1920)
.L_1920:
        /*002c*/ 	.word	0x00000000
        /*0030*/ 	.short	0x0003
        /*0032*/ 	.short	0x0014
        /*0034*/ 	.byte	0x00, 0xf0, 0x11, 0x00


	//----- nvinfo : EIATTR_KPARAM_INFO
	.align		4
.L_1921:
        /*0038*/ 	.byte	0x04, 0x17
        /*003a*/ 	.short	(.L_1923 - .L_1922)
.L_1922:
        /*003c*/ 	.word	0x00000000
        /*0040*/ 	.short	0x0002
        /*0042*/ 	.short	0x0010
        /*0044*/ 	.byte	0x00, 0xf0, 0x11, 0x00


	//----- nvinfo : EIATTR_KPARAM_INFO
	.align		4
.L_1923:
        /*0048*/ 	.byte	0x04, 0x17
        /*004a*/ 	.short	(.L_1925 - .L_1924)
.L_1924:
        /*004c*/ 	.word	0x00000000
        /*0050*/ 	.short	0x0001
        /*0052*/ 	.short	0x0008
        /*0054*/ 	.byte	0x00, 0xf0, 0x21, 0x00


	//----- nvinfo : EIATTR_KPARAM_INFO
	.align		4
.L_1925:
        /*0058*/ 	.byte	0x04, 0x17
        /*005a*/ 	.short	(.L_1927 - .L_1926)
.L_1926:
        /*005c*/ 	.word	0x00000000
        /*0060*/ 	.short	0x0000
        /*0062*/ 	.short	0x0000
        /*0064*/ 	.byte	0x00, 0xf0, 0x21, 0x00


	//----- nvinfo : EIATTR_SPARSE_MMA_MASK
	.align		4
.L_1927:
        /*0068*/ 	.byte	0x03, 0x50
        /*006a*/ 	.short	0x0000


	//----- nvinfo : EIATTR_MAXREG_COUNT
	.align		4
        /*006c*/ 	.byte	0x03, 0x1b
        /*006e*/ 	.short	0x00ff


	//----- nvinfo : EIATTR_MERCURY_ISA_VERSION
	.align		4
        /*0070*/ 	.byte	0x03, 0x5f
        /*0072*/ 	.short	0x0101


	//----- nvinfo : EIATTR_COOP_GROUP_MASK_REGIDS
	.align		4
        /*0074*/ 	.byte	0x04, 0x29
        /*0076*/ 	.short	(.L_1929 - .L_1928)


	//   ....[0]....
.L_1928:
        /*0078*/ 	.word	0xffffffff


	//   ....[1]....
        /*007c*/ 	.word	0xffffffff


	//   ....[2]....
        /*0080*/ 	.word	0xffffffff


	//   ....[3]....
        /*0084*/ 	.word	0xffffffff


	//   ....[4]....
        /*0088*/ 	.word	0xffffffff


	//   ....[5]....
        /*008c*/ 	.word	0xffffffff


	//   ....[6]....
        /*0090*/ 	.word	0xffffffff


	//   ....[7]....
        /*0094*/ 	.word	0xffffffff


	//   ....[8]....
        /*0098*/ 	.word	0xffffffff


	//   ....[9]....
        /*009c*/ 	.word	0xffffffff


	//   ....[10]....
        /*00a0*/ 	.word	0xffffffff


	//   ....[11]....
        /*00a4*/ 	.word	0xffffffff


	//   ....[12]....
        /*00a8*/ 	.word	0xffffffff


	//   ....[13]....
        /*00ac*/ 	.word	0xffffffff


	//   ....[14]....
        /*00b0*/ 	.word	0xffffffff


	//   ....[15]....
        /*00b4*/ 	.word	0xffffffff


	//----- nvinfo : EIATTR_COOP_GROUP_INSTR_OFFSETS
	.align		4
.L_1929:
        /*00b8*/ 	.byte	0x04, 0x28
        /*00ba*/ 	.short	(.L_1931 - .L_1930)


	//   ....[0]....
.L_1930:
        /*00bc*/ 	.word	0x00000320


	//   ....[1]....
        /*00c0*/ 	.word	0x00000330


	//   ....[2]....
        /*00c4*/ 	.word	0x00000380


	//   ....[3]....
        /*00c8*/ 	.word	0x00000390


	//   ....[4]....
        /*00cc*/ 	.word	0x000003e0


	//   ....[5]....
        /*00d0*/ 	.word	0x000003f0


	//   ....[6]....
        /*00d4*/ 	.word	0x00000440


	//   ....[7]....
        /*00d8*/ 	.word	0x00000450


	//   ....[8]....
        /*00dc*/ 	.word	0x00000620


	//   ....[9]....
        /*00e0*/ 	.word	0x00000640


	//   ....[10]....
        /*00e4*/ 	.word	0x00000670


	//   ....[11]....
        /*00e8*/ 	.word	0x00000680


	//   ....[12]....
        /*00ec*/ 	.word	0x000006b0


	//   ....[13]....
        /*00f0*/ 	.word	0x000006c0


	//   ....[14]....
        /*00f4*/ 	.word	0x000006f0


	//   ....[15]....
        /*00f8*/ 	.word	0x00000700


	//----- nvinfo : EIATTR_EXIT_INSTR_OFFSETS
	.align		4
.L_1931:
        /*00fc*/ 	.byte	0x04, 0x1c
        /*00fe*/ 	.short	(.L_1933 - .L_1932)


	//   ....[0]....
.L_1932:
        /*0100*/ 	.word	0x00000710


	//   ....[1]....
        /*0104*/ 	.word	0x00000900


	//   ....[2]....
        /*0108*/ 	.word	0x00000990


	//   ....[3]....
        /*010c*/ 	.word	0x000009b0


	//   ....[4]....
        /*0110*/ 	.word	0x00000ac0


	//----- nvinfo : EIATTR_CRS_STACK_SIZE
	.align		4
.L_1933:
        /*0114*/ 	.byte	0x04, 0x1e
        /*0116*/ 	.short	(.L_1935 - .L_1934)
.L_1934:
        /*0118*/ 	.word	0x00000000


	//----- nvinfo : EIATTR_CBANK_PARAM_SIZE
	.align		4
.L_1935:
        /*011c*/ 	.byte	0x03, 0x19
        /*011e*/ 	.short	0x0020


	//----- nvinfo : EIATTR_PARAM_CBANK
	.align		4
        /*0120*/ 	.byte	0x04, 0x0a
        /*0122*/ 	.short	(.L_1937 - .L_1936)
	.align		4
.L_1936:
        /*0124*/ 	.word	index@(.nv.constant0._ZN18transformer_engine47scaled_upper_triang_masked_softmax_warp_forwardI6__halfS1_fLi4EEEvPT0_PKT_T1_iii)
        /*0128*/ 	.short	0x0210
        /*012a*/ 	.short	0x0020


	//----- nvinfo : EIATTR_SW_WAR
	.align		4
.L_1937:
        /*012c*/ 	.byte	0x04, 0x36
        /*012e*/ 	.short	(.L_1939 - .L_1938)
.L_1938:
        /*0130*/ 	.word	0x00000008
.L_1939:


//--------------------- .nv.info._ZN18transformer_engine47scaled_upper_triang_masked_softmax_warp_forwardI6__halfS1_fLi3EEEvPT0_PKT_T1_iii --------------------------
	.section	.nv.info._ZN18transformer_engine47scaled_upper_triang_masked_softmax_warp_forwardI6__halfS1_fLi3EEEvPT0_PKT_T1_iii,"",@"SHT_CUDA_INFO"
	.sectionflags	@""
	.align	4


	//----- nvinfo : EIATTR_CUDA_API_VERSION
	.align		4
        /*0000*/ 	.byte	0x04, 0x37
        /*0002*/ 	.short	(.L_1941 - .L_1940)
.L_1940:
        /*0004*/ 	.word	0x00000082


	//----- nvinfo : EIATTR_KPARAM_INFO
	.align		4
.L_1941:
        /*0008*/ 	.byte	0x04, 0x17
        /*000a*/ 	.short	(.L_1943 - .L_1942)
.L_1942:
        /*000c*/ 	.word	0x00000000
        /*0010*/ 	.short	0x0005
        /*0012*/ 	.short	0x001c
        /*0014*/ 	.byte	0x00, 0xf0, 0x11, 0x00


	//----- nvinfo : EIATTR_KPARAM_INFO
	.align		4
.L_1943:
        /*0018*/ 	.byte	0x04, 0x17
        /*001a*/ 	.short	(.L_1945 - .L_1944)
.L_1944:
        /*001c*/ 	.word	0x00000000
        /*0020*/ 	.short	0x0004
        /*0022*/ 	.short	0x0018
        /*0024*/ 	.byte	0x00, 0xf0, 0x11, 0x00


	//----- nvinfo : EIATTR_KPARAM_INFO
	.align		4
.L_1945:
        /*0028*/ 	.byte	0x04, 0x17
        /*002a*/ 	.short	(.L_1947 - .L_1946)
.L_1946:
        /*002c*/ 	.word	0x00000000
        /*0030*/ 	.short	0x0003
        /*0032*/ 	.short	0x0014
        /*0034*/ 	.byte	0x00, 0xf0, 0x11, 0x00


	//----- nvinfo : EIATTR_KPARAM_INFO
	.align		4
.L_1947:
        /*0038*/ 	.byte	0x04, 0x17
        /*003a*/ 	.short	(.L_1949 - .L_1948)
.L_1948:
        /*003c*/ 	.word	0x00000000
        /*0040*/ 	.short	0x0002
        /*0042*/ 	.short	0x0010
        /*0044*/ 	.byte	0x00, 0xf0, 0x11, 0x00


	//----- nvinfo : EIATTR_KPARAM_INFO
	.align		4
.L_1949:
        /*0048*/ 	.byte	0x04, 0x17
        /*004a*/ 	.short	(.L_1951 - .L_1950)
.L_1950:
        /*004c*/ 	.word	0x00000000
        /*0050*/ 	.short	0x0001
        /*0052*/ 	.short	0x0008
        /*0054*/ 	.byte	0x00, 0xf0, 0x21, 0x00


	//----- nvinfo : EIATTR_KPARAM_INFO
	.align		4
.L_1951:
        /*0058*/ 	.byte	0x04, 0x17
        /*005a*/ 	.short	(.L_1953 - .L_1952)
.L_1952:
        /*005c*/ 	.word	0x00000000
        /*0060*/ 	.short	0x0000
        /*0062*/ 	.short	0x0000
        /*0064*/ 	.byte	0x00, 0xf0, 0x21, 0x00


	//----- nvinfo : EIATTR_SPARSE_MMA_MASK
	.align		4
.L_1953:
        /*0068*/ 	.byte	0x03, 0x50
        /*006a*/ 	.short	0x0000


	//----- nvinfo : EIATTR_MAXREG_COUNT
	.align		4
        /*006c*/ 	.byte	0x03, 0x1b
        /*006e*/ 	.short	0x00ff


	//----- nvinfo : EIATTR_MERCURY_ISA_VERSION
	.align		4
        /*0070*/ 	.byte	0x03, 0x5f
        /*0072*/ 	.short	0x0101


	//----- nvinfo : EIATTR_COOP_GROUP_MASK_REGIDS
	.align		4
        /*0074*/ 	.byte	0x04, 0x29
        /*0076*/ 	.short	(.L_1955 - .L_1954)


	//   ....[0]....
.L_1954:
        /*0078*/ 	.word	0xffffffff


	//   ....[1]....
        /*007c*/ 	.word	0xffffffff


	//   ....[2]....
        /*0080*/ 	.word	0xffffffff


	//   ....[3]....
        /*0084*/ 	.word	0xffffffff


	//   ....[4]....
        /*0088*/ 	.word	0xffffffff


	//   ....[5]....
        /*008c*/ 	.word	0xffffffff


	//   ....[6]....
        /*0090*/ 	.word	0xffffffff


	//   ....[7]....
        /*0094*/ 	.word	0xffffffff


	//   ....[8]....
        /*0098*/ 	.word	0xffffffff


	//   ....[9]....
        /*009c*/ 	.word	0xffffffff


	//   ....[10]....
        /*00a0*/ 	.word	0xffffffff


	//   ....[11]....
        /*00a4*/ 	.word	0xffffffff


	//----- nvinfo : EIATTR_COOP_GROUP_INSTR_OFFSETS
	.align		4
.L_1955:
        /*00a8*/ 	.byte	0x04, 0x28
        /*00aa*/ 	.short	(.L_1957 - .L_1956)


	//   ....[0]....
.L_1956:
        /*00ac*/ 	.word	0x00000320


	//   ....[1]....
        /*00b0*/ 	.word	0x00000330


	//   ....[2]....
        /*00b4*/ 	.word	0x00000380


	//   ....[3]....
        /*00b8*/ 	.word	0x00000390


	//   ....[4]....
        /*00bc*/ 	.word	0x000003e0


	//   ....[5]....
        /*00c0*/ 	.word	0x000003f0


	//   ....[6]....
        /*00c4*/ 	.word	0x000005c0


	//   ....[7]....
        /*00c8*/ 	.word	0x000005e0


	//   ....[8]....
        /*00cc*/ 	.word	0x00000610


	//   ....[9]....
        /*00d0*/ 	.word	0x00000620


	//   ....[10]....
        /*00d4*/ 	.word	0x00000650


	//   ....[11]....
        /*00d8*/ 	.word	0x00000660


	//----- nvinfo : EIATTR_EXIT_INSTR_OFFSETS
	.align		4
.L_1957:
        /*00dc*/ 	.byte	0x04, 0x1c
        /*00de*/ 	.short	(.L_1959 - .L_1958)


	//   ....[0]....
.L_1958:
        /*00e0*/ 	.word	0x00000670


	//   ....[1]....
        /*00e4*/ 	.word	0x00000860


	//   ....[2]....
        /*00e8*/ 	.word	0x000008f0


	//   ....[3]....
        /*00ec*/ 	.word	0x00000910


	//   ....[4]....
        /*00f0*/ 	.word	0x00000a20


	//----- nvinfo : EIATTR_CRS_STACK_SIZE
	.align		4
.L_1959:
        /*00f4*/ 	.byte	0x04, 0x1e
        /*00f6*/ 	.short	(.L_1961 - .L_1960)
.L_1960:
        /*00f8*/ 	.word	0x00000000


	//----- nvinfo : EIATTR_CBANK_PARAM_SIZE
	.align		4
.L_1961:
        /*00fc*/ 	.byte	0x03, 0x19
        /*00fe*/ 	.short	0x0020


	//----- nvinfo : EIATTR_PARAM_CBANK
	.align		4
        /*0100*/ 	.byte	0x04, 0x0a
        /*0102*/ 	.short	(.L_1963 - .L_1962)
	.align		4
.L_1962:
        /*0104*/ 	.word	index@(.nv.constant0._ZN18transformer_engine47scaled_upper_triang_masked_softmax_warp_forwardI6__halfS1_fLi3EEEvPT0_PKT_T1_iii)
        /*0108*/ 	.short	0x0210
        /*010a*/ 	.short	0x0020


	//----- nvinfo : EIATTR_SW_WAR
	.align		4
.L_1963:
        /*010c*/ 	.byte	0x04, 0x36
        /*010e*/ 	.short	(.L_1965 - .L_1964)
.L_1964:
        /*0110*/ 	.word	0x00000008
.L_1965:


//--------------------- .nv.info._ZN18transformer_engine47scaled_upper_triang_masked_softmax_warp_forwardI6__halfS1_fLi2EEEvPT0_PKT_T1_iii --------------------------
	.section	.nv.info._ZN18transformer_engine47scaled_upper_triang_masked_softmax_warp_forwardI6__halfS1_fLi2EEEvPT0_PKT_T1_iii,"",@"SHT_CUDA_INFO"
	.sectionflags	@""
	.align	4


	//----- nvinfo : EIATTR_CUDA_API_VERSION
	.align		4
        /*0000*/ 	.byte	0x04, 0x37
        /*0002*/ 	.short	(.L_1967 - .L_1966)
.L_1966:
        /*0004*/ 	.word	0x00000082


	//----- nvinfo : EIATTR_KPARAM_INFO
	.align		4
.L_1967:
        /*0008*/ 	.byte	0x04, 0x17
        /*000a*/ 	.short	(.L_1969 - .L_1968)
.L_1968:
        /*000c*/ 	.word	0x00000000
        /*0010*/ 	.short	0x0005
        /*0012*/ 	.short	0x001c
        /*0014*/ 	.byte	0x00, 0xf0, 0x11, 0x00


	//----- nvinfo : EIATTR_KPARAM_INFO
	.align		4
.L_1969:
        /*0018*/ 	.byte	0x04, 0x17
        /*001a*/ 	.short	(.L_1971 - .L_1970)
.L_1970:
        /*001c*/ 	.word	0x00000000
        /*0020*/ 	.short	0x0004
        /*0022*/ 	.short	0x0018
        /*0024*/ 	.byte	0x00, 0xf0, 0x11, 0x00


	//----- nvinfo : EIATTR_KPARAM_INFO
	.align		4
.L_1971:
        /*0028*/ 	.byte	0x04, 0x17
        /*002a*/ 	.short	(.L_1973 - .L_1972)
.L_1972:
        /*002c*/ 	.word	0x00000000
        /*0030*/ 	.short	0x0003
        /*0032*/ 	.short	0x0014
        /*0034*/ 	.byte	0x00, 0xf0, 0x11, 0x00


	//----- nvinfo : EIATTR_KPARAM_INFO
	.align		4
.L_1973:
        /*0038*/ 	.byte	0x04, 0x17
        /*003a*/ 	.short	(.L_1975 - .L_1974)
.L_1974:
        /*003c*/ 	.word	0x00000000
        /*0040*/ 	.short	0x0002
        /*0042*/ 	.short	0x0010
        /*0044*/ 	.byte	0x00, 0xf0, 0x11, 0x00


	//----- nvinfo : EIATTR_KPARAM_INFO
	.align		4
.L_1975:
        /*0048*/ 	.byte	0x04, 0x17
        /*004a*/ 	.short	(.L_1977 - .L_1976)
.L_1976:
        /*004c*/ 	.word	0x00000000
        /*0050*/ 	.short	0x0001
        /*0052*/ 	.short	0x0008
        /*0054*/ 	.byte	0x00, 0xf0, 0x21, 0x00


	//----- nvinfo : EIATTR_KPARAM_INFO
	.align		4
.L_1977:
        /*0058*/ 	.byte	0x04, 0x17
        /*005a*/ 	.short	(.L_1979 - .L_1978)
.L_1978:
        /*005c*/ 	.word	0x00000000
        /*0060*/ 	.short	0x0000
        /*0062*/ 	.short	0x0000
        /*0064*/ 	.byte	0x00, 0xf0, 0x21, 0x00


	//----- nvinfo : EIATTR_SPARSE_MMA_MASK
	.align		4
.L_1979:
        /*0068*/ 	.byte	0x03, 0x50
        /*006a*/ 	.short	0x0000


	//----- nvinfo : EIATTR_MAXREG_COUNT
	.align		4
        /*006c*/ 	.byte	0x03, 0x1b
        /*006e*/ 	.short	0x00ff


	//----- nvinfo : EIATTR_MERCURY_ISA_VERSION
	.align		4
        /*0070*/ 	.byte	0x03, 0x5f
        /*0072*/ 	.short	0x0101


	//----- nvinfo : EIATTR_COOP_GROUP_MASK_REGIDS
	.align		4
        /*0074*/ 	.byte	0x04, 0x29
        /*0076*/ 	.short	(.L_1981 - .L_1980)


	//   ....[0]....
.L_1980:
        /*0078*/ 	.word	0xffffffff


	//   ....[1]....
        /*007c*/ 	.word	0xffffffff


	//   ....[2]....
        /*0080*/ 	.word	0xffffffff


	//   ....[3]....
        /*0084*/ 	.word	0xffffffff


	//   ....[4]....
        /*0088*/ 	.word	0xffffffff


	//   ....[5]....
        /*008c*/ 	.word	0xffffffff


	//   ....[6]....
        /*0090*/ 	.word	0xffffffff


	//   ....[7]....
        /*0094*/ 	.word	0xffffffff


	//----- nvinfo : EIATTR_COOP_GROUP_INSTR_OFFSETS
	.align		4
.L_1981:
        /*0098*/ 	.byte	0x04, 0x28
        /*009a*/ 	.short	(.L_1983 - .L_1982)


	//   ....[0]....
.L_1982:
        /*009c*/ 	.word	0x00000320


	//   ....[1]....
        /*00a0*/ 	.word	0x00000330


	//   ....[2]....
        /*00a4*/ 	.word	0x00000380


	//   ....[3]....
        /*00a8*/ 	.word	0x00000390


	//   ....[4]....
        /*00ac*/ 	.word	0x00000560


	//   ....[5]....
        /*00b0*/ 	.word	0x00000580


	//   ....[6]....
        /*00b4*/ 	.word	0x000005b0


	//   ....[7]....
        /*00b8*/ 	.word	0x000005c0


	//----- nvinfo : EIATTR_EXIT_INSTR_OFFSETS
	.align		4
.L_1983:
        /*00bc*/ 	.byte	0x04, 0x1c
        /*00be*/ 	.short	(.L_1985 - .L_1984)


	//   ....[0]....
.L_1984:
        /*00c0*/ 	.word	0x000005d0


	//   ....[1]....
        /*00c4*/ 	.word	0x000007c0


	//   ....[2]....
        /*00c8*/ 	.word	0x00000850


	//   ....[3]....
        /*00cc*/ 	.word	0x00000870


	//   ....[4]....
        /*00d0*/ 	.word	0x00000980


	//----- nvinfo : EIATTR_CRS_STACK_SIZE
	.align		4
.L_1985:
        /*00d4*/ 	.byte	0x04, 0x1e
        /*00d6*/ 	.short	(.L_1987 - .L_1986)
.L_1986:
        /*00d8*/ 	.word	0x00000000


	//----- nvinfo : EIATTR_CBANK_PARAM_SIZE
	.align		4
.L_1987:
        /*00dc*/ 	.byte	0x03, 0x19
        /*00de*/ 	.short	0x0020


	//----- nvinfo : EIATTR_PARAM_CBANK
	.align		4
        /*00e0*/ 	.byte	0x04, 0x0a
        /*00e2*/ 	.short	(.L_1989 - .L_1988)
	.align		4
.L_1988:
        /*00e4*/ 	.word	index@(.nv.constant0._ZN18transformer_engine47scaled_upper_triang_masked_softmax_warp_forwardI6__halfS1_fLi2EEEvPT0_PKT_T1_iii)
        /*00e8*/ 	.short	0x0210
        /*00ea*/ 	.short	0x0020


	//----- nvinfo : EIATTR_SW_WAR
	.align		4
.L_1989:
        /*00ec*/ 	.byte	0x04, 0x36
        /*00ee*/ 	.short	(.L_1991 - .L_1990)
.L_1990:
        /*00f0*/ 	.word	0x00000008
.L_1991:


//--------------------- .nv.info._ZN18transformer_engine47scaled_upper_triang_masked_softmax_warp_forwardI6__halfS1_fLi1EEEvPT0_PKT_T1_iii --------------------------
	.section	.nv.info._ZN18transformer_engine47scaled_upper_triang_masked_softmax_warp_forwardI6__halfS1_fLi1EEEvPT0_PKT_T1_iii,"",@"SHT_CUDA_INFO"
	.sectionflags	@""
	.align	4


	//----- nvinfo : EIATTR_CUDA_API_VERSION
	.align		4
        /*0000*/ 	.byte	0x04, 0x37
        /*0002*/ 	.short	(.L_1993 - .L_1992)
.L_1992:
        /*0004*/ 	.word	0x00000082


	//----- nvinfo : EIATTR_KPARAM_INFO
	.align		4
.L_1993:
        /*0008*/ 	.byte	0x04, 0x17
        /*000a*/ 	.short	(.L_1995 - .L_1994)
.L_1994:
        /*000c*/ 	.word	0x00000000
        /*0010*/ 	.short	0x0005
        /*0012*/ 	.short	0x001c
        /*0014*/ 	.byte	0x00, 0xf0, 0x11, 0x00


	//----- nvinfo : EIATTR_KPARAM_INFO
	.align		4
.L_1995:
        /*0018*/ 	.byte	0x04, 0x17
        /*001a*/ 	.short	(.L_1997 - .L_1996)
.L_1996:
        /*001c*/ 	.word	0x00000000
        /*0020*/ 	.short	0x0004
        /*0022*/ 	.short	0x0018
        /*0024*/ 	.byte	0x00, 0xf0, 0x11, 0x00


	//----- nvinfo : EIATTR_KPARAM_INFO
	.align		4
.L_1997:
        /*0028*/ 	.byte	0x04, 0x17
        /*002a*/ 	.short	(.L_1999 - .L_1998)
.L_1998:
        /*002c*/ 	.word	0x00000000
        /*0030*/ 	.short	0x0003
        /*0032*/ 	.short	0x0014
        /*0034*/ 	.byte	0x00, 0xf0, 0x11, 0x00


	//----- nvinfo : EIATTR_KPARAM_INFO
	.align		4
.L_1999:
        /*0038*/ 	.byte	0x04, 0x17
        /*003a*/ 	.short	(.L_2001 - .L_2000)
.L_2000:
        /*003c*/ 	.word	0x00000000
        /*0040*/ 	.short	0x0002
        /*0042*/ 	.short	0x0010
        /*0044*/ 	.byte	0x00, 0xf0, 0x11, 0x00


	//----- nvinfo : EIATTR_KPARAM_INFO
	.align		4
.L_2001:
        /*0048*/ 	.byte	0x04, 0x17
        /*004a*/ 	.short	(.L_2003 - .L_2002)
.L_2002:
        /*004c*/ 	.word	0x00000000
        /*0050*/ 	.short	0x0001
        /*0052*/ 	.short	0x0008
        /*0054*/ 	.byte	0x00, 0xf0, 0x21, 0x00


	//----- nvinfo : EIATTR_KPARAM_INFO
	.align		4
.L_2003:
        /*0058*/ 	.byte	0x04, 0x17
        /*005a*/ 	.short	(.L_2005 - .L_2004)
.L_2004:
        /*005c*/ 	.word	0x00000000
        /*0060*/ 	.short	0x0000
        /*0062*/ 	.short	0x0000
        /*0064*/ 	.byte	0x00, 0xf0, 0x21, 0x00


	//----- nvinfo : EIATTR_SPARSE_MMA_MASK
	.align		4
.L_2005:
        /*0068*/ 	.byte	0x03, 0x50
        /*006a*/ 	.short	0x0000


	//----- nvinfo : EIATTR_MAXREG_COUNT
	.align		4
        /*006c*/ 	.byte	0x03, 0x1b
        /*006e*/ 	.short	0x00ff


	//----- nvinfo : EIATTR_MERCURY_ISA_VERSION
	.align		4
        /*0070*/ 	.byte	0x03, 0x5f
        /*0072*/ 	.short	0x0101


	//----- nvinfo : EIATTR_COOP_GROUP_MASK_REGIDS
	.align		4
        /*0074*/ 	.byte	0x04, 0x29
        /*0076*/ 	.short	(.L_2007 - .L_2006)


	//   ....[0]....
.L_2006:
        /*0078*/ 	.word	0xffffffff


	//   ....[1]....
        /*007c*/ 	.word	0xffffffff


	//   ....[2]....
        /*0080*/ 	.word	0xffffffff


	//   ....[3]....
        /*0084*/ 	.word	0xffffffff


	//----- nvinfo : EIATTR_COOP_GROUP_INSTR_OFFSETS
	.align		4
.L_2007:
        /*0088*/ 	.byte	0x04, 0x28
        /*008a*/ 	.short	(.L_2009 - .L_2008)


	//   ....[0]....
.L_2008:
        /*008c*/ 	.word	0x00000320


	//   ....[1]....
        /*0090*/ 	.word	0x00000340


	//   ....[2]....
        /*0094*/ 	.word	0x00000510


	//   ....[3]....
        /*0098*/ 	.word	0x00000520


	//----- nvinfo : EIATTR_EXIT_INSTR_OFFSETS
	.align		4
.L_2009:
        /*009c*/ 	.byte	0x04, 0x1c
        /*009e*/ 	.short	(.L_2011 - .L_2010)


	//   ....[0]....
.L_2010:
        /*00a0*/ 	.word	0x00000530


	//   ....[1]....
        /*00a4*/ 	.word	0x00000720


	//   ....[2]....
        /*00a8*/ 	.word	0x000007b0


	//   ....[3]....
        /*00ac*/ 	.word	0x000007d0


	//   ....[4]....
        /*00b0*/ 	.word	0x000008e0


	//----- nvinfo : EIATTR_CRS_STACK_SIZE
	.align		4
.L_2011:
        /*00b4*/ 	.byte	0x04, 0x1e
        /*00b6*/ 	.short	(.L_2013 - .L_2012)
.L_2012:
        /*00b8*/ 	.word	0x00000000


	//----- nvinfo : EIATTR_CBANK_PARAM_SIZE
	.align		4
.L_2013:
        /*00bc*/ 	.byte	0x03, 0x19
        /*00be*/ 	.short	0x0020


	//----- nvinfo : EIATTR_PARAM_CBANK
	.align		4
        /*00c0*/ 	.byte	0x04, 0x0a
        /*00c2*/ 	.short	(.L_2015 - .L_2014)
	.align		4
.L_2014:
        /*00c4*/ 	.word	index@(.nv.constant0._ZN18transformer_engine47scaled_upper_triang_masked_softmax_warp_forwardI6__halfS1_fLi1EEEvPT0_PKT_T1_iii)
        /*00c8*/ 	.short	0x0210
        /*00ca*/ 	.short	0x0020


	//----- nvinfo : EIATTR_SW_WAR
	.align		4
.L_2015:
        /*00cc*/ 	.byte	0x04, 0x36
        /*00ce*/ 	.short	(.L_2017 - .L_2016)
.L_2016:
        /*00d0*/ 	.word	0x00000008
.L_2017:


//--------------------- .nv.info._ZN18transformer_engine47scaled_upper_triang_masked_softmax_warp_forwardI6__halfS1_fLi0EEEvPT0_PKT_T1_iii --------------------------
	.section	.nv.info._ZN18transformer_engine47scaled_upper_triang_masked_softmax_warp_forwardI6__halfS1_fLi0EEEvPT0_PKT_T1_iii,"",@"SHT_CUDA_INFO"
	.sectionflags	@""
	.align	4


	//----- nvinfo : EIATTR_CUDA_API_VERSION
	.align		4
        /*0000*/ 	.byte	0x04, 0x37
        /*0002*/ 	.short	(.L_2019 - .L_2018)
.L_2018:
        /*0004*/ 	.word	0x00000082


	//----- nvinfo : EIATTR_KPARAM_INFO
	.align		4
.L_2019:
        /*0008*/ 	.byte	0x04, 0x17
        /*000a*/ 	.short	(.L_2021 - .L_2020)
.L_2020:
        /*000c*/ 	.word	0x00000000
        /*0010*/ 	.short	0x0005
        /*0012*/ 	.short	0x001c
        /*0014*/ 	.byte	0x00, 0xf0, 0x11, 0x00


	//----- nvinfo : EIATTR_KPARAM_INFO
	.align		4
.L_2021:
        /*0018*/ 	.byte	0x04, 0x17
        /*001a*/ 	.short	(.L_2023 - .L_2022)
.L_2022:
        /*001c*/ 	.word	0x00000000
        /*0020*/ 	.short	0x0004
        /*0022*/ 	.short	0x0018
        /*0024*/ 	.byte	0x00, 0xf0, 0x11, 0x00


	//----- nvinfo : EIATTR_KPARAM_INFO
	.align		4
.L_2023:
        /*0028*/ 	.byte	0x04, 0x17
        /*002a*/ 	.short	(.L_2025 - .L_2024)
.L_2024:
        /*002c*/ 	.word	0x00000000
        /*0030*/ 	.short	0x0003
        /*0032*/ 	.short	0x0014
        /*0034*/ 	.byte	0x00, 0xf0, 0x11, 0x00


	//----- nvinfo : EIATTR_KPARAM_INFO
	.align		4
.L_2025:
        /*0038*/ 	.byte	0x04, 0x17
        /*003a*/ 	.short	(.L_2027 - .L_2026)
.L_2026:
        /*003c*/ 	.word	0x00000000
        /*0040*/ 	.short	0x0002
        /*0042*/ 	.short	0x0010
        /*0044*/ 	.byte	0x00, 0xf0, 0x11, 0x00


	//----- nvinfo : EIATTR_KPARAM_INFO
	.align		4
.L_2027:
        /*0048*/ 	.byte	0x04, 0x17
        /*004a*/ 	.short	(.L_2029 - .L_2028)
.L_2028:
        /*004c*/ 	.word	0x00000000
        /*0050*/ 	.short	0x0001
        /*0052*/ 	.short	0x0008
        /*0054*/ 	.byte	0x00, 0xf0, 0x21, 0x00


	//----- nvinfo : EIATTR_KPARAM_INFO
	.align		4
.L_2029:
        /*0058*/ 	.byte	0x04, 0x17
        /*005a*/ 	.short	(.L_2031 - .L_2030)
.L_2030:
        /*005c*/ 	.word	0x00000000
        /*0060*/ 	.short	0x0000
        /*0062*/ 	.short	0x0000
        /*0064*/ 	.byte	0x00, 0xf0, 0x21, 0x00


	//----- nvinfo : EIATTR_SPARSE_MMA_MASK
	.align		4
.L_2031:
        /*0068*/ 	.byte	0x03, 0x50
        /*006a*/ 	.short	0x0000


	//----- nvinfo : EIATTR_MAXREG_COUNT
	.align		4
        /*006c*/ 	.byte	0x03, 0x1b
        /*006e*/ 	.short	0x00ff


	//----- nvinfo : EIATTR_MERCURY_ISA_VERSION
	.align		4
        /*0070*/ 	.byte	0x03, 0x5f
        /*0072*/ 	.short	0x0101


	//----- nvinfo : EIATTR_EXIT_INSTR_OFFSETS
	.align		4
        /*0074*/ 	.byte	0x04, 0x1c
        /*0076*/ 	.short	(.L_2033 - .L_2032)


	//   ....[0]....
.L_2032:
        /*0078*/ 	.word	0x000004a0


	//   ....[1]....
        /*007c*/ 	.word	0x00000680


	//   ....[2]....
        /*0080*/ 	.word	0x00000720


	//   ....[3]....
        /*0084*/ 	.word	0x00000740


	//   ....[4]....
        /*0088*/ 	.word	0x00000850


	//----- nvinfo : EIATTR_CRS_STACK_SIZE
	.align		4
.L_2033:
        /*008c*/ 	.byte	0x04, 0x1e
        /*008e*/ 	.short	(.L_2035 - .L_2034)
.L_2034:
        /*0090*/ 	.word	0x00000000


	//----- nvinfo : EIATTR_CBANK_PARAM_SIZE
	.align		4
.L_2035:
        /*0094*/ 	.byte	0x03, 0x19
        /*0096*/ 	.short	0x0020


	//----- nvinfo : EIATTR_PARAM_CBANK
	.align		4
        /*0098*/ 	.byte	0x04, 0x0a
        /*009a*/ 	.short	(.L_2037 - .L_2036)
	.align		4
.L_2036:
        /*009c*/ 	.word	index@(.nv.constant0._ZN18transformer_engine47scaled_upper_triang_masked_softmax_warp_forwardI6__halfS1_fLi0EEEvPT0_PKT_T1_iii)
        /*00a0*/ 	.short	0x0210
        /*00a2*/ 	.short	0x0020


	//----- nvinfo : EIATTR_SW_WAR
	.align		4
.L_2037:
        /*00a4*/ 	.byte	0x04, 0x36
        /*00a6*/ 	.short	(.L_2039 - .L_2038)
.L_2038:
        /*00a8*/ 	.word	0x00000008
.L_2039:


//--------------------- .nv.callgraph             --------------------------
	.section	.nv.callgraph,"",@"SHT_CUDA_CALLGRAPH"
	.align	4
	.sectionentsize	8
	.align		4
        /*0000*/ 	.word	0x00000000
	.align		4
        /*0004*/ 	.word	0xffffffff
	.align		4
        /*0008*/ 	.word	0x00000000
	.align		4
        /*000c*/ 	.word	0xfffffffe
	.align		4
        /*0010*/ 	.word	0x00000000
	.align		4
        /*0014*/ 	.word	0xfffffffd
	.align		4
        /*0018*/ 	.word	0x00000000
	.align		4
        /*001c*/ 	.word	0xfffffffc


//--------------------- .text._ZN18transformer_engine48scaled_upper_triang_masked_softmax_warp_backwardI13__nv_bfloat16S1_fLi14EEEvPT0_PKT_S6_T1_iii --------------------------
	.section	.text._ZN18transformer_engine48scaled_upper_triang_masked_softmax_warp_backwardI13__nv_bfloat16S1_fLi14EEEvPT0_PKT_S6_T1_iii,"ax",@progbits
	.align	128
        .global         _ZN18transformer_engine48scaled_upper_triang_masked_softmax_warp_backwardI13__nv_bfloat16S1_fLi14EEEvPT0_PKT_S6_T1_iii
        .type           _ZN18transformer_engine48scaled_upper_triang_masked_softmax_warp_backwardI13__nv_bfloat16S1_fLi14EEEvPT0_PKT_S6_T1_iii,@function
        .size           _ZN18transformer_engine48scaled_upper_triang_masked_softmax_warp_backwardI13__nv_bfloat16S1_fLi14EEEvPT0_PKT_S6_T1_iii,(.L_x_14364 - _ZN18transformer_engine48scaled_upper_triang_masked_softmax_warp_backwardI13__nv_bfloat16S1_fLi14EEEvPT0_PKT_S6_T1_iii)
        .other          _ZN18transformer_engine48scaled_upper_triang_masked_softmax_warp_backwardI13__nv_bfloat16S1_fLi14EEEvPT0_PKT_S6_T1_iii,@"STO_CUDA_ENTRY STV_DEFAULT"
_ZN18transformer_engine48scaled_upper_triang_masked_softmax_warp_backwardI13__nv_bfloat16S1_fLi14EEEvPT0_PKT_S6_T1_iii:
.text._ZN18transformer_engine48scaled_upper_triang_masked_softmax_warp_backwardI13__nv_bfloat16S1_fLi14EEEvPT0_PKT_S6_T1_iii:
[----:B------:R-:W0:Y:S01]  /*0000*/  LDC R1, c[0x0][0x28] ;  /* 0x00000a00ff017b82 */ /* 0x000e220000000800 */
[----:B------:R-:W1:Y:S07]  /*0010*/  S2R R2, SR_TID.Y ;  /* 0x0000000000027919 */ /* 0x000e6e0000002200 */
[----:B------:R-:W1:Y:S01]  /*0020*/  S2UR UR6, SR_CTAID.Y ;  /* 0x00000000000679c3 */ /* 0x000e620000002600 */
[----:B------:R-:W-:Y:S01]  /*0030*/  ULDC UR8, c[0x0][0x230] ;  /* 0x00008c0000087ab9 */ /* 0x000fe20000000800 */
[----:B0-----:R-:W-:Y:S01]  /*0040*/  IADD3 R1, R1, -0xe08, RZ ;  /* 0xfffff1f801017810 */ /* 0x001fe20007ffe0ff */
[----:B------:R-:W0:Y:S01]  /*0050*/  S2R R122, SR_TID.X ;  /* 0x00000000007a7919 */ /* 0x000e220000002100 */
[----:B------:R-:W-:Y:S01]  /*0060*/  USHF.R.S32.HI UR7, URZ, 0x1f, UR8 ;  /* 0x0000001f3f077899 */ /* 0x000fe20008011408 */
[----:B------:R-:W-:Y:S01]  /*0070*/  BSSY B0, `(.L_x_0) ;  /* 0x0000059000007945 */ /* 0x000fe20003800000 */
[----:B------:R-:W-:Y:S01]  /*0080*/  ULDC.64 UR10, c[0x0][0x220] ;  /* 0x00008800000a7ab9 */ /* 0x000fe20000000a00 */
[----:B------:R-:W2:Y:S01]  /*0090*/  S2R R6, SR_CTAID.X ;  /* 0x0000000000067919 */ /* 0x000ea20000002500 */
[----:B------:R-:W1:Y:S01]  /*00a0*/  LDC R0, c[0x0][0x4] ;  /* 0x00000100ff007b82 */ /* 0x000e620000000800 */
[----:B------:R-:W-:Y:S01]  /*00b0*/  ULDC UR4, c[0x0][0xc] ;  /* 0x0000030000047ab9 */ /* 0x000fe20000000800 */
[----:B------:R-:W-:Y:S01]  /*00c0*/  HFMA2.MMA R107, -RZ, RZ, 0, 0 ;  /* 0x00000000ff6b7435 */ /* 0x000fe200000001ff */
[----:B------:R-:W-:Y:S01]  /*00d0*/  CS2R R112, SRZ ;  /* 0x0000000000707805 */ /* 0x000fe2000001ff00 */
[----:B------:R-:W-:Y:S01]  /*00e0*/  HFMA2.MMA R75, -RZ, RZ, 0, 0 ;  /* 0x00000000ff4b7435 */ /* 0x000fe200000001ff */
[----:B------:R-:W-:-:S02]  /*00f0*/  CS2R R120, SRZ ;  /* 0x0000000000787805 */ /* 0x000fc4000001ff00 */
[----:B------:R-:W-:Y:S02]  /*0100*/  CS2R R118, SRZ ;  /* 0x0000000000767805 */ /* 0x000fe4000001ff00 */
[----:B------:R-:W-:Y:S02]  /*0110*/  CS2R R116, SRZ ;  /* 0x0000000000747805 */ /* 0x000fe4000001ff00 */
[----:B------:R-:W-:Y:S02]  /*0120*/  CS2R R114, SRZ ;  /* 0x0000000000727805 */ /* 0x000fe4000001ff00 */
[----:B------:R-:W-:Y:S02]  /*0130*/  CS2R R110, SRZ ;  /* 0x00000000006e7805 */ /* 0x000fe4000001ff00 */
[----:B------:R-:W-:Y:S02]  /*0140*/  CS2R R108, SRZ ;  /* 0x00000000006c7805 */ /* 0x000fe4000001ff00 */
[----:B------:R-:W-:-:S02]  /*0150*/  CS2R R96, SRZ ;  /* 0x0000000000607805 */ /* 0x000fc4000001ff00 */
[----:B------:R-:W-:Y:S02]  /*0160*/  CS2R R104, SRZ ;  /* 0x0000000000687805 */ /* 0x000fe4000001ff00 */
[----:B------:R-:W-:Y:S02]  /*0170*/  CS2R R102, SRZ ;  /* 0x0000000000667805 */ /* 0x000fe4000001ff00 */
[----:B------:R-:W-:Y:S01]  /*0180*/  CS2R R100, SRZ ;  /* 0x0000000000647805 */ /* 0x000fe2000001ff00 */
[----:B------:R-:W-:Y:S01]  /*0190*/  IMAD.MOV.U32 R99, RZ, RZ, RZ ;  /* 0x000000ffff637224 */ /* 0x000fe200078e00ff */
[----:B------:R-:W-:Y:S02]  /*01a0*/  CS2R R94, SRZ ;  /* 0x00000000005e7805 */ /* 0x000fe4000001ff00 */
[----:B------:R-:W-:Y:S02]  /*01b0*/  CS2R R92, SRZ ;  /* 0x00000000005c7805 */ /* 0x000fe4000001ff00 */
[----:B------:R-:W-:-:S02]  /*01c0*/  MOV R91, RZ ;  /* 0x000000ff005b7202 */ /* 0x000fc40000000f00 */
[----:B------:R-:W-:Y:S02]  /*01d0*/  CS2R R80, SRZ ;  /* 0x0000000000507805 */ /* 0x000fe4000001ff00 */
[----:B------:R-:W-:Y:S02]  /*01e0*/  CS2R R88, SRZ ;  /* 0x0000000000587805 */ /* 0x000fe4000001ff00 */
[----:B------:R-:W-:Y:S02]  /*01f0*/  CS2R R86, SRZ ;  /* 0x0000000000567805 */ /* 0x000fe4000001ff00 */
[----:B------:R-:W-:Y:S01]  /*0200*/  CS2R R84, SRZ ;  /* 0x0000000000547805 */ /* 0x000fe2000001ff00 */
[----:B------:R-:W-:Y:S01]  /*0210*/  IMAD.MOV.U32 R83, RZ, RZ, RZ ;  /* 0x000000ffff537224 */ /* 0x000fe200078e00ff */
[----:B------:R-:W-:Y:S01]  /*0220*/  CS2R R78, SRZ ;  /* 0x00000000004e7805 */ /* 0x000fe2000001ff00 */
[----:B-1----:R-:W-:Y:S01]  /*0230*/  IMAD R0, R0, UR6, R2 ;  /* 0x0000000600007c24 */ /* 0x002fe2000f8e0202 */
[----:B------:R-:W-:Y:S01]  /*0240*/  CS2R R76, SRZ ;  /* 0x00000000004c7805 */ /* 0x000fe2000001ff00 */
[----:B0-----:R-:W-:Y:S01]  /*0250*/  IMAD.SHL.U32 R122, R122, 0x4, RZ ;  /* 0x000000047a7a7824 */ /* 0x001fe200078e00ff */
[----:B------:R-:W-:Y:S01]  /*0260*/  CS2R R72, SRZ ;  /* 0x0000000000487805 */ /* 0x000fe2000001ff00 */
[----:B--2---:R-:W-:-:S03]  /*0270*/  IMAD R3, R0, UR4, R6 ;  /* 0x0000000400037c24 */ /* 0x004fc6000f8e0206 */
[--C-:B------:R-:W-:Y:S01]  /*0280*/  SHF.R.S32.HI R123, RZ, 0x1f, R122.reuse ;  /* 0x0000001fff7b7819 */ /* 0x100fe2000001147a */
[----:B------:R-:W-:Y:S01]  /*0290*/  ULDC UR4, c[0x0][0x22c] ;  /* 0x00008b0000047ab9 */ /* 0x000fe20000000800 */
[----:B------:R-:W-:Y:S01]  /*02a0*/  VIADD R8, R122, 0x80 ;  /* 0x000000807a087836 */ /* 0x000fe20000000000 */
[----:B------:R-:W-:Y:S01]  /*02b0*/  IADD3 R139, R6, 0x1, RZ ;  /* 0x00000001068b7810 */ /* 0x000fe20007ffe0ff */
[C---:B------:R-:W-:Y:S01]  /*02c0*/  IMAD R5, R3.reuse, UR7, RZ ;  /* 0x0000000703057c24 */ /* 0x040fe2000f8e02ff */
[C---:B------:R-:W-:Y:S01]  /*02d0*/  IADD3 R4, -R3.reuse, UR4, RZ ;  /* 0x0000000403047c10 */ /* 0x040fe2000fffe1ff */
[----:B------:R-:W-:Y:S01]  /*02e0*/  IMAD.WIDE.U32 R2, R3, UR8, R122 ;  /* 0x0000000803027c25 */ /* 0x000fe2000f8e007a */
[----:B------:R-:W-:Y:S01]  /*02f0*/  ULDC.64 UR4, c[0x0][0x218] ;  /* 0x0000860000047ab9 */ /* 0x000fe20000000a00 */
[----:B------:R-:W-:Y:S02]  /*0300*/  IADD3 R6, R122, 0x1400, RZ ;  /* 0x000014007a067810 */ /* 0x000fe40007ffe0ff */
[----:B------:R-:W-:Y:S01]  /*0310*/  IMAD.IADD R3, R3, 0x1, R5 ;  /* 0x0000000103037824 */ /* 0x000fe200078e0205 */
[----:B------:R-:W-:Y:S01]  /*0320*/  ISETP.GT.AND P0, PT, R4, RZ, PT ;  /* 0x000000ff0400720c */ /* 0x000fe20003f04270 */
[----:B------:R-:W-:Y:S01]  /*0330*/  IMAD.SHL.U32 R126, R2, 0x2, RZ ;  /* 0x00000002027e7824 */ /* 0x000fe200078e00ff */
[----:B------:R0:W-:Y:S01]  /*0340*/  STL [R1+0xc6c], R4 ;  /* 0x000c6c0401007387 */ /* 0x0001e20000100800 */
[----:B------:R-:W-:Y:S01]  /*0350*/  VIADD R0, R122, 0x1300 ;  /* 0x000013007a007836 */ /* 0x000fe20000000000 */
[----:B------:R-:W-:Y:S01]  /*0360*/  SHF.L.U64.HI R3, R2, 0x1, R3 ;  /* 0x0000000102037819 */ /* 0x000fe20000010203 */
[----:B------:R-:W-:Y:S01]  /*0370*/  VIADD R2, R122, 0x1500 ;  /* 0x000015007a027836 */ /* 0x000fe20000000000 */
[----:B------:R-:W-:Y:S01]  /*0380*/  IADD3 R124, P5, R126, UR4, RZ ;  /* 0x000000047e7c7c10 */ /* 0x000fe2000ffbe0ff */
[----:B------:R1:W-:Y:S01]  /*0390*/  STL [R1+0xcf8], R8 ;  /* 0x000cf80801007387 */ /* 0x0003e20000100800 */
[----:B------:R-:W-:-:S02]  /*03a0*/  SEL R139, R139, RZ, P0 ;  /* 0x000000ff8b8b7207 */ /* 0x000fc40000000000 */
[----:B------:R-:W-:Y:S01]  /*03b0*/  IADD3.X R125, R3, UR5, RZ, P5, !PT ;  /* 0x00000005037d7c10 */ /* 0x000fe2000affe4ff */
[----:B------:R-:W-:Y:S01]  /*03c0*/  ULDC.64 UR4, c[0x0][0x208] ;  /* 0x0000820000047ab9 */ /* 0x000fe20000000a00 */
[-C--:B------:R-:W-:Y:S02]  /*03d0*/  ISETP.GE.AND P5, PT, R122, R139.reuse, PT ;  /* 0x0000008b7a00720c */ /* 0x080fe40003fa6270 */
[----:B------:R-:W-:Y:S02]  /*03e0*/  IADD3 R126, P6, R126, UR10, RZ ;  /* 0x0000000a7e7e7c10 */ /* 0x000fe4000ffde0ff */
[----:B------:R-:W-:Y:S02]  /*03f0*/  ISETP.GE.AND P3, PT, R0, R139, PT ;  /* 0x0000008b0000720c */ /* 0x000fe40003f66270 */
[C---:B0-----:R-:W-:Y:S02]  /*0400*/  IADD3 R4, R122.reuse, 0x1380, RZ ;  /* 0x000013807a047810 */ /* 0x041fe40007ffe0ff */
[----:B------:R-:W-:-:S02]  /*0410*/  IADD3 R0, R122, 0x1480, RZ ;  /* 0x000014807a007810 */ /* 0x000fc40007ffe0ff */
[----:B------:R-:W-:Y:S02]  /*0420*/  IADD3.X R127, R3, UR11, RZ, P6, !PT ;  /* 0x0000000b037f7c10 */ /* 0x000fe4000b7fe4ff */
[-C--:B------:R-:W-:Y:S02]  /*0430*/  ISETP.GE.AND P2, PT, R4, R139.reuse, PT ;  /* 0x0000008b0400720c */ /* 0x080fe40003f46270 */
[-C--:B------:R-:W-:Y:S02]  /*0440*/  ISETP.GE.AND P1, PT, R6, R139.reuse, PT ;  /* 0x0000008b0600720c */ /* 0x080fe40003f26270 */
[-C--:B------:R-:W-:Y:S02]  /*0450*/  ISETP.GE.AND P0, PT, R0, R139.reuse, PT ;  /* 0x0000008b0000720c */ /* 0x080fe40003f06270 */
[----:B------:R-:W-:Y:S01]  /*0460*/  ISETP.GE.AND P4, PT, R2, R139, PT ;  /* 0x0000008b0200720c */ /* 0x000fe20003f86270 */
[----:B-1----:R-:W-:-:S12]  /*0470*/  @P5 BRA `(.L_x_1) ;  /* 0x0000000000605947 */ /* 0x002fd80003800000 */
[----:B------:R-:W2:Y:S04]  /*0480*/  LDG.E.64 R4, desc[UR4][R126.64] ;  /* 0x000000047e047981 */ /* 0x000ea8000c1e1b00 */
[----:B------:R-:W3:Y:S01]  /*0490*/  LDG.E.64 R2, desc[UR4][R124.64] ;  /* 0x000000047c027981 */ /* 0x000ee2000c1e1b00 */
[C---:B------:R-:W-:Y:S01]  /*04a0*/  IADD3 R0, R122.reuse, 0x2, RZ ;  /* 0x000000027a007810 */ /* 0x040fe20007ffe0ff */
[----:B------:R-:W-:-:S03]  /*04b0*/  VIADD R6, R122, 0x3 ;  /* 0x000000037a067836 */ /* 0x000fc60000000000 */
[-C--:B------:R-:W-:Y:S02]  /*04c0*/  ISETP.GE.AND P6, PT, R0, R139.reuse, PT ;  /* 0x0000008b0000720c */ /* 0x080fe40003fc6270 */
[----:B------:R-:W-:Y:S02]  /*04d0*/  IADD3 R0, R122, 0x1, RZ ;  /* 0x000000017a007810 */ /* 0x000fe40007ffe0ff */
[----:B------:R-:W-:-:S09]  /*04e0*/  ISETP.GE.AND P5, PT, R6, R139, PT ;  /* 0x0000008b0600720c */ /* 0x000fd20003fa6270 */
[----:B--2---:R-:W-:Y:S01]  /*04f0*/  @!P6 SHF.L.U32 R116, R5, 0x10, RZ ;  /* 0x000000100574e819 */ /* 0x004fe200000006ff */
[----:B------:R-:W-:-:S03]  /*0500*/  IMAD.U32 R114, R4, 0x10000, RZ ;  /* 0x0001000004727824 */ /* 0x000fc600078e00ff */
[----:B------:R-:W-:Y:S01]  /*0510*/  @!P5 PRMT R5, R5, 0x7632, R5 ;  /* 0x000076320505d816 */ /* 0x000fe20000000005 */
[C---:B---3--:R-:W-:Y:S01]  /*0520*/  @!P6 IMAD.U32 R7, R3.reuse, 0x10000, RZ ;  /* 0x000100000307e824 */ /* 0x048fe200078e00ff */
[----:B------:R-:W-:Y:S02]  /*0530*/  @!P5 PRMT R3, R3, 0x7632, R3 ;  /* 0x000076320303d816 */ /* 0x000fe40000000003 */
[----:B------:R-:W-:Y:S01]  /*0540*/  @!P5 SHF.L.U32 R117, R5, 0x10, RZ ;  /* 0x000000100575d819 */ /* 0x000fe200000006ff */
[----:B------:R-:W-:Y:S01]  /*0550*/  @!P6 FMUL R120, R116, R7 ;  /* 0x000000077478e220 */ /* 0x000fe20000400000 */
[----:B------:R-:W-:Y:S02]  /*0560*/  ISETP.GE.AND P6, PT, R0, R139, PT ;  /* 0x0000008b0000720c */ /* 0x000fe40003fc6270 */
[----:B------:R-:W-:Y:S01]  /*0570*/  PRMT R0, R4, 0x7632, R0 ;  /* 0x0000763204007816 */ /* 0x000fe20000000000 */
[----:B------:R-:W-:Y:S01]  /*0580*/  @!P5 IMAD.U32 R4, R3, 0x10000, RZ ;  /* 0x000100000304d824 */ /* 0x000fe200078e00ff */
[----:B------:R-:W-:-:S03]  /*0590*/  SHF.L.U32 R3, R2, 0x10, RZ ;  /* 0x0000001002037819 */ /* 0x000fc600000006ff */
[----:B------:R-:W-:Y:S02]  /*05a0*/  @!P5 FMUL R121, R117, R4 ;  /* 0x000000047579d220 */ /* 0x000fe40000400000 */
[----:B------:R-:W-:-:S04]  /*05b0*/  FMUL R118, R114, R3 ;  /* 0x0000000372767220 */ /* 0x000fc80000400000 */
[----:B------:R-:W-:Y:S01]  /*05c0*/  @!P6 IMAD.U32 R115, R0, 0x10000, RZ ;  /* 0x000100000073e824 */ /* 0x000fe200078e00ff */
[----:B------:R-:W-:-:S04]  /*05d0*/  PRMT R0, R2, 0x7632, R0 ;  /* 0x0000763202007816 */ /* 0x000fc80000000000 */
[----:B------:R-:W-:-:S05]  /*05e0*/  @!P6 SHF.L.U32 R0, R0, 0x10, RZ ;  /* 0x000000100000e819 */ /* 0x000fca00000006ff */
[----:B------:R-:W-:-:S07]  /*05f0*/  @!P6 FMUL R119, R115, R0 ;  /* 0x000000007377e220 */ /* 0x000fce0000400000 */
.L_x_1:
[----:B------:R-:W-:Y:S05]  /*0600*/  BSYNC B0 ;  /* 0x0000000000007941 */ /* 0x000fea0003800000 */
.L_x_0:
[----:B------:R-:W-:Y:S01]  /*0610*/  ISETP.GE.AND P5, PT, R8, R139, PT ;  /* 0x0000008b0800720c */ /* 0x000fe20003fa6270 */
[----:B------:R-:W-:Y:S01]  /*0620*/  VIADD R8, R122, 0x100 ;  /* 0x000001007a087836 */ /* 0x000fe20000000000 */
[----:B------:R-:W-:Y:S01]  /*0630*/  BSSY B0, `(.L_x_2) ;  /* 0x000001f000007945 */ /* 0x000fe20003800000 */
[----:B------:R-:W-:Y:S02]  /*0640*/  CS2R R70, SRZ ;  /* 0x0000000000467805 */ /* 0x000fe4000001ff00 */
[----:B------:R-:W-:Y:S02]  /*0650*/  CS2R R68, SRZ ;  /* 0x0000000000447805 */ /* 0x000fe4000001ff00 */
[----:B------:R-:W-:Y:S01]  /*0660*/  CS2R R66, SRZ ;  /* 0x0000000000427805 */ /* 0x000fe2000001ff00 */
[----:B------:R0:W-:Y:S01]  /*0670*/  STL [R1+0xd04], R8 ;  /* 0x000d040801007387 */ /* 0x0001e20000100800 */
[----:B------:R-:W-:-:S04]  /*0680*/  MOV R106, RZ ;  /* 0x000000ff006a7202 */ /* 0x000fc80000000f00 */
[----:B------:R-:W-:Y:S05]  /*0690*/  @P5 BRA `(.L_x_3) ;  /* 0x0000000000605947 */ /* 0x000fea0003800000 */
[----:B------:R-:W2:Y:S04]  /*06a0*/  LDG.E.64 R2, desc[UR4][R124.64+0x100] ;  /* 0x000100047c027981 */ /* 0x000ea8000c1e1b00 */
[----:B------:R-:W3:Y:S01]  /*06b0*/  LDG.E.64 R4, desc[UR4][R126.64+0x100] ;  /* 0x000100047e047981 */ /* 0x000ee2000c1e1b00 */
[----:B------:R-:W-:-:S05]  /*06c0*/  VIADD R0, R122, 0x82 ;  /* 0x000000827a007836 */ /* 0x000fca0000000000 */
[----:B------:R-:W-:Y:S01]  /*06d0*/  ISETP.GE.AND P6, PT, R0, R139, PT ;  /* 0x0000008b0000720c */ /* 0x000fe20003fc6270 */
[C---:B------:R-:W-:Y:S01]  /*06e0*/  VIADD R0, R122.reuse, 0x81 ;  /* 0x000000817a007836 */ /* 0x040fe20000000000 */
[----:B------:R-:W-:-:S04]  /*06f0*/  IADD3 R6, R122, 0x83, RZ ;  /* 0x000000837a067810 */ /* 0x000fc80007ffe0ff */
[----:B------:R-:W-:-:S07]  /*0700*/  ISETP.GE.AND P5, PT, R6, R139, PT ;  /* 0x0000008b0600720c */ /* 0x000fce0003fa6270 */
[----:B--2---:R-:W-:Y:S01]  /*0710*/  @!P6 SHF.L.U32 R7, R3, 0x10, RZ ;  /* 0x000000100307e819 */ /* 0x004fe200000006ff */
[----:B---3--:R-:W-:-:S04]  /*0720*/  @!P6 IMAD.U32 R108, R5, 0x10000, RZ ;  /* 0x00010000056ce824 */ /* 0x008fc800078e00ff */
[----:B------:R-:W-:Y:S01]  /*0730*/  @!P6 FMUL R112, R108, R7 ;  /* 0x000000076c70e220 */ /* 0x000fe20000400000 */
[----:B------:R-:W-:Y:S02]  /*0740*/  ISETP.GE.AND P6, PT, R0, R139, PT ;  /* 0x0000008b0000720c */ /* 0x000fe40003fc6270 */
[C---:B------:R-:W-:Y:S02]  /*0750*/  PRMT R0, R4.reuse, 0x7632, R0 ;  /* 0x0000763204007816 */ /* 0x040fe40000000000 */
[----:B------:R-:W-:Y:S02]  /*0760*/  @!P5 PRMT R5, R5, 0x7632, R5 ;  /* 0x000076320505d816 */ /* 0x000fe40000000005 */
[----:B------:R-:W-:Y:S02]  /*0770*/  @!P5 PRMT R3, R3, 0x7632, R3 ;  /* 0x000076320303d816 */ /* 0x000fe40000000003 */
[----:B------:R-:W-:-:S05]  /*0780*/  SHF.L.U32 R106, R4, 0x10, RZ ;  /* 0x00000010046a7819 */ /* 0x000fca00000006ff */
[----:B------:R-:W-:Y:S02]  /*0790*/  @!P6 SHF.L.U32 R107, R0, 0x10, RZ ;  /* 0x00000010006be819 */ /* 0x000fe400000006ff */
[C---:B------:R-:W-:Y:S01]  /*07a0*/  PRMT R0, R2.reuse, 0x7632, R0 ;  /* 0x0000763202007816 */ /* 0x040fe20000000000 */
[----:B------:R-:W-:Y:S01]  /*07b0*/  @!P5 IMAD.U32 R109, R5, 0x10000, RZ ;  /* 0x00010000056dd824 */ /* 0x000fe200078e00ff */
[----:B------:R-:W-:Y:S01]  /*07c0*/  @!P5 SHF.L.U32 R4, R3, 0x10, RZ ;  /* 0x000000100304d819 */ /* 0x000fe200000006ff */
[----:B------:R-:W-:Y:S02]  /*07d0*/  IMAD.U32 R3, R2, 0x10000, RZ ;  /* 0x0001000002037824 */ /* 0x000fe400078e00ff */
[----:B------:R-:W-:Y:S02]  /*07e0*/  @!P6 IMAD.U32 R0, R0, 0x10000, RZ ;  /* 0x000100000000e824 */ /* 0x000fe400078e00ff */
[----:B------:R-:W-:Y:S01]  /*07f0*/  @!P5 FMUL R113, R109, R4 ;  /* 0x000000046d71d220 */ /* 0x000fe20000400000 */
[----:B------:R-:W-:Y:S01]  /*0800*/  FMUL R110, R106, R3 ;  /* 0x000000036a6e7220 */ /* 0x000fe20000400000 */
[----:B------:R-:W-:-:S07]  /*0810*/  @!P6 FMUL R111, R107, R0 ;  /* 0x000000006b6fe220 */ /* 0x000fce0000400000 */
.L_x_3:
[----:B------:R-:W-:Y:S05]  /*0820*/  BSYNC B0 ;  /* 0x0000000000007941 */ /* 0x000fea0003800000 */
.L_x_2:
[----:B------:R-:W-:Y:S01]  /*0830*/  ISETP.GE.AND P5, PT, R8, R139, PT ;  /* 0x0000008b0800720c */ /* 0x000fe20003fa6270 */
[----:B------:R-:W-:Y:S01]  /*0840*/  BSSY B0, `(.L_x_4) ;  /* 0x0000020000007945 */ /* 0x000fe20003800000 */
[----:B0-----:R-:W-:Y:S02]  /*0850*/  IADD3 R8, R122, 0x180, RZ ;  /* 0x000001807a087810 */ /* 0x001fe40007ffe0ff */
[----:B------:R-:W-:Y:S02]  /*0860*/  CS2R R64, SRZ ;  /* 0x0000000000407805 */ /* 0x000fe4000001ff00 */
[----:B------:R-:W-:Y:S02]  /*0870*/  CS2R R62, SRZ ;  /* 0x00000000003e7805 */ /* 0x000fe4000001ff00 */
[----:B------:R-:W-:Y:S01]  /*0880*/  CS2R R60, SRZ ;  /* 0x00000000003c7805 */ /* 0x000fe2000001ff00 */
[----:B------:R-:W-:Y:S01]  /*0890*/  IMAD.MOV.U32 R98, RZ, RZ, RZ ;  /* 0x000000ffff627224 */ /* 0x000fe200078e00ff */
[----:B------:R0:W-:Y:S03]  /*08a0*/  STL [R1+0xd18], R8 ;  /* 0x000d180801007387 */ /* 0x0001e60000100800 */
[----:B------:R-:W-:Y:S05]  /*08b0*/  @P5 BRA `(.L_x_5) ;  /* 0x0000000000605947 */ /* 0x000fea0003800000 */
        /* <DEDUP_REMOVED lines=24> */
.L_x_5:
[----:B------:R-:W-:Y:S05]  /*0a40*/  BSYNC B0 ;  /* 0x0000000000007941 */ /* 0x000fea0003800000 */
.L_x_4:
[----:B------:R-:W-:Y:S01]  /*0a50*/  ISETP.GE.AND P5, PT, R8, R139, PT ;  /* 0x0000008b0800720c */ /* 0x000fe20003fa6270 */
[----:B0-----:R-:W-:Y:S01]  /*0a60*/  VIADD R8, R122, 0x200 ;  /* 0x000002007a087836 */ /* 0x001fe20000000000 */
[----:B------:R-:W-:Y:S01]  /*0a70*/  BSSY B0, `(.L_x_6) ;  /* 0x000001f000007945 */ /* 0x000fe20003800000 */
[----:B------:R-:W-:Y:S01]  /*0a80*/  HFMA2.MMA R90, -RZ, RZ, 0, 0 ;  /* 0x00000000ff5a7435 */ /* 0x000fe200000001ff */
[----:B------:R-:W-:Y:S02]  /*0a90*/  CS2R R58, SRZ ;  /* 0x00000000003a7805 */ /* 0x000fe4000001ff00 */
[----:B------:R-:W-:Y:S01]  /*0aa0*/  CS2R R56, SRZ ;  /* 0x0000000000387805 */ /* 0x000fe2000001ff00 */
[----:B------:R0:W-:Y:S01]  /*0ab0*/  STL [R1+0xd1c], R8 ;  /* 0x000d1c0801007387 */ /* 0x0001e20000100800 */
[----:B------:R-:W-:-:S05]  /*0ac0*/  CS2R R54, SRZ ;  /* 0x0000000000367805 */ /* 0x000fca000001ff00 */
        /* <DEDUP_REMOVED lines=25> */
.L_x_7:
[----:B------:R-:W-:Y:S05]  /*0c60*/  BSYNC B0 ;  /* 0x0000000000007941 */ /* 0x000fea0003800000 */
.L_x_6:
        /* <DEDUP_REMOVED lines=33> */
.L_x_9:
[----:B------:R-:W-:Y:S05]  /*0e80*/  BSYNC B0 ;  /* 0x0000000000007941 */ /* 0x000fea0003800000 */
.L_x_8:
[----:B------:R-:W-:Y:S01]  /*0e90*/  ISETP.GE.AND P5, PT, R8, R139, PT ;  /* 0x0000008b0800720c */ /* 0x000fe20003fa6270 */
[----:B0-----:R-:W-:Y:S01]  /*0ea0*/  VIADD R8, R122, 0x300 ;  /* 0x000003007a087836 */ /* 0x001fe20000000000 */
[----:B------:R-:W-:Y:S01]  /*0eb0*/  BSSY B0, `(.L_x_10) ;  /* 0x0000020000007945 */ /* 0x000fe20003800000 */
[----:B------:R-:W-:Y:S01]  /*0ec0*/  HFMA2.MMA R74, -RZ, RZ, 0, 0 ;  /* 0x00000000ff4a7435 */ /* 0x000fe200000001ff */
[----:B------:R-:W-:Y:S01]  /*0ed0*/  CS2R R46, SRZ ;  /* 0x00000000002e7805 */ /* 0x000fe2000001ff00 */
[----:B------:R-:W-:Y:S01]  /*0ee0*/  IMAD.MOV.U32 R224, RZ, RZ, RZ ;  /* 0x000000ffffe07224 */ /* 0x000fe200078e00ff */
[----:B------:R0:W-:Y:S01]  /*0ef0*/  STL [R1+0xd30], R8 ;  /* 0x000d300801007387 */ /* 0x0001e20000100800 */
[----:B------:R-:W-:Y:S02]  /*0f00*/  CS2R R44, SRZ ;  /* 0x00000000002c7805 */ /* 0x000fe4000001ff00 */
        /* <DEDUP_REMOVED lines=26> */
.L_x_11:
[----:B------:R-:W-:Y:S05]  /*10b0*/  BSYNC B0 ;  /* 0x0000000000007941 */ /* 0x000fea0003800000 */
.L_x_10:
[----:B------:R-:W-:Y:S01]  /*10c0*/  IADD3 R7, R122, 0x380, RZ ;  /* 0x000003807a077810 */ /* 0x000fe20007ffe0ff */
[----:B------:R-:W-:Y:S01]  /*10d0*/  BSSY B0, `(.L_x_12) ;  /* 0x0000021000007945 */ /* 0x000fe20003800000 */
[----:B------:R-:W-:Y:S02]  /*10e0*/  ISETP.GE.AND P5, PT, R8, R139, PT ;  /* 0x0000008b0800720c */ /* 0x000fe40003fa6270 */
[----:B------:R-:W-:Y:S02]  /*10f0*/  CS2R R40, SRZ ;  /* 0x0000000000287805 */ /* 0x000fe4000001ff00 */
[----:B------:R-:W-:Y:S01]  /*1100*/  MOV R42, RZ ;  /* 0x000000ff002a7202 */ /* 0x000fe20000000f00 */
[----:B------:R1:W-:Y:S01]  /*1110*/  STL [R1+0xd44], R7 ;  /* 0x000d440701007387 */ /* 0x0003e20000100800 */
[----:B------:R-:W-:Y:S01]  /*1120*/  CS2R R38, SRZ ;  /* 0x0000000000267805 */ /* 0x000fe2000001ff00 */
[----:B------:R-:W-:Y:S02]  /*1130*/  IMAD.MOV.U32 R223, RZ, RZ, RZ ;  /* 0x000000ffffdf7224 */ /* 0x000fe400078e00ff */
[----:B------:R-:W-:-:S04]  /*1140*/  IMAD.MOV.U32 R37, RZ, RZ, RZ ;  /* 0x000000ffff257224 */ /* 0x000fc800078e00ff */
[----:B------:R-:W-:Y:S05]  /*1150*/  @P5 BRA `(.L_x_13) ;  /* 0x0000000000605947 */ /* 0x000fea0003800000 */
[----:B------:R-:W2:Y:S04]  /*1160*/  LDG.E.64 R4, desc[UR4][R126.64+0x600] ;  /* 0x000600047e047981 */ /* 0x000ea8000c1e1b00 */
[----:B------:R-:W0:Y:S01]  /*1170*/  LDG.E.64 R2, desc[UR4][R124.64+0x600] ;  /* 0x000600047c027981 */ /* 0x000e22000c1e1b00 */
        /* <DEDUP_REMOVED lines=8> */
[C---:B0-----:R-:W-:Y:S01]  /*1200*/  @!P6 IMAD.U32 R8, R3.reuse, 0x10000, RZ ;  /* 0x000100000308e824 */ /* 0x041fe200078e00ff */
[----:B------:R-:W-:Y:S02]  /*1210*/  @!P5 PRMT R6, R3, 0x7632, R6 ;  /* 0x000076320306d816 */ /* 0x000fe40000000006 */
[----:B------:R-:W-:Y:S01]  /*1220*/  @!P5 SHF.L.U32 R68, R5, 0x10, RZ ;  /* 0x000000100544d819 */ /* 0x000fe200000006ff */
[----:B------:R-:W-:Y:S01]  /*1230*/  @!P6 FMUL R71, R67, R8 ;  /* 0x000000084347e220 */ /* 0x000fe20000400000 */
[----:B------:R-:W-:Y:S01]  /*1240*/  ISETP.GE.AND P6, PT, R0, R139, PT ;  /* 0x0000008b0000720c */ /* 0x000fe20003fc6270 */
[----:B------:R-:W-:Y:S01]  /*1250*/  @!P5 IMAD.U32 R5, R6, 0x10000, RZ ;  /* 0x000100000605d824 */ /* 0x000fe200078e00ff */
[----:B------:R-:W-:-:S03]  /*1260*/  PRMT R0, R4, 0x7632, R0 ;  /* 0x0000763204007816 */ /* 0x000fc60000000000 */
[----:B------:R-:W-:-:S08]  /*1270*/  @!P5 FMUL R72, R68, R5 ;  /* 0x000000054448d220 */ /* 0x000fd00000400000 */
[----:B------:R-:W-:Y:S01]  /*1280*/  @!P6 IMAD.U32 R66, R0, 0x10000, RZ ;  /* 0x000100000042e824 */ /* 0x000fe200078e00ff */
[C---:B------:R-:W-:Y:S02]  /*1290*/  PRMT R0, R2.reuse, 0x7632, R0 ;  /* 0x0000763202007816 */ /* 0x040fe40000000000 */
[----:B------:R-:W-:Y:S02]  /*12a0*/  SHF.L.U32 R2, R2, 0x10, RZ ;  /* 0x0000001002027819 */ /* 0x000fe400000006ff */
[----:B------:R-:W-:-:S03]  /*12b0*/  @!P6 SHF.L.U32 R3, R0, 0x10, RZ ;  /* 0x000000100003e819 */ /* 0x000fc600000006ff */
[----:B------:R-:W-:Y:S02]  /*12c0*/  FMUL R69, R37, R2 ;  /* 0x0000000225457220 */ /* 0x000fe40000400000 */
[----:B------:R-:W-:-:S07]  /*12d0*/  @!P6 FMUL R70, R66, R3 ;  /* 0x000000034246e220 */ /* 0x000fce0000400000 */
.L_x_13:
[----:B------:R-:W-:Y:S05]  /*12e0*/  BSYNC B0 ;  /* 0x0000000000007941 */ /* 0x000fea0003800000 */
.L_x_12:
[----:B------:R-:W-:Y:S01]  /*12f0*/  ISETP.GE.AND P5, PT, R7, R139, PT ;  /* 0x0000008b0700720c */ /* 0x000fe20003fa6270 */
[----:B------:R-:W-:Y:S01]  /*1300*/  BSSY B0, `(.L_x_14) ;  /* 0x0000021000007945 */ /* 0x000fe20003800000 */
[----:B-1----:R-:W-:Y:S01]  /*1310*/  IADD3 R7, R122, 0x400, RZ ;  /* 0x000004007a077810 */ /* 0x002fe20007ffe0ff */
[----:B------:R-:W-:Y:S01]  /*1320*/  HFMA2.MMA R241, -RZ, RZ, 0, 0 ;  /* 0x00000000fff17435 */ /* 0x000fe200000001ff */
[----:B------:R-:W-:Y:S01]  /*1330*/  IMAD.MOV.U32 R36, RZ, RZ, RZ ;  /* 0x000000ffff247224 */ /* 0x000fe200078e00ff */
[----:B------:R-:W-:Y:S02]  /*1340*/  CS2R R34, SRZ ;  /* 0x0000000000227805 */ /* 0x000fe4000001ff00 */
[----:B------:R-:W-:Y:S01]  /*1350*/  CS2R R32, SRZ ;  /* 0x0000000000207805 */ /* 0x000fe2000001ff00 */
[----:B------:R1:W-:Y:S01]  /*1360*/  STL [R1+0xd40], R7 ;  /* 0x000d400701007387 */ /* 0x0003e20000100800 */
[----:B------:R-:W-:-:S04]  /*1370*/  IMAD.MOV.U32 R233, RZ, RZ, RZ ;  /* 0x000000ffffe97224 */ /* 0x000fc800078e00ff */
[----:B------:R-:W-:Y:S05]  /*1380*/  @P5 BRA `(.L_x_15) ;  /* 0x0000000000605947 */ /* 0x000fea0003800000 */
[----:B------:R-:W0:Y:S04]  /*1390*/  LDG.E.64 R2, desc[UR4][R124.64+0x700] ;  /* 0x000700047c027981 */ /* 0x000e28000c1e1b00 */
[----:B------:R-:W2:Y:S01]  /*13a0*/  LDG.E.64 R4, desc[UR4][R126.64+0x700] ;  /* 0x000700047e047981 */ /* 0x000ea2000c1e1b00 */
[----:B------:R-:W-:-:S05]  /*13b0*/  VIADD R0, R122, 0x382 ;  /* 0x000003827a007836 */ /* 0x000fca0000000000 */
[----:B------:R-:W-:Y:S01]  /*13c0*/  ISETP.GE.AND P6, PT, R0, R139, PT ;  /* 0x0000008b0000720c */ /* 0x000fe20003fc6270 */
[C---:B------:R-:W-:Y:S01]  /*13d0*/  VIADD R0, R122.reuse, 0x381 ;  /* 0x000003817a007836 */ /* 0x040fe20000000000 */
[----:B------:R-:W-:-:S04]  /*13e0*/  IADD3 R6, R122, 0x383, RZ ;  /* 0x000003837a067810 */ /* 0x000fc80007ffe0ff */
[----:B------:R-:W-:-:S07]  /*13f0*/  ISETP.GE.AND P5, PT, R6, R139, PT ;  /* 0x0000008b0600720c */ /* 0x000fce0003fa6270 */
[----:B0-----:R-:W-:Y:S01]  /*1400*/  @!P6 SHF.L.U32 R8, R3, 0x10, RZ ;  /* 0x000000100308e819 */ /* 0x001fe200000006ff */
[----:B--2---:R-:W-:-:S04]  /*1410*/  @!P6 IMAD.U32 R61, R5, 0x10000, RZ ;  /* 0x00010000053de824 */ /* 0x004fc800078e00ff */
[----:B------:R-:W-:Y:S01]  /*1420*/  @!P6 FMUL R65, R61, R8 ;  /* 0x000000083d41e220 */ /* 0x000fe20000400000 */
[----:B------:R-:W-:Y:S02]  /*1430*/  ISETP.GE.AND P6, PT, R0, R139, PT ;  /* 0x0000008b0000720c */ /* 0x000fe40003fc6270 */
[----:B------:R-:W-:Y:S02]  /*1440*/  PRMT R0, R4, 0x7632, R0 ;  /* 0x0000763204007816 */ /* 0x000fe40000000000 */
[----:B------:R-:W-:Y:S02]  /*1450*/  @!P5 PRMT R5, R5, 0x7632, R5 ;  /* 0x000076320505d816 */ /* 0x000fe40000000005 */
[----:B------:R-:W-:Y:S01]  /*1460*/  @!P5 PRMT R6, R3, 0x7632, R6 ;  /* 0x000076320306d816 */ /* 0x000fe20000000006 */
[----:B------:R-:W-:Y:S01]  /*1470*/  IMAD.U32 R63, R2, 0x10000, RZ ;  /* 0x00010000023f7824 */ /* 0x000fe200078e00ff */
[----:B------:R-:W-:Y:S01]  /*1480*/  SHF.L.U32 R32, R4, 0x10, RZ ;  /* 0x0000001004207819 */ /* 0x000fe200000006ff */
[----:B------:R-:W-:-:S04]  /*1490*/  @!P5 IMAD.U32 R62, R5, 0x10000, RZ ;  /* 0x00010000053ed824 */ /* 0x000fc800078e00ff */
[----:B------:R-:W-:Y:S02]  /*14a0*/  @!P6 SHF.L.U32 R60, R0, 0x10, RZ ;  /* 0x00000010003ce819 */ /* 0x000fe400000006ff */
[----:B------:R-:W-:Y:S02]  /*14b0*/  PRMT R0, R2, 0x7632, R0 ;  /* 0x0000763202007816 */ /* 0x000fe40000000000 */
[----:B------:R-:W-:-:S03]  /*14c0*/  @!P5 SHF.L.U32 R5, R6, 0x10, RZ ;  /* 0x000000100605d819 */ /* 0x000fc600000006ff */
[----:B------:R-:W-:Y:S02]  /*14d0*/  @!P6 IMAD.U32 R3, R0, 0x10000, RZ ;  /* 0x000100000003e824 */ /* 0x000fe400078e00ff */
[----:B------:R-:W-:Y:S01]  /*14e0*/  FMUL R63, R32, R63 ;  /* 0x0000003f203f7220 */ /* 0x000fe20000400000 */
[----:B------:R-:W-:Y:S01]  /*14f0*/  @!P5 FMUL R73, R62, R5 ;  /* 0x000000053e49d220 */ /* 0x000fe20000400000 */
[----:B------:R-:W-:-:S07]  /*1500*/  @!P6 FMUL R64, R60, R3 ;  /* 0x000000033c40e220 */ /* 0x000fce0000400000 */
.L_x_15:
[----:B------:R-:W-:Y:S05]  /*1510*/  BSYNC B0 ;  /* 0x0000000000007941 */ /* 0x000fea0003800000 */
.L_x_14:
[----:B------:R-:W-:Y:S01]  /*1520*/  ISETP.GE.AND P5, PT, R7, R139, PT ;  /* 0x0000008b0700720c */ /* 0x000fe20003fa6270 */
[----:B------:R-:W-:Y:S01]  /*1530*/  BSSY B0, `(.L_x_16) ;  /* 0x0000021000007945 */ /* 0x000fe20003800000 */
[----:B-1----:R-:W-:Y:S02]  /*1540*/  IADD3 R7, R122, 0x480, RZ ;  /* 0x000004807a077810 */ /* 0x002fe40007ffe0ff */
[----:B------:R-:W-:Y:S02]  /*1550*/  CS2R R230, SRZ ;  /* 0x0000000000e67805 */ /* 0x000fe4000001ff00 */
[----:B------:R-:W-:Y:S02]  /*1560*/  MOV R232, RZ ;  /* 0x000000ff00e87202 */ /* 0x000fe40000000f00 */
[----:B------:R-:W-:Y:S01]  /*1570*/  CS2R R228, SRZ ;  /* 0x0000000000e47805 */ /* 0x000fe2000001ff00 */
[----:B------:R-:W-:Y:S01]  /*1580*/  IMAD.MOV.U32 R227, RZ, RZ, RZ ;  /* 0x000000ffffe37224 */ /* 0x000fe200078e00ff */
[----:B------:R1:W-:Y:S01]  /*1590*/  STL [R1+0xd3c], R7 ;  /* 0x000d3c0701007387 */ /* 0x0003e20000100800 */
[----:B------:R-:W-:-:S02]  /*15a0*/  IMAD.MOV.U32 R31, RZ, RZ, RZ ;  /* 0x000000ffff1f7224 */ /* 0x000fc400078e00ff */
        /* <DEDUP_REMOVED lines=25> */
.L_x_17:
[----:B------:R-:W-:Y:S05]  /*1740*/  BSYNC B0 ;  /* 0x0000000000007941 */ /* 0x000fea0003800000 */
.L_x_16:
[----:B------:R-:W-:Y:S01]  /*1750*/  ISETP.GE.AND P5, PT, R7, R139, PT ;  /* 0x0000008b0700720c */ /* 0x000fe20003fa6270 */
[----:B-1----:R-:W-:Y:S01]  /*1760*/  VIADD R7, R122, 0x500 ;  /* 0x000005007a077836 */ /* 0x002fe20000000000 */
[----:B------:R-:W-:Y:S01]  /*1770*/  BSSY B0, `(.L_x_18) ;  /* 0x0000020000007945 */ /* 0x000fe20003800000 */
[----:B------:R-:W-:Y:S01]  /*1780*/  HFMA2.MMA R235, -RZ, RZ, 0, 0 ;  /* 0x00000000ffeb7435 */ /* 0x000fe200000001ff */
[----:B------:R-:W-:Y:S01]  /*1790*/  IMAD.MOV.U32 R240, RZ, RZ, RZ ;  /* 0x000000fffff07224 */ /* 0x000fe200078e00ff */
[----:B------:R-:W-:Y:S01]  /*17a0*/  CS2R R238, SRZ ;  /* 0x0000000000ee7805 */ /* 0x000fe2000001ff00 */
[----:B------:R1:W-:Y:S01]  /*17b0*/  STL [R1+0xd38], R7 ;  /* 0x000d380701007387 */ /* 0x0003e20000100800 */
[----:B------:R-:W-:Y:S02]  /*17c0*/  CS2R R236, SRZ ;  /* 0x0000000000ec7805 */ /* 0x000fe4000001ff00 */
[----:B------:R-:W-:-:S04]  /*17d0*/  MOV R30, RZ ;  /* 0x000000ff001e7202 */ /* 0x000fc80000000f00 */
        /* <DEDUP_REMOVED lines=25> */
.L_x_19:
[----:B------:R-:W-:Y:S05]  /*1970*/  BSYNC B0 ;  /* 0x0000000000007941 */ /* 0x000fea0003800000 */
.L_x_18:
[----:B------:R-:W-:Y:S01]  /*1980*/  HFMA2.MMA R15, -RZ, RZ, 0, 0 ;  /* 0x00000000ff0f7435 */ /* 0x000fe200000001ff */
[----:B0-----:R-:W-:Y:S01]  /*1990*/  IMAD.MOV.U32 R8, RZ, RZ, RZ ;  /* 0x000000ffff087224 */ /* 0x001fe200078e00ff */
[----:B------:R-:W-:Y:S01]  /*19a0*/  IADD3 R9, R122, 0x580, RZ ;  /* 0x000005807a097810 */ /* 0x000fe20007ffe0ff */
[----:B------:R-:W-:Y:S01]  /*19b0*/  BSSY B0, `(.L_x_20) ;  /* 0x0000021000007945 */ /* 0x000fe20003800000 */
[----:B------:R-:W-:Y:S02]  /*19c0*/  ISETP.GE.AND P5, PT, R7, R139, PT ;  /* 0x0000008b0700720c */ /* 0x000fe40003fa6270 */
[----:B------:R-:W-:Y:S02]  /*19d0*/  CS2R R246, SRZ ;  /* 0x0000000000f67805 */ /* 0x000fe4000001ff00 */
[----:B------:R-:W-:Y:S01]  /*19e0*/  CS2R R244, SRZ ;  /* 0x0000000000f47805 */ /* 0x000fe2000001ff00 */
[----:B------:R0:W-:Y:S01]  /*19f0*/  STL [R1+0x20c], R15 ;  /* 0x00020c0f01007387 */ /* 0x0001e20000100800 */
[----:B------:R-:W-:-:S03]  /*1a00*/  IMAD.MOV.U32 R29, RZ, RZ, RZ ;  /* 0x000000ffff1d7224 */ /* 0x000fc600078e00ff */
[----:B------:R0:W-:Y:S04]  /*1a10*/  STL [R1+0x1d8], R8 ;  /* 0x0001d80801007387 */ /* 0x0001e80000100800 */
[----:B------:R0:W-:Y:S01]  /*1a20*/  STL [R1+0xd34], R9 ;  /* 0x000d340901007387 */ /* 0x0001e20000100800 */
[----:B------:R-:W-:Y:S05]  /*1a30*/  @P5 BRA `(.L_x_21) ;  /* 0x0000000000605947 */ /* 0x000fea0003800000 */
[----:B------:R-:W2:Y:S04]  /*1a40*/  LDG.E.64 R4, desc[UR4][R126.64+0xa00] ;  /* 0x000a00047e047981 */ /* 0x000ea8000c1e1b00 */
[----:B------:R-:W1:Y:S01]  /*1a50*/  LDG.E.64 R2, desc[UR4][R124.64+0xa00] ;  /* 0x000a00047c027981 */ /* 0x000e62000c1e1b00 */
        /* <DEDUP_REMOVED lines=8> */
[C---:B-1----:R-:W-:Y:S01]  /*1ae0*/  @!P6 IMAD.U32 R7, R3.reuse, 0x10000, RZ ;  /* 0x000100000307e824 */ /* 0x042fe200078e00ff */
[----:B------:R-:W-:Y:S02]  /*1af0*/  @!P5 PRMT R3, R3, 0x7632, R3 ;  /* 0x000076320303d816 */ /* 0x000fe40000000003 */
[----:B------:R-:W-:Y:S01]  /*1b00*/  @!P5 SHF.L.U32 R41, R5, 0x10, RZ ;  /* 0x000000100529d819 */ /* 0x000fe200000006ff */
[----:B------:R-:W-:Y:S01]  /*1b10*/  @!P6 FMUL R44, R40, R7 ;  /* 0x00000007282ce220 */ /* 0x000fe20000400000 */
[----:B------:R-:W-:Y:S02]  /*1b20*/  ISETP.GE.AND P6, PT, R0, R139, PT ;  /* 0x0000008b0000720c */ /* 0x000fe40003fc6270 */
[----:B------:R-:W-:Y:S01]  /*1b30*/  PRMT R0, R4, 0x7632, R0 ;  /* 0x0000763204007816 */ /* 0x000fe20000000000 */
[----:B------:R-:W-:-:S04]  /*1b40*/  @!P5 IMAD.U32 R4, R3, 0x10000, RZ ;  /* 0x000100000304d824 */ /* 0x000fc800078e00ff */
[----:B------:R-:W-:-:S06]  /*1b50*/  @!P5 FMUL R45, R41, R4 ;  /* 0x00000004292dd220 */ /* 0x000fcc0000400000 */
[----:B------:R-:W-:Y:S01]  /*1b60*/  @!P6 IMAD.U32 R39, R0, 0x10000, RZ ;  /* 0x000100000027e824 */ /* 0x000fe200078e00ff */
[C---:B------:R-:W-:Y:S02]  /*1b70*/  PRMT R0, R2.reuse, 0x7632, R0 ;  /* 0x0000763202007816 */ /* 0x040fe40000000000 */
[----:B------:R-:W-:Y:S02]  /*1b80*/  SHF.L.U32 R2, R2, 0x10, RZ ;  /* 0x0000001002027819 */ /* 0x000fe400000006ff */
[----:B------:R-:W-:-:S03]  /*1b90*/  @!P6 SHF.L.U32 R0, R0, 0x10, RZ ;  /* 0x000000100000e819 */ /* 0x000fc600000006ff */
[----:B------:R-:W-:Y:S02]  /*1ba0*/  FMUL R42, R29, R2 ;  /* 0x000000021d2a7220 */ /* 0x000fe40000400000 */
[----:B------:R-:W-:-:S07]  /*1bb0*/  @!P6 FMUL R43, R39, R0 ;  /* 0x00000000272be220 */ /* 0x000fce0000400000 */
.L_x_21:
[----:B------:R-:W-:Y:S05]  /*1bc0*/  BSYNC B0 ;  /* 0x0000000000007941 */ /* 0x000fea0003800000 */
.L_x_20:
[----:B------:R-:W-:Y:S01]  /*1bd0*/  IMAD.MOV.U32 R132, RZ, RZ, RZ ;  /* 0x000000ffff847224 */ /* 0x000fe200078e00ff */
[----:B------:R-:W-:Y:S01]  /*1be0*/  MOV R21, RZ ;  /* 0x000000ff00157202 */ /* 0x000fe20000000f00 */
[----:B------:R-:W-:Y:S01]  /*1bf0*/  IMAD.MOV.U32 R17, RZ, RZ, RZ ;  /* 0x000000ffff117224 */ /* 0x000fe200078e00ff */
[----:B------:R-:W-:Y:S01]  /*1c00*/  ISETP.GE.AND P5, PT, R9, R139, PT ;  /* 0x0000008b0900720c */ /* 0x000fe20003fa6270 */
[----:B------:R2:W-:Y:S01]  /*1c10*/  STL [R1+0x1dc], RZ ;  /* 0x0001dcff01007387 */ /* 0x0005e20000100800 */
[----:B0-----:R-:W-:Y:S01]  /*1c20*/  IADD3 R9, R122, 0x600, RZ ;  /* 0x000006007a097810 */ /* 0x001fe20007ffe0ff */
[----:B------:R-:W-:Y:S01]  /*1c30*/  BSSY B0, `(.L_x_22) ;  /* 0x0000020000007945 */ /* 0x000fe20003800000 */
[----:B------:R-:W-:Y:S01]  /*1c40*/  CS2R R242, SRZ ;  /* 0x0000000000f27805 */ /* 0x000fe2000001ff00 */
[----:B------:R2:W-:Y:S01]  /*1c50*/  STL [R1+0x1fc], R132 ;  /* 0x0001fc8401007387 */ /* 0x0005e20000100800 */
[----:B------:R-:W-:-:S03]  /*1c60*/  IMAD.MOV.U32 R28, RZ, RZ, RZ ;  /* 0x000000ffff1c7224 */ /* 0x000fc600078e00ff */
[----:B------:R2:W-:Y:S04]  /*1c70*/  STL [R1+0x1f0], R21 ;  /* 0x0001f01501007387 */ /* 0x0005e80000100800 */
[----:B------:R2:W-:Y:S04]  /*1c80*/  STL [R1+0x204], R17 ;  /* 0x0002041101007387 */ /* 0x0005e80000100800 */
[----:B------:R2:W-:Y:S01]  /*1c90*/  STL [R1+0xd28], R9 ;  /* 0x000d280901007387 */ /* 0x0005e20000100800 */
[----:B------:R-:W-:Y:S05]  /*1ca0*/  @P5 BRA `(.L_x_23) ;  /* 0x0000000000605947 */ /* 0x000fea0003800000 */
[----:B------:R-:W3:Y:S04]  /*1cb0*/  LDG.E.64 R4, desc[UR4][R126.64+0xb00] ;  /* 0x000b00047e047981 */ /* 0x000ee8000c1e1b00 */
[----:B------:R-:W1:Y:S01]  /*1cc0*/  LDG.E.64 R2, desc[UR4][R124.64+0xb00] ;  /* 0x000b00047c027981 */ /* 0x000e62000c1e1b00 */
[C---:B------:R-:W-:Y:S01]  /*1cd0*/  IADD3 R0, R122.reuse, 0x582, RZ ;  /* 0x000005827a007810 */ /* 0x040fe20007ffe0ff */
[----:B------:R-:W-:-:S03]  /*1ce0*/  VIADD R6, R122, 0x583 ;  /* 0x000005837a067836 */ /* 0x000fc60000000000 */
[-C--:B------:R-:W-:Y:S02]  /*1cf0*/  ISETP.GE.AND P6, PT, R0, R139.reuse, PT ;  /* 0x0000008b0000720c */ /* 0x080fe40003fc6270 */
[----:B------:R-:W-:Y:S02]  /*1d00*/  IADD3 R0, R122, 0x581, RZ ;  /* 0x000005817a007810 */ /* 0x000fe40007ffe0ff */
[----:B------:R-:W-:-:S09]  /*1d10*/  ISETP.GE.AND P5, PT, R6, R139, PT ;  /* 0x0000008b0600720c */ /* 0x000fd20003fa6270 */
[----:B---3--:R-:W-:Y:S01]  /*1d20*/  @!P6 SHF.L.U32 R34, R5, 0x10, RZ ;  /* 0x000000100522e819 */ /* 0x008fe200000006ff */
        /* <DEDUP_REMOVED lines=16> */
.L_x_23:
[----:B------:R-:W-:Y:S05]  /*1e30*/  BSYNC B0 ;  /* 0x0000000000007941 */ /* 0x000fea0003800000 */
.L_x_22:
[----:B------:R-:W-:Y:S01]  /*1e40*/  IMAD.MOV.U32 R135, RZ, RZ, RZ ;  /* 0x000000ffff877224 */ /* 0x000fe200078e00ff */
[----:B------:R-:W-:Y:S01]  /*1e50*/  HFMA2.MMA R19, -RZ, RZ, 0, 0 ;  /* 0x00000000ff137435 */ /* 0x000fe200000001ff */
[----:B------:R-:W-:Y:S01]  /*1e60*/  CS2R R24, SRZ ;  /* 0x0000000000187805 */ /* 0x000fe2000001ff00 */
[----:B------:R-:W-:Y:S01]  /*1e70*/  IMAD.MOV.U32 R10, RZ, RZ, RZ ;  /* 0x000000ffff0a7224 */ /* 0x000fe200078e00ff */
[----:B------:R-:W-:Y:S01]  /*1e80*/  ISETP.GE.AND P5, PT, R9, R139, PT ;  /* 0x0000008b0900720c */ /* 0x000fe20003fa6270 */
[----:B------:R0:W-:Y:S01]  /*1e90*/  STL [R1+0x1f8], R135 ;  /* 0x0001f88701007387 */ /* 0x0001e20000100800 */
[----:B------:R-:W-:Y:S01]  /*1ea0*/  MOV R14, RZ ;  /* 0x000000ff000e7202 */ /* 0x000fe20000000f00 */
[----:B--2---:R-:W-:Y:S01]  /*1eb0*/  VIADD R9, R122, 0x680 ;  /* 0x000006807a097836 */ /* 0x004fe20000000000 */
[----:B------:R-:W-:Y:S01]  /*1ec0*/  BSSY B0, `(.L_x_24) ;  /* 0x0000021000007945 */ /* 0x000fe20003800000 */
[----:B------:R0:W-:Y:S01]  /*1ed0*/  STL [R1+0x1e8], R25 ;  /* 0x0001e81901007387 */ /* 0x0001e20000100800 */
[----:B------:R-:W-:-:S03]  /*1ee0*/  HFMA2.MMA R27, -RZ, RZ, 0, 0 ;  /* 0x00000000ff1b7435 */ /* 0x000fc600000001ff */
[----:B------:R0:W-:Y:S04]  /*1ef0*/  STL [R1+0x264], R19 ;  /* 0x0002641301007387 */ /* 0x0001e80000100800 */
[----:B------:R0:W-:Y:S04]  /*1f00*/  STL [R1+0x22c], R10 ;  /* 0x00022c0a01007387 */ /* 0x0001e80000100800 */
[----:B------:R0:W-:Y:S04]  /*1f10*/  STL [R1+0x224], R24 ;  /* 0x0002241801007387 */ /* 0x0001e80000100800 */
[----:B------:R0:W-:Y:S04]  /*1f20*/  STL [R1+0x220], R14 ;  /* 0x0002200e01007387 */ /* 0x0001e80000100800 */
[----:B------:R0:W-:Y:S01]  /*1f30*/  STL [R1+0xd24], R9 ;  /* 0x000d240901007387 */ /* 0x0001e20000100800 */
[----:B------:R-:W-:Y:S05]  /*1f40*/  @P5 BRA `(.L_x_25) ;  /* 0x0000000000605947 */ /* 0x000fea0003800000 */
[----:B------:R-:W1:Y:S04]  /*1f50*/  LDG.E.64 R2, desc[UR4][R124.64+0xc00] ;  /* 0x000c00047c027981 */ /* 0x000e68000c1e1b00 */
[----:B------:R-:W2:Y:S01]  /*1f60*/  LDG.E.64 R4, desc[UR4][R126.64+0xc00] ;  /* 0x000c00047e047981 */ /* 0x000ea2000c1e1b00 */
[----:B------:R-:W-:-:S05]  /*1f70*/  VIADD R0, R122, 0x602 ;  /* 0x000006027a007836 */ /* 0x000fca0000000000 */
[----:B------:R-:W-:Y:S01]  /*1f80*/  ISETP.GE.AND P6, PT, R0, R139, PT ;  /* 0x0000008b0000720c */ /* 0x000fe20003fc6270 */
[C---:B------:R-:W-:Y:S01]  /*1f90*/  VIADD R0, R122.reuse, 0x601 ;  /* 0x000006017a007836 */ /* 0x040fe20000000000 */
[----:B------:R-:W-:-:S04]  /*1fa0*/  IADD3 R6, R122, 0x603, RZ ;  /* 0x000006037a067810 */ /* 0x000fc80007ffe0ff */
[----:B------:R-:W-:-:S07]  /*1fb0*/  ISETP.GE.AND P5, PT, R6, R139, PT ;  /* 0x0000008b0600720c */ /* 0x000fce0003fa6270 */
[----:B-1----:R-:W-:Y:S01]  /*1fc0*/  @!P6 SHF.L.U32 R7, R3, 0x10, RZ ;  /* 0x000000100307e819 */ /* 0x002fe200000006ff */
[----:B--2---:R-:W-:-:S04]  /*1fd0*/  @!P6 IMAD.U32 R228, R5, 0x10000, RZ ;  /* 0x0001000005e4e824 */ /* 0x004fc800078e00ff */
        /* <DEDUP_REMOVED lines=15> */
.L_x_25:
[----:B------:R-:W-:Y:S05]  /*20d0*/  BSYNC B0 ;  /* 0x0000000000007941 */ /* 0x000fea0003800000 */
.L_x_24:
[----:B------:R-:W-:Y:S01]  /*20e0*/  MOV R13, RZ ;  /* 0x000000ff000d7202 */ /* 0x000fe20000000f00 */
[----:B------:R-:W-:Y:S01]  /*20f0*/  HFMA2.MMA R16, -RZ, RZ, 0, 0 ;  /* 0x00000000ff107435 */ /* 0x000fe200000001ff */
[----:B------:R-:W-:Y:S01]  /*2100*/  IMAD.MOV.U32 R134, RZ, RZ, RZ ;  /* 0x000000ffff867224 */ /* 0x000fe200078e00ff */
[----:B------:R-:W-:Y:S01]  /*2110*/  ISETP.GE.AND P5, PT, R9, R139, PT ;  /* 0x0000008b0900720c */ /* 0x000fe20003fa6270 */
[----:B------:R-:W-:Y:S01]  /*2120*/  IMAD.MOV.U32 R131, RZ, RZ, RZ ;  /* 0x000000ffff837224 */ /* 0x000fe200078e00ff */
[----:B------:R2:W-:Y:S01]  /*2130*/  STL [R1+0x1f4], RZ ;  /* 0x0001f4ff01007387 */ /* 0x0005e20000100800 */
[----:B------:R-:W-:Y:S01]  /*2140*/  MOV R22, RZ ;  /* 0x000000ff00167202 */ /* 0x000fe20000000f00 */
[----:B0-----:R-:W-:Y:S01]  /*2150*/  VIADD R9, R122, 0x700 ;  /* 0x000007007a097836 */ /* 0x001fe20000000000 */
        /* <DEDUP_REMOVED lines=10> */
[----:B------:R-:W3:Y:S01]  /*2200*/  LDG.E.64 R4, desc[UR4][R126.64+0xd00] ;  /* 0x000d00047e047981 */ /* 0x000ee2000c1e1b00 */
[----:B------:R-:W-:-:S05]  /*2210*/  VIADD R0, R122, 0x682 ;  /* 0x000006827a007836 */ /* 0x000fca0000000000 */
[----:B------:R-:W-:Y:S01]  /*2220*/  ISETP.GE.AND P6, PT, R0, R139, PT ;  /* 0x0000008b0000720c */ /* 0x000fe20003fc6270 */
[C---:B------:R-:W-:Y:S01]  /*2230*/  VIADD R0, R122.reuse, 0x681 ;  /* 0x000006817a007836 */ /* 0x040fe20000000000 */
[----:B------:R-:W-:-:S04]  /*2240*/  IADD3 R6, R122, 0x683, RZ ;  /* 0x000006837a067810 */ /* 0x000fc80007ffe0ff */
[----:B------:R-:W-:-:S07]  /*2250*/  ISETP.GE.AND P5, PT, R6, R139, PT ;  /* 0x0000008b0600720c */ /* 0x000fce0003fa6270 */
[----:B-1----:R-:W-:Y:S01]  /*2260*/  @!P6 SHF.L.U32 R7, R3, 0x10, RZ ;  /* 0x000000100307e819 */ /* 0x002fe200000006ff */
        /* <DEDUP_REMOVED lines=16> */
.L_x_27:
[----:B------:R-:W-:Y:S05]  /*2370*/  BSYNC B0 ;  /* 0x0000000000007941 */ /* 0x000fea0003800000 */
.L_x_26:
[----:B------:R-:W-:Y:S01]  /*2380*/  MOV R20, RZ ;  /* 0x000000ff00147202 */ /* 0x000fe20000000f00 */
[----:B------:R-:W-:Y:S01]  /*2390*/  HFMA2.MMA R129, -RZ, RZ, 0, 0 ;  /* 0x00000000ff817435 */ /* 0x000fe200000001ff */
[----:B------:R-:W-:Y:S01]  /*23a0*/  IMAD.MOV.U32 R133, RZ, RZ, RZ ;  /* 0x000000ffff857224 */ /* 0x000fe200078e00ff */
[----:B------:R-:W-:Y:S01]  /*23b0*/  ISETP.GE.AND P5, PT, R9, R139, PT ;  /* 0x0000008b0900720c */ /* 0x000fe20003fa6270 */
[----:B--2---:R-:W-:Y:S01]  /*23c0*/  IMAD.MOV.U32 R9, RZ, RZ, RZ ;  /* 0x000000ffff097224 */ /* 0x004fe200078e00ff */
[----:B------:R0:W-:Y:S01]  /*23d0*/  STL [R1+0x210], RZ ;  /* 0x000210ff01007387 */ /* 0x0001e20000100800 */
[----:B------:R-:W-:Y:S01]  /*23e0*/  MOV R11, RZ ;  /* 0x000000ff000b7202 */ /* 0x000fe20000000f00 */
[----:B-1----:R-:W-:Y:S01]  /*23f0*/  VIADD R7, R122, 0x780 ;  /* 0x000007807a077836 */ /* 0x002fe20000000000 */
        /* <DEDUP_REMOVED lines=9> */
[----:B------:R-:W2:Y:S01]  /*2490*/  LDG.E.64 R4, desc[UR4][R126.64+0xe00] ;  /* 0x000e00047e047981 */ /* 0x000ea2000c1e1b00 */
[----:B------:R-:W-:-:S03]  /*24a0*/  IMAD.MOV.U32 R12, RZ, RZ, R8 ;  /* 0x000000ffff0c7224 */ /* 0x000fc600078e0008 */
[----:B------:R-:W3:Y:S01]  /*24b0*/  LDG.E.64 R2, desc[UR4][R124.64+0xe00] ;  /* 0x000e00047c027981 */ /* 0x000ee2000c1e1b00 */
[C---:B------:R-:W-:Y:S01]  /*24c0*/  IADD3 R0, R122.reuse, 0x702, RZ ;  /* 0x000007027a007810 */ /* 0x040fe20007ffe0ff */
[----:B------:R-:W-:-:S03]  /*24d0*/  VIADD R6, R122, 0x703 ;  /* 0x000007037a067836 */ /* 0x000fc60000000000 */
[-C--:B------:R-:W-:Y:S02]  /*24e0*/  ISETP.GE.AND P6, PT, R0, R139.reuse, PT ;  /* 0x0000008b0000720c */ /* 0x080fe40003fc6270 */
[----:B------:R-:W-:Y:S02]  /*24f0*/  ISETP.GE.AND P5, PT, R6, R139, PT ;  /* 0x0000008b0600720c */ /* 0x000fe40003fa6270 */
[----:B------:R-:W-:-:S09]  /*2500*/  IADD3 R0, R122, 0x701, RZ ;  /* 0x000007017a007810 */ /* 0x000fd20007ffe0ff */
[C---:B--2---:R-:W-:Y:S02]  /*2510*/  @!P6 SHF.L.U32 R243, R5.reuse, 0x10, RZ ;  /* 0x0000001005f3e819 */ /* 0x044fe400000006ff */
[----:B------:R-:W-:Y:S02]  /*2520*/  @!P5 PRMT R5, R5, 0x7632, R5 ;  /* 0x000076320505d816 */ /* 0x000fe40000000005 */
[----:B---3--:R-:W-:Y:S02]  /*2530*/  @!P5 PRMT R6, R3, 0x7632, R6 ;  /* 0x000076320306d816 */ /* 0x008fe40000000006 */
[----:B------:R-:W-:Y:S01]  /*2540*/  @!P5 SHF.L.U32 R244, R5, 0x10, RZ ;  /* 0x0000001005f4d819 */ /* 0x000fe200000006ff */
[----:B------:R-:W-:Y:S02]  /*2550*/  @!P6 IMAD.U32 R8, R3, 0x10000, RZ ;  /* 0x000100000308e824 */ /* 0x000fe400078e00ff */
[----:B------:R-:W-:Y:S02]  /*2560*/  @!P5 IMAD.U32 R5, R6, 0x10000, RZ ;  /* 0x000100000605d824 */ /* 0x000fe400078e00ff */
[----:B------:R-:W-:-:S02]  /*2570*/  @!P6 FMUL R247, R243, R8 ;  /* 0x00000008f3f7e220 */ /* 0x000fc40000400000 */
[----:B------:R-:W-:Y:S01]  /*2580*/  @!P5 FMUL R12, R244, R5 ;  /* 0x00000005f40cd220 */ /* 0x000fe20000400000 */
[----:B------:R-:W-:-:S04]  /*2590*/  ISETP.GE.AND P6, PT, R0, R139, PT ;  /* 0x0000008b0000720c */ /* 0x000fc80003fc6270 */
[----:B------:R1:W-:Y:S01]  /*25a0*/  @!P5 STL [R1+0x1d8], R12 ;  /* 0x0001d80c0100d387 */ /* 0x0003e20000100800 */
[C---:B------:R-:W-:Y:S01]  /*25b0*/  PRMT R0, R4.reuse, 0x7632, R0 ;  /* 0x0000763204007816 */ /* 0x040fe20000000000 */
[----:B------:R-:W-:Y:S01]  /*25c0*/  IMAD.U32 R26, R4, 0x10000, RZ ;  /* 0x00010000041a7824 */ /* 0x000fe200078e00ff */
[----:B------:R-:W-:-:S06]  /*25d0*/  SHF.L.U32 R245, R2, 0x10, RZ ;  /* 0x0000001002f57819 */ /* 0x000fcc00000006ff */
[----:B------:R-:W-:Y:S01]  /*25e0*/  @!P6 IMAD.U32 R242, R0, 0x10000, RZ ;  /* 0x0001000000f2e824 */ /* 0x000fe200078e00ff */
[----:B------:R-:W-:-:S04]  /*25f0*/  PRMT R0, R2, 0x7632, R0 ;  /* 0x0000763202007816 */ /* 0x000fc80000000000 */
[----:B------:R-:W-:Y:S01]  /*2600*/  @!P6 SHF.L.U32 R3, R0, 0x10, RZ ;  /* 0x000000100003e819 */ /* 0x000fe200000006ff */
[----:B------:R-:W-:-:S04]  /*2610*/  FMUL R245, R26, R245 ;  /* 0x000000f51af57220 */ /* 0x000fc80000400000 */
[----:B-1----:R-:W-:-:S07]  /*2620*/  @!P6 FMUL R246, R242, R3 ;  /* 0x00000003f2f6e220 */ /* 0x002fce0000400000 */
.L_x_29:
[----:B------:R-:W-:Y:S05]  /*2630*/  BSYNC B0 ;  /* 0x0000000000007941 */ /* 0x000fea0003800000 */
.L_x_28:
[----:B------:R-:W-:Y:S01]  /*2640*/  IMAD.MOV.U32 R128, RZ, RZ, RZ ;  /* 0x000000ffff807224 */ /* 0x000fe200078e00ff */
[----:B------:R-:W-:Y:S01]  /*2650*/  HFMA2.MMA R130, -RZ, RZ, 0, 0 ;  /* 0x00000000ff827435 */ /* 0x000fe200000001ff */
[----:B------:R-:W-:Y:S01]  /*2660*/  MOV R18, RZ ;  /* 0x000000ff00127202 */ /* 0x000fe20000000f00 */
[----:B------:R-:W-:Y:S01]  /*2670*/  IMAD.MOV.U32 R12, RZ, RZ, RZ ;  /* 0x000000ffff0c7224 */ /* 0x000fe200078e00ff */
[----:B------:R1:W-:Y:S01]  /*2680*/  STL [R1+0x230], RZ ;  /* 0x000230ff01007387 */ /* 0x0003e20000100800 */
[----:B------:R-:W-:Y:S01]  /*2690*/  IADD3 R8, R122, 0x800, RZ ;  /* 0x000008007a087810 */ /* 0x000fe20007ffe0ff */
[----:B------:R-:W-:Y:S01]  /*26a0*/  IMAD.MOV.U32 R23, RZ, RZ, RZ ;  /* 0x000000ffff177224 */ /* 0x000fe200078e00ff */
[----:B------:R-:W-:Y:S01]  /*26b0*/  ISETP.GE.AND P5, PT, R7, R139, PT ;  /* 0x0000008b0700720c */ /* 0x000fe20003fa6270 */
[----:B------:R1:W-:Y:S01]  /*26c0*/  STL [R1+0x258], R128 ;  /* 0x0002588001007387 */ /* 0x0003e20000100800 */
[----:B------:R-:W-:Y:S03]  /*26d0*/  BSSY B0, `(.L_x_30) ;  /* 0x0000028000007945 */ /* 0x000fe60003800000 */
[----:B------:R1:W-:Y:S04]  /*26e0*/  STL [R1+0x24c], R18 ;  /* 0x00024c1201007387 */ /* 0x0003e80000100800 */
[----:B------:R1:W-:Y:S04]  /*26f0*/  STL [R1+0x254], R130 ;  /* 0x0002548201007387 */ /* 0x0003e80000100800 */
[----:B------:R1:W-:Y:S04]  /*2700*/  STL [R1+0x260], R12 ;  /* 0x0002600c01007387 */ /* 0x0003e80000100800 */
[----:B------:R1:W-:Y:S04]  /*2710*/  STL [R1+0x1e0], RZ ;  /* 0x0001e0ff01007387 */ /* 0x0003e80000100800 */
[----:B------:R1:W-:Y:S04]  /*2720*/  STL [R1+0xd4c], R8 ;  /* 0x000d4c0801007387 */ /* 0x0003e80000100800 */
[----:B------:R1:W-:Y:S01]  /*2730*/  STL [R1+0x248], R23 ;  /* 0x0002481701007387 */ /* 0x0003e20000100800 */
        /* <DEDUP_REMOVED lines=11> */
[----:B------:R2:W-:Y:S04]  /*27f0*/  @!P6 STL [R1+0x1f8], R135 ;  /* 0x0001f8870100e387 */ /* 0x0005e80000100800 */
[----:B------:R2:W-:Y:S01]  /*2800*/  @!P6 STL [R1+0x1fc], R132 ;  /* 0x0001fc840100e387 */ /* 0x0005e20000100800 */
[----:B------:R-:W-:Y:S02]  /*2810*/  ISETP.GE.AND P6, PT, R0, R139, PT ;  /* 0x0000008b0000720c */ /* 0x000fe40003fc6270 */
[----:B------:R-:W-:Y:S02]  /*2820*/  PRMT R0, R2, 0x7632, R0 ;  /* 0x0000763202007816 */ /* 0x000fe40000000000 */
[----:B------:R-:W-:-:S02]  /*2830*/  @!P5 PRMT R3, R3, 0x7632, R3 ;  /* 0x000076320303d816 */ /* 0x000fc40000000003 */
[----:B------:R-:W-:-:S07]  /*2840*/  @!P5 PRMT R5, R5, 0x7632, R5 ;  /* 0x000076320505d816 */ /* 0x000fce0000000005 */
[----:B------:R-:W-:Y:S02]  /*2850*/  @!P6 SHF.L.U32 R25, R0, 0x10, RZ ;  /* 0x000000100019e819 */ /* 0x000fe400000006ff */
[C---:B------:R-:W-:Y:S01]  /*2860*/  PRMT R0, R4.reuse, 0x7632, R0 ;  /* 0x0000763204007816 */ /* 0x040fe20000000000 */
[----:B------:R-:W-:Y:S01]  /*2870*/  IMAD.U32 R4, R4, 0x10000, RZ ;  /* 0x0001000004047824 */ /* 0x000fe200078e00ff */
[----:B------:R-:W-:-:S03]  /*2880*/  SHF.L.U32 R6, R2, 0x10, RZ ;  /* 0x0000001002067819 */ /* 0x000fc600000006ff */
[----:B------:R-:W-:Y:S01]  /*2890*/  @!P6 IMAD.U32 R0, R0, 0x10000, RZ ;  /* 0x000100000000e824 */ /* 0x000fe200078e00ff */
[----:B------:R-:W-:Y:S01]  /*28a0*/  @!P5 SHF.L.U32 R5, R5, 0x10, RZ ;  /* 0x000000100505d819 */ /* 0x000fe200000006ff */
[----:B------:R-:W-:Y:S02]  /*28b0*/  @!P5 IMAD.U32 R17, R3, 0x10000, RZ ;  /* 0x000100000311d824 */ /* 0x000fe400078e00ff */
[----:B------:R-:W-:Y:S01]  /*28c0*/  @!P6 FMUL R21, R25, R0 ;  /* 0x000000001915e220 */ /* 0x000fe20000400000 */
[----:B------:R-:W-:Y:S01]  /*28d0*/  FMUL R0, R6, R4 ;  /* 0x0000000406007220 */ /* 0x000fe20000400000 */
[----:B------:R2:W-:Y:S01]  /*28e0*/  @!P6 STL [R1+0x1e8], R25 ;  /* 0x0001e8190100e387 */ /* 0x0005e20000100800 */
[----:B------:R-:W-:-:S03]  /*28f0*/  @!P5 FMUL R15, R17, R5 ;  /* 0x00000005110fd220 */ /* 0x000fc60000400000 */
[----:B------:R2:W-:Y:S04]  /*2900*/  @!P5 STL [R1+0x204], R17 ;  /* 0x000204110100d387 */ /* 0x0005e80000100800 */
[----:B------:R2:W-:Y:S04]  /*2910*/  STL [R1+0x1e0], R6 ;  /* 0x0001e00601007387 */ /* 0x0005e80000100800 */
[----:B------:R2:W-:Y:S04]  /*2920*/  STL [R1+0x1dc], R0 ;  /* 0x0001dc0001007387 */ /* 0x0005e80000100800 */
[----:B------:R2:W-:Y:S04]  /*2930*/  @!P6 STL [R1+0x1f0], R21 ;  /* 0x0001f0150100e387 */ /* 0x0005e80000100800 */
[----:B------:R2:W-:Y:S02]  /*2940*/  @!P5 STL [R1+0x20c], R15 ;  /* 0x00020c0f0100d387 */ /* 0x0005e40000100800 */
.L_x_31:
[----:B------:R-:W-:Y:S05]  /*2950*/  BSYNC B0 ;  /* 0x0000000000007941 */ /* 0x000fea0003800000 */
.L_x_30:
[----:B--2---:R-:W-:Y:S01]  /*2960*/  MOV R25, RZ ;  /* 0x000000ff00197202 */ /* 0x004fe20000000f00 */
[----:B------:R-:W-:Y:S01]  /*2970*/  IMAD.MOV.U32 R17, RZ, RZ, RZ ;  /* 0x000000ffff117224 */ /* 0x000fe200078e00ff */
[----:B------:R-:W-:Y:S01]  /*2980*/  HFMA2.MMA R15, -RZ, RZ, 0, 0 ;  /* 0x00000000ff0f7435 */ /* 0x000fe200000001ff */
[----:B------:R-:W-:Y:S01]  /*2990*/  IMAD.MOV.U32 R132, RZ, RZ, RZ ;  /* 0x000000ffff847224 */ /* 0x000fe200078e00ff */
[----:B------:R-:W-:Y:S01]  /*29a0*/  ISETP.GE.AND P5, PT, R8, R139, PT ;  /* 0x0000008b0800720c */ /* 0x000fe20003fa6270 */
[----:B------:R2:W-:Y:S01]  /*29b0*/  STL [R1+0x250], RZ ;  /* 0x000250ff01007387 */ /* 0x0005e20000100800 */
[----:B-1----:R-:W-:Y:S01]  /*29c0*/  VIADD R8, R122, 0x880 ;  /* 0x000008807a087836 */ /* 0x002fe20000000000 */
[----:B------:R-:W-:Y:S01]  /*29d0*/  MOV R21, RZ ;  /* 0x000000ff00157202 */ /* 0x000fe20000000f00 */
[----:B------:R-:W-:Y:S01]  /*29e0*/  BSSY B0, `(.L_x_32) ;  /* 0x0000029000007945 */ /* 0x000fe20003800000 */
[----:B------:R2:W-:Y:S04]  /*29f0*/  STL [R1+0x27c], R25 ;  /* 0x00027c1901007387 */ /* 0x0005e80000100800 */
[----:B------:R2:W-:Y:S04]  /*2a00*/  STL [R1+0x26c], R17 ;  /* 0x00026c1101007387 */ /* 0x0005e80000100800 */
[----:B------:R2:W-:Y:S04]  /*2a10*/  STL [R1+0x278], R132 ;  /* 0x0002788401007387 */ /* 0x0005e80000100800 */
[----:B------:R2:W-:Y:S04]  /*2a20*/  STL [R1+0x288], R15 ;  /* 0x0002880f01007387 */ /* 0x0005e80000100800 */
[----:B------:R2:W-:Y:S04]  /*2a30*/  STL [R1+0x1e4], RZ ;  /* 0x0001e4ff01007387 */ /* 0x0005e80000100800 */
[----:B------:R2:W-:Y:S04]  /*2a40*/  STL [R1+0xd50], R8 ;  /* 0x000d500801007387 */ /* 0x0005e80000100800 */
[----:B------:R2:W-:Y:S01]  /*2a50*/  STL [R1+0x268], R21 ;  /* 0x0002681501007387 */ /* 0x0005e20000100800 */
[----:B------:R-:W-:Y:S05]  /*2a60*/  @P5 BRA `(.L_x_33) ;  /* 0x0000000000805947 */ /* 0x000fea0003800000 */
[----:B------:R-:W3:Y:S04]  /*2a70*/  LDG.E.64 R2, desc[UR4][R126.64+0x1000] ;  /* 0x001000047e027981 */ /* 0x000ee8000c1e1b00 */
[----:B------:R-:W0:Y:S01]  /*2a80*/  LDG.E.64 R4, desc[UR4][R124.64+0x1000] ;  /* 0x001000047c047981 */ /* 0x000e22000c1e1b00 */
        /* <DEDUP_REMOVED lines=8> */
[C---:B0-----:R-:W-:Y:S01]  /*2b10*/  @!P6 IMAD.U32 R7, R5.reuse, 0x10000, RZ ;  /* 0x000100000507e824 */ /* 0x041fe200078e00ff */
[----:B------:R1:W-:Y:S01]  /*2b20*/  @!P6 STL [R1+0x214], R134 ;  /* 0x000214860100e387 */ /* 0x0003e20000100800 */
[----:B------:R-:W-:Y:S02]  /*2b30*/  @!P5 PRMT R5, R5, 0x7632, R5 ;  /* 0x000076320505d816 */ /* 0x000fe40000000005 */
[----:B------:R-:W-:Y:S01]  /*2b40*/  @!P6 FMUL R24, R134, R7 ;  /* 0x000000078618e220 */ /* 0x000fe20000400000 */
[----:B------:R-:W-:Y:S02]  /*2b50*/  @!P5 SHF.L.U32 R13, R3, 0x10, RZ ;  /* 0x00000010030dd819 */ /* 0x000fe400000006ff */
[----:B------:R-:W-:Y:S02]  /*2b60*/  @!P5 IMAD.U32 R5, R5, 0x10000, RZ ;  /* 0x000100000505d824 */ /* 0x000fe400078e00ff */
[----:B------:R1:W-:Y:S01]  /*2b70*/  @!P6 STL [R1+0x224], R24 ;  /* 0x000224180100e387 */ /* 0x0003e20000100800 */
[----:B------:R-:W-:Y:S01]  /*2b80*/  ISETP.GE.AND P6, PT, R0, R139, PT ;  /* 0x0000008b0000720c */ /* 0x000fe20003fc6270 */
[----:B------:R-:W-:Y:S01]  /*2b90*/  @!P5 FMUL R10, R13, R5 ;  /* 0x000000050d0ad220 */ /* 0x000fe20000400000 */
[----:B------:R-:W-:-:S11]  /*2ba0*/  PRMT R0, R2, 0x7632, R0 ;  /* 0x0000763202007816 */ /* 0x000fd60000000000 */
[----:B------:R-:W-:Y:S01]  /*2bb0*/  @!P6 IMAD.U32 R16, R0, 0x10000, RZ ;  /* 0x000100000010e824 */ /* 0x000fe200078e00ff */
[C---:B------:R-:W-:Y:S02]  /*2bc0*/  PRMT R0, R4.reuse, 0x7632, R0 ;  /* 0x0000763204007816 */ /* 0x040fe40000000000 */
[----:B------:R-:W-:Y:S02]  /*2bd0*/  SHF.L.U32 R4, R4, 0x10, RZ ;  /* 0x0000001004047819 */ /* 0x000fe400000006ff */
[----:B------:R-:W-:Y:S01]  /*2be0*/  @!P6 SHF.L.U32 R0, R0, 0x10, RZ ;  /* 0x000000100000e819 */ /* 0x000fe200000006ff */
[----:B------:R1:W-:Y:S04]  /*2bf0*/  @!P6 STL [R1+0x208], R16 ;  /* 0x000208100100e387 */ /* 0x0003e80000100800 */
[----:B------:R-:W-:Y:S01]  /*2c00*/  @!P6 FMUL R14, R16, R0 ;  /* 0x00000000100ee220 */ /* 0x000fe20000400000 */
[----:B------:R-:W-:Y:S01]  /*2c10*/  FMUL R0, R6, R4 ;  /* 0x0000000406007220 */ /* 0x000fe20000400000 */
[----:B------:R1:W-:Y:S04]  /*2c20*/  @!P5 STL [R1+0x21c], R13 ;  /* 0x00021c0d0100d387 */ /* 0x0003e80000100800 */
[----:B------:R1:W-:Y:S04]  /*2c30*/  STL [R1+0x1e4], R6 ;  /* 0x0001e40601007387 */ /* 0x0003e80000100800 */
[----:B------:R1:W-:Y:S04]  /*2c40*/  STL [R1+0x1f4], R0 ;  /* 0x0001f40001007387 */ /* 0x0003e80000100800 */
[----:B------:R1:W-:Y:S04]  /*2c50*/  @!P6 STL [R1+0x220], R14 ;  /* 0x0002200e0100e387 */ /* 0x0003e80000100800 */
[----:B------:R1:W-:Y:S02]  /*2c60*/  @!P5 STL [R1+0x22c], R10 ;  /* 0x00022c0a0100d387 */ /* 0x0003e40000100800 */
.L_x_33:
[----:B------:R-:W-:Y:S05]  /*2c70*/  BSYNC B0 ;  /* 0x0000000000007941 */ /* 0x000fea0003800000 */
.L_x_32:
[----:B-1----:R-:W-:Y:S01]  /*2c80*/  HFMA2.MMA R13, -RZ, RZ, 0, 0 ;  /* 0x00000000ff0d7435 */ /* 0x002fe200000001ff */
[----:B------:R-:W-:Y:S01]  /*2c90*/  IMAD.MOV.U32 R10, RZ, RZ, RZ ;  /* 0x000000ffff0a7224 */ /* 0x000fe200078e00ff */
[----:B------:R-:W-:Y:S01]  /*2ca0*/  MOV R16, RZ ;  /* 0x000000ff00107202 */ /* 0x000fe20000000f00 */
[----:B------:R-:W-:Y:S01]  /*2cb0*/  IMAD.MOV.U32 R24, RZ, RZ, RZ ;  /* 0x000000ffff187224 */ /* 0x000fe200078e00ff */
[----:B------:R-:W-:Y:S01]  /*2cc0*/  ISETP.GE.AND P5, PT, R8, R139, PT ;  /* 0x0000008b0800720c */ /* 0x000fe20003fa6270 */
[----:B------:R-:W-:Y:S01]  /*2cd0*/  IMAD.MOV.U32 R14, RZ, RZ, RZ ;  /* 0x000000ffff0e7224 */ /* 0x000fe200078e00ff */
[----:B------:R1:W-:Y:S01]  /*2ce0*/  STL [R1+0x2dc], R10 ;  /* 0x0002dc0a01007387 */ /* 0x0003e20000100800 */
[----:B--2---:R-:W-:Y:S01]  /*2cf0*/  IADD3 R8, R122, 0x900, RZ ;  /* 0x000009007a087810 */ /* 0x004fe20007ffe0ff */
[----:B------:R-:W-:Y:S02]  /*2d00*/  BSSY B0, `(.L_x_34) ;  /* 0x0000029000007945 */ /* 0x000fe40003800000 */
[----:B------:R1:W-:Y:S04]  /*2d10*/  STL [R1+0x2a8], R13 ;  /* 0x0002a80d01007387 */ /* 0x0003e80000100800 */
[----:B------:R1:W-:Y:S04]  /*2d20*/  STL [R1+0x298], R24 ;  /* 0x0002981801007387 */ /* 0x0003e80000100800 */
[----:B------:R1:W-:Y:S04]  /*2d30*/  STL [R1+0x274], RZ ;  /* 0x000274ff01007387 */ /* 0x0003e80000100800 */
        /* <DEDUP_REMOVED lines=37> */
.L_x_35:
[----:B------:R-:W-:Y:S05]  /*2f90*/  BSYNC B0 ;  /* 0x0000000000007941 */ /* 0x000fea0003800000 */
.L_x_34:
[----:B--2---:R-:W-:Y:S01]  /*2fa0*/  HFMA2.MMA R131, -RZ, RZ, 0, 0 ;  /* 0x00000000ff837435 */ /* 0x004fe200000001ff */
[----:B0-----:R-:W-:Y:S01]  /*2fb0*/  IMAD.MOV.U32 R20, RZ, RZ, RZ ;  /* 0x000000ffff147224 */ /* 0x001fe200078e00ff */
[----:B------:R-:W-:Y:S01]  /*2fc0*/  MOV R129, RZ ;  /* 0x000000ff00817202 */ /* 0x000fe20000000f00 */
[----:B------:R-:W-:Y:S01]  /*2fd0*/  IMAD.MOV.U32 R22, RZ, RZ, RZ ;  /* 0x000000ffff167224 */ /* 0x000fe200078e00ff */
[----:B------:R-:W-:Y:S01]  /*2fe0*/  HFMA2.MMA R19, -RZ, RZ, 0, 0 ;  /* 0x00000000ff137435 */ /* 0x000fe200000001ff */
[----:B------:R-:W-:Y:S01]  /*2ff0*/  ISETP.GE.AND P5, PT, R8, R139, PT ;  /* 0x0000008b0800720c */ /* 0x000fe20003fa6270 */
[----:B-1----:R-:W-:Y:S01]  /*3000*/  VIADD R8, R122, 0x980 ;  /* 0x000009807a087836 */ /* 0x002fe20000000000 */
[----:B------:R0:W-:Y:S01]  /*3010*/  STL [R1+0x28c], R131 ;  /* 0x00028c8301007387 */ /* 0x0001e20000100800 */
[----:B------:R-:W-:Y:S03]  /*3020*/  BSSY B0, `(.L_x_36) ;  /* 0x0000029000007945 */ /* 0x000fe60003800000 */
[----:B------:R0:W-:Y:S04]  /*3030*/  STL [R1+0x294], RZ ;  /* 0x000294ff01007387 */ /* 0x0001e80000100800 */
[----:B------:R0:W-:Y:S04]  /*3040*/  STL [R1+0x284], R20 ;  /* 0x0002841401007387 */ /* 0x0001e80000100800 */
[----:B------:R0:W-:Y:S04]  /*3050*/  STL [R1+0x2bc], R129 ;  /* 0x0002bc8101007387 */ /* 0x0001e80000100800 */
[----:B------:R0:W-:Y:S04]  /*3060*/  STL [R1+0x2b8], R22 ;  /* 0x0002b81601007387 */ /* 0x0001e80000100800 */
[----:B------:R0:W-:Y:S04]  /*3070*/  STL [R1+0x200], RZ ;  /* 0x000200ff01007387 */ /* 0x0001e80000100800 */
[----:B------:R0:W-:Y:S04]  /*3080*/  STL [R1+0x2c8], R19 ;  /* 0x0002c81301007387 */ /* 0x0001e80000100800 */
[----:B------:R0:W-:Y:S01]  /*3090*/  STL [R1+0xd5c], R8 ;  /* 0x000d5c0801007387 */ /* 0x0001e20000100800 */
        /* <DEDUP_REMOVED lines=33> */
.L_x_37:
[----:B------:R-:W-:Y:S05]  /*32b0*/  BSYNC B0 ;  /* 0x0000000000007941 */ /* 0x000fea0003800000 */
.L_x_36:
[----:B-1----:R-:W-:Y:S01]  /*32c0*/  IMAD.MOV.U32 R130, RZ, RZ, RZ ;  /* 0x000000ffff827224 */ /* 0x002fe200078e00ff */
[----:B------:R-:W-:Y:S01]  /*32d0*/  MOV R23, RZ ;  /* 0x000000ff00177202 */ /* 0x000fe20000000f00 */
[----:B------:R-:W-:Y:S01]  /*32e0*/  HFMA2.MMA R11, -RZ, RZ, 0, 0 ;  /* 0x00000000ff0b7435 */ /* 0x000fe200000001ff */
[----:B------:R-:W-:Y:S01]  /*32f0*/  IMAD.MOV.U32 R12, RZ, RZ, RZ ;  /* 0x000000ffff0c7224 */ /* 0x000fe200078e00ff */
[----:B------:R-:W-:Y:S01]  /*3300*/  MOV R18, RZ ;  /* 0x000000ff00127202 */ /* 0x000fe20000000f00 */
[----:B------:R-:W-:Y:S01]  /*3310*/  IMAD.MOV.U32 R128, RZ, RZ, RZ ;  /* 0x000000ffff807224 */ /* 0x000fe200078e00ff */
[----:B------:R1:W-:Y:S01]  /*3320*/  STL [R1+0x2b0], R130 ;  /* 0x0002b08201007387 */ /* 0x0003e20000100800 */
[----:B------:R-:W-:Y:S01]  /*3330*/  ISETP.GE.AND P5, PT, R8, R139, PT ;  /* 0x0000008b0800720c */ /* 0x000fe20003fa6270 */
[----:B0-----:R-:W-:Y:S01]  /*3340*/  VIADD R8, R122, 0xa00 ;  /* 0x00000a007a087836 */ /* 0x001fe20000000000 */
[----:B------:R-:W-:Y:S01]  /*3350*/  BSSY B0, `(.L_x_38) ;  /* 0x0000029000007945 */ /* 0x000fe20003800000 */
[----:B------:R1:W-:Y:S04]  /*3360*/  STL [R1+0x2a0], R23 ;  /* 0x0002a01701007387 */ /* 0x0003e80000100800 */
[----:B------:R1:W-:Y:S04]  /*3370*/  STL [R1+0x320], R12 ;  /* 0x0003200c01007387 */ /* 0x0003e80000100800 */
[----:B------:R1:W-:Y:S04]  /*3380*/  STL [R1+0x2ec], R11 ;  /* 0x0002ec0b01007387 */ /* 0x0003e80000100800 */
[----:B------:R1:W-:Y:S04]  /*3390*/  STL [R1+0x2e0], R128 ;  /* 0x0002e08001007387 */ /* 0x0003e80000100800 */
[----:B------:R1:W-:Y:S04]  /*33a0*/  STL [R1+0x2d8], R18 ;  /* 0x0002d81201007387 */ /* 0x0003e80000100800 */
[----:B------:R1:W-:Y:S04]  /*33b0*/  STL [R1+0x218], RZ ;  /* 0x000218ff01007387 */ /* 0x0003e80000100800 */
        /* <DEDUP_REMOVED lines=34> */
.L_x_39:
[----:B------:R-:W-:Y:S05]  /*35e0*/  BSYNC B0 ;  /* 0x0000000000007941 */ /* 0x000fea0003800000 */
.L_x_38:
[----:B0-----:R-:W-:Y:S01]  /*35f0*/  HFMA2.MMA R25, -RZ, RZ, 0, 0 ;  /* 0x00000000ff197435 */ /* 0x001fe200000001ff */
[----:B------:R-:W-:Y:S01]  /*3600*/  IMAD.MOV.U32 R15, RZ, RZ, RZ ;  /* 0x000000ffff0f7224 */ /* 0x000fe200078e00ff */
[----:B------:R-:W-:Y:S01]  /*3610*/  ISETP.GE.AND P5, PT, R8, R139, PT ;  /* 0x0000008b0800720c */ /* 0x000fe20003fa6270 */
[----:B------:R-:W-:Y:S01]  /*3620*/  IMAD.MOV.U32 R21, RZ, RZ, RZ ;  /* 0x000000ffff157224 */ /* 0x000fe200078e00ff */
[----:B------:R0:W-:Y:S01]  /*3630*/  STL [R1+0x2ac], RZ ;  /* 0x0002acff01007387 */ /* 0x0001e20000100800 */
[----:B-1----:R-:W-:Y:S01]  /*3640*/  MOV R8, RZ ;  /* 0x000000ff00087202 */ /* 0x002fe20000000f00 */
[----:B------:R-:W-:Y:S01]  /*3650*/  IMAD.MOV.U32 R17, RZ, RZ, RZ ;  /* 0x000000ffff117224 */ /* 0x000fe200078e00ff */
[----:B------:R-:W-:Y:S01]  /*3660*/  IADD3 R9, R122, 0xa80, RZ ;  /* 0x00000a807a097810 */ /* 0x000fe20007ffe0ff */
[----:B------:R0:W-:Y:S01]  /*3670*/  STL [R1+0x2d4], R15 ;  /* 0x0002d40f01007387 */ /* 0x0001e20000100800 */
[----:B------:R-:W-:Y:S03]  /*3680*/  BSSY B0, `(.L_x_40) ;  /* 0x0000028000007945 */ /* 0x000fe60003800000 */
[----:B------:R0:W-:Y:S04]  /*3690*/  STL [R1+0x2d0], R25 ;  /* 0x0002d01901007387 */ /* 0x0001e80000100800 */
[----:B------:R0:W-:Y:S04]  /*36a0*/  STL [R1+0x2c4], R21 ;  /* 0x0002c41501007387 */ /* 0x0001e80000100800 */
[----:B------:R0:W-:Y:S04]  /*36b0*/  STL [R1+0x238], RZ ;  /* 0x000238ff01007387 */ /* 0x0001e80000100800 */
[----:B------:R0:W-:Y:S04]  /*36c0*/  STL [R1+0x300], R8 ;  /* 0x0003000801007387 */ /* 0x0001e80000100800 */
[----:B------:R0:W-:Y:S04]  /*36d0*/  STL [R1+0x2fc], R17 ;  /* 0x0002fc1101007387 */ /* 0x0001e80000100800 */
[----:B------:R0:W-:Y:S01]  /*36e0*/  STL [R1+0xd6c], R9 ;  /* 0x000d6c0901007387 */ /* 0x0001e20000100800 */
        /* <DEDUP_REMOVED lines=33> */
.L_x_41:
[----:B------:R-:W-:Y:S05]  /*3900*/  BSYNC B0 ;  /* 0x0000000000007941 */ /* 0x000fea0003800000 */
.L_x_40:
[----:B-1----:R-:W-:Y:S01]  /*3910*/  HFMA2.MMA R14, -RZ, RZ, 0, 0 ;  /* 0x00000000ff0e7435 */ /* 0x002fe200000001ff */
[----:B------:R-:W-:Y:S01]  /*3920*/  IMAD.MOV.U32 R24, RZ, RZ, RZ ;  /* 0x000000ffff187224 */ /* 0x000fe200078e00ff */
[----:B------:R-:W-:Y:S01]  /*3930*/  MOV R20, RZ ;  /* 0x000000ff00147202 */ /* 0x000fe20000000f00 */
[----:B------:R-:W-:Y:S01]  /*3940*/  HFMA2.MMA R16, -RZ, RZ, 0, 0 ;  /* 0x00000000ff107435 */ /* 0x000fe200000001ff */
[----:B------:R1:W-:Y:S01]  /*3950*/  STL [R1+0x2cc], RZ ;  /* 0x0002ccff01007387 */ /* 0x0003e20000100800 */
[----:B------:R-:W-:Y:S01]  /*3960*/  IMAD.MOV.U32 R13, RZ, RZ, RZ ;  /* 0x000000ffff0d7224 */ /* 0x000fe200078e00ff */
[----:B------:R-:W-:Y:S01]  /*3970*/  ISETP.GE.AND P5, PT, R9, R139, PT ;  /* 0x0000008b0900720c */ /* 0x000fe20003fa6270 */
[----:B0-----:R-:W-:Y:S01]  /*3980*/  VIADD R9, R122, 0xb00 ;  /* 0x00000b007a097836 */ /* 0x001fe20000000000 */
        /* <DEDUP_REMOVED lines=41> */
.L_x_43:
[----:B------:R-:W-:Y:S05]  /*3c20*/  BSYNC B0 ;  /* 0x0000000000007941 */ /* 0x000fea0003800000 */
.L_x_42:
[----:B------:R-:W-:Y:S02]  /*3c30*/  ISETP.GE.AND P5, PT, R9, R139, PT ;  /* 0x0000008b0900720c */ /* 0x000fe40003fa6270 */
[----:B0-----:R-:W-:Y:S01]  /*3c40*/  CS2R R22, SRZ ;  /* 0x0000000000167805 */ /* 0x001fe2000001ff00 */
[----:B-1----:R-:W-:Y:S01]  /*3c50*/  IMAD.MOV.U32 R9, RZ, RZ, RZ ;  /* 0x000000ffff097224 */ /* 0x002fe200078e00ff */
[----:B------:R-:W-:Y:S01]  /*3c60*/  MOV R19, RZ ;  /* 0x000000ff00137202 */ /* 0x000fe20000000f00 */
[----:B------:R0:W-:Y:S01]  /*3c70*/  STL [R1+0x2f0], RZ ;  /* 0x0002f0ff01007387 */ /* 0x0001e20000100800 */
[----:B------:R-:W-:Y:S01]  /*3c80*/  IMAD.MOV.U32 R10, RZ, RZ, RZ ;  /* 0x000000ffff0a7224 */ /* 0x000fe200078e00ff */
[----:B------:R-:W-:Y:S01]  /*3c90*/  IADD3 R6, R122, 0xb80, RZ ;  /* 0x00000b807a067810 */ /* 0x000fe20007ffe0ff */
        /* <DEDUP_REMOVED lines=9> */
[----:B------:R-:W2:Y:S01]  /*3d30*/  LDG.E.64 R2, desc[UR4][R126.64+0x1600] ;  /* 0x001600047e027981 */ /* 0x000ea2000c1e1b00 */
[----:B------:R-:W-:-:S03]  /*3d40*/  IMAD.MOV.U32 R7, RZ, RZ, R128 ;  /* 0x000000ffff077224 */ /* 0x000fc600078e0080 */
[----:B------:R-:W3:Y:S01]  /*3d50*/  LDG.E.64 R4, desc[UR4][R124.64+0x1600] ;  /* 0x001600047c047981 */ /* 0x000ee2000c1e1b00 */
[----:B------:R-:W-:-:S04]  /*3d60*/  IADD3 R0, R122, 0xb02, RZ ;  /* 0x00000b027a007810 */ /* 0x000fc80007ffe0ff */
[----:B------:R-:W-:Y:S01]  /*3d70*/  ISETP.GE.AND P6, PT, R0, R139, PT ;  /* 0x0000008b0000720c */ /* 0x000fe20003fc6270 */
[----:B------:R-:W-:-:S05]  /*3d80*/  VIADD R0, R122, 0xb03 ;  /* 0x00000b037a007836 */ /* 0x000fca0000000000 */
[----:B------:R-:W-:-:S07]  /*3d90*/  ISETP.GE.AND P5, PT, R0, R139, PT ;  /* 0x0000008b0000720c */ /* 0x000fce0003fa6270 */
[----:B--2---:R-:W-:Y:S01]  /*3da0*/  @!P6 SHF.L.U32 R25, R3, 0x10, RZ ;  /* 0x000000100319e819 */ /* 0x004fe200000006ff */
[----:B---3--:R-:W-:-:S04]  /*3db0*/  @!P6 IMAD.U32 R0, R5, 0x10000, RZ ;  /* 0x000100000500e824 */ /* 0x008fc800078e00ff */
[----:B------:R-:W-:Y:S01]  /*3dc0*/  @!P6 FMUL R7, R25, R0 ;  /* 0x000000001907e220 */ /* 0x000fe20000400000 */
[----:B------:R-:W-:Y:S01]  /*3dd0*/  IADD3 R0, R122, 0xb01, RZ ;  /* 0x00000b017a007810 */ /* 0x000fe20007ffe0ff */
[----:B------:R-:W-:Y:S04]  /*3de0*/  @!P6 STL [R1+0x2d0], R25 ;  /* 0x0002d0190100e387 */ /* 0x000fe80000100800 */
[----:B------:R1:W-:Y:S01]  /*3df0*/  @!P6 STL [R1+0x2e0], R7 ;  /* 0x0002e0070100e387 */ /* 0x0003e20000100800 */
[----:B------:R-:W-:Y:S02]  /*3e00*/  ISETP.GE.AND P6, PT, R0, R139, PT ;  /* 0x0000008b0000720c */ /* 0x000fe40003fc6270 */
[----:B------:R-:W-:Y:S02]  /*3e10*/  PRMT R0, R2, 0x7632, R0 ;  /* 0x0000763202007816 */ /* 0x000fe40000000000 */
[----:B------:R-:W-:-:S02]  /*3e20*/  @!P5 PRMT R3, R3, 0x7632, R3 ;  /* 0x000076320303d816 */ /* 0x000fc40000000003 */
[----:B------:R-:W-:-:S07]  /*3e30*/  @!P5 PRMT R5, R5, 0x7632, R5 ;  /* 0x000076320505d816 */ /* 0x000fce0000000005 */
[----:B------:R-:W-:Y:S02]  /*3e40*/  @!P6 SHF.L.U32 R21, R0, 0x10, RZ ;  /* 0x000000100015e819 */ /* 0x000fe400000006ff */
[----:B------:R-:W-:Y:S01]  /*3e50*/  PRMT R0, R4, 0x7632, R0 ;  /* 0x0000763204007816 */ /* 0x000fe20000000000 */
[----:B-1----:R-:W-:Y:S01]  /*3e60*/  IMAD.U32 R7, R2, 0x10000, RZ ;  /* 0x0001000002077824 */ /* 0x002fe200078e00ff */
[----:B------:R-:W-:Y:S02]  /*3e70*/  SHF.L.U32 R4, R4, 0x10, RZ ;  /* 0x0000001004047819 */ /* 0x000fe400000006ff */
[----:B------:R-:W-:Y:S01]  /*3e80*/  @!P6 SHF.L.U32 R0, R0, 0x10, RZ ;  /* 0x000000100000e819 */ /* 0x000fe200000006ff */
[----:B------:R-:W-:Y:S02]  /*3e90*/  @!P5 IMAD.U32 R15, R3, 0x10000, RZ ;  /* 0x00010000030fd824 */ /* 0x000fe400078e00ff */
        /* <DEDUP_REMOVED lines=10> */
.L_x_45:
[----:B------:R-:W-:Y:S05]  /*3f40*/  BSYNC B0 ;  /* 0x0000000000007941 */ /* 0x000fea0003800000 */
.L_x_44:
[----:B-1----:R-:W-:Y:S01]  /*3f50*/  HFMA2.MMA R7, -RZ, RZ, 0, 0 ;  /* 0x00000000ff077435 */ /* 0x002fe200000001ff */
[----:B------:R-:W-:Y:S01]  /*3f60*/  IMAD.MOV.U32 R18, RZ, RZ, RZ ;  /* 0x000000ffff127224 */ /* 0x000fe200078e00ff */
[----:B------:R-:W-:Y:S01]  /*3f70*/  MOV R21, RZ ;  /* 0x000000ff00157202 */ /* 0x000fe20000000f00 */
[----:B------:R-:W-:Y:S01]  /*3f80*/  IMAD.MOV.U32 R15, RZ, RZ, RZ ;  /* 0x000000ffff0f7224 */ /* 0x000fe200078e00ff */
[----:B------:R1:W-:Y:S01]  /*3f90*/  STL [R1+0x310], RZ ;  /* 0x000310ff01007387 */ /* 0x0003e20000100800 */
[----:B------:R-:W-:Y:S01]  /*3fa0*/  ISETP.GE.AND P5, PT, R6, R139, PT ;  /* 0x0000008b0600720c */ /* 0x000fe20003fa6270 */
[----:B------:R-:W-:Y:S01]  /*3fb0*/  IMAD.MOV.U32 R11, RZ, RZ, RZ ;  /* 0x000000ffff0b7224 */ /* 0x000fe200078e00ff */
[----:B0-----:R-:W-:Y:S01]  /*3fc0*/  IADD3 R6, R122, 0xc00, RZ ;  /* 0x00000c007a067810 */ /* 0x001fe20007ffe0ff */
        /* <DEDUP_REMOVED lines=11> */
[----:B------:R-:W-:-:S05]  /*4080*/  VIADD R0, R122, 0xb82 ;  /* 0x00000b827a007836 */ /* 0x000fca0000000000 */
[----:B------:R-:W-:Y:S02]  /*4090*/  ISETP.GE.AND P6, PT, R0, R139, PT ;  /* 0x0000008b0000720c */ /* 0x000fe40003fc6270 */
[----:B------:R-:W-:-:S04]  /*40a0*/  IADD3 R0, R122, 0xb83, RZ ;  /* 0x00000b837a007810 */ /* 0x000fc80007ffe0ff */
[----:B------:R-:W-:-:S07]  /*40b0*/  ISETP.GE.AND P5, PT, R0, R139, PT ;  /* 0x0000008b0000720c */ /* 0x000fce0003fa6270 */
[----:B--2---:R-:W-:Y:S01]  /*40c0*/  @!P6 SHF.L.U32 R0, R5, 0x10, RZ ;  /* 0x000000100500e819 */ /* 0x004fe200000006ff */
[----:B---3--:R-:W-:-:S04]  /*40d0*/  @!P6 IMAD.U32 R24, R3, 0x10000, RZ ;  /* 0x000100000318e824 */ /* 0x008fc800078e00ff */
[----:B------:R-:W-:Y:S01]  /*40e0*/  @!P6 FMUL R8, R24, R0 ;  /* 0x000000001808e220 */ /* 0x000fe20000400000 */
[----:B------:R-:W-:Y:S01]  /*40f0*/  VIADD R0, R122, 0xb81 ;  /* 0x00000b817a007836 */ /* 0x000fe20000000000 */
[----:B------:R-:W-:Y:S04]  /*4100*/  @!P6 STL [R1+0x2f4], R24 ;  /* 0x0002f4180100e387 */ /* 0x000fe80000100800 */
[----:B------:R0:W-:Y:S01]  /*4110*/  @!P6 STL [R1+0x300], R8 ;  /* 0x000300080100e387 */ /* 0x0001e20000100800 */
[----:B------:R-:W-:Y:S02]  /*4120*/  ISETP.GE.AND P6, PT, R0, R139, PT ;  /* 0x0000008b0000720c */ /* 0x000fe40003fc6270 */
[----:B------:R-:W-:Y:S02]  /*4130*/  PRMT R0, R2, 0x7632, R0 ;  /* 0x0000763202007816 */ /* 0x000fe40000000000 */
[----:B------:R-:W-:-:S02]  /*4140*/  @!P5 PRMT R3, R3, 0x7632, R3 ;  /* 0x000076320303d816 */ /* 0x000fc40000000003 */
[----:B------:R-:W-:-:S07]  /*4150*/  @!P5 PRMT R5, R5, 0x7632, R5 ;  /* 0x000076320505d816 */ /* 0x000fce0000000005 */
[----:B------:R-:W-:Y:S01]  /*4160*/  @!P6 IMAD.U32 R20, R0, 0x10000, RZ ;  /* 0x000100000014e824 */ /* 0x000fe200078e00ff */
[C---:B------:R-:W-:Y:S01]  /*4170*/  PRMT R0, R4.reuse, 0x7632, R0 ;  /* 0x0000763204007816 */ /* 0x040fe20000000000 */
[----:B------:R-:W-:Y:S01]  /*4180*/  IMAD.U32 R4, R4, 0x10000, RZ ;  /* 0x0001000004047824 */ /* 0x000fe200078e00ff */
[----:B0-----:R-:W-:-:S03]  /*4190*/  SHF.L.U32 R8, R2, 0x10, RZ ;  /* 0x0000001002087819 */ /* 0x001fc600000006ff */
[----:B------:R-:W-:Y:S01]  /*41a0*/  @!P6 IMAD.U32 R0, R0, 0x10000, RZ ;  /* 0x000100000000e824 */ /* 0x000fe200078e00ff */
[----:B------:R-:W-:Y:S02]  /*41b0*/  @!P5 SHF.L.U32 R14, R3, 0x10, RZ ;  /* 0x00000010030ed819 */ /* 0x000fe400000006ff */
[----:B------:R-:W-:Y:S01]  /*41c0*/  @!P5 SHF.L.U32 R5, R5, 0x10, RZ ;  /* 0x000000100505d819 */ /* 0x000fe200000006ff */
[----:B------:R-:W-:Y:S01]  /*41d0*/  @!P6 FMUL R17, R20, R0 ;  /* 0x000000001411e220 */ /* 0x000fe20000400000 */
[----:B------:R-:W-:Y:S01]  /*41e0*/  FMUL R0, R8, R4 ;  /* 0x0000000408007220 */ /* 0x000fe20000400000 */
[----:B------:R0:W-:Y:S02]  /*41f0*/  @!P5 STL [R1+0x2f8], R14 ;  /* 0x0002f80e0100d387 */ /* 0x0001e40000100800 */
[----:B------:R-:W-:Y:S02]  /*4200*/  @!P5 FMUL R12, R14, R5 ;  /* 0x000000050e0cd220 */ /* 0x000fe40000400000 */
[----:B------:R0:W-:Y:S04]  /*4210*/  @!P6 STL [R1+0x2e8], R20 ;  /* 0x0002e8140100e387 */ /* 0x0001e80000100800 */
[----:B------:R0:W-:Y:S04]  /*4220*/  STL [R1+0x29c], R8 ;  /* 0x00029c0801007387 */ /* 0x0001e80000100800 */
[----:B------:R0:W-:Y:S04]  /*4230*/  STL [R1+0x2cc], R0 ;  /* 0x0002cc0001007387 */ /* 0x0001e80000100800 */
[----:B------:R0:W-:Y:S04]  /*4240*/  @!P6 STL [R1+0x2fc], R17 ;  /* 0x0002fc110100e387 */ /* 0x0001e80000100800 */
[----:B------:R0:W-:Y:S02]  /*4250*/  @!P5 STL [R1+0x320], R12 ;  /* 0x0003200c0100d387 */ /* 0x0001e40000100800 */
.L_x_47:
[----:B------:R-:W-:Y:S05]  /*4260*/  BSYNC B0 ;  /* 0x0000000000007941 */ /* 0x000fea0003800000 */
.L_x_46:
[----:B0-----:R-:W-:Y:S01]  /*4270*/  HFMA2.MMA R14, -RZ, RZ, 0, 0 ;  /* 0x00000000ff0e7435 */ /* 0x001fe200000001ff */
[----:B------:R-:W-:Y:S01]  /*4280*/  IMAD.MOV.U32 R12, RZ, RZ, RZ ;  /* 0x000000ffff0c7224 */ /* 0x000fe200078e00ff */
[----:B------:R-:W-:Y:S01]  /*4290*/  MOV R20, RZ ;  /* 0x000000ff00147202 */ /* 0x000fe20000000f00 */
[----:B------:R-:W-:Y:S01]  /*42a0*/  IMAD.MOV.U32 R8, RZ, RZ, RZ ;  /* 0x000000ffff087224 */ /* 0x000fe200078e00ff */
[----:B------:R-:W-:Y:S01]  /*42b0*/  HFMA2.MMA R17, -RZ, RZ, 0, 0 ;  /* 0x00000000ff117435 */ /* 0x000fe200000001ff */
[----:B------:R-:W-:Y:S01]  /*42c0*/  ISETP.GE.AND P5, PT, R6, R139, PT ;  /* 0x0000008b0600720c */ /* 0x000fe20003fa6270 */
[----:B-1----:R-:W-:Y:S01]  /*42d0*/  VIADD R6, R122, 0xc80 ;  /* 0x00000c807a067836 */ /* 0x002fe20000000000 */
[----:B------:R0:W-:Y:S01]  /*42e0*/  STL [R1+0x39c], R14 ;  /* 0x00039c0e01007387 */ /* 0x0001e20000100800 */
[----:B------:R-:W-:Y:S03]  /*42f0*/  BSSY B0, `(.L_x_48) ;  /* 0x0000029000007945 */ /* 0x000fe60003800000 */
        /* <DEDUP_REMOVED lines=8> */
[----:B------:R-:W2:Y:S01]  /*4380*/  LDG.E.64 R2, desc[UR4][R126.64+0x1800] ;  /* 0x001800047e027981 */ /* 0x000ea2000c1e1b00 */
[----:B------:R-:W-:-:S03]  /*4390*/  IADD3 R0, R122, 0xc02, RZ ;  /* 0x00000c027a007810 */ /* 0x000fc60007ffe0ff */
[----:B------:R-:W3:Y:S01]  /*43a0*/  LDG.E.64 R4, desc[UR4][R124.64+0x1800] ;  /* 0x001800047c047981 */ /* 0x000ee2000c1e1b00 */
[----:B------:R-:W-:Y:S01]  /*43b0*/  ISETP.GE.AND P5, PT, R0, R139, PT ;  /* 0x0000008b0000720c */ /* 0x000fe20003fa6270 */
[----:B------:R-:W-:-:S05]  /*43c0*/  VIADD R0, R122, 0xc03 ;  /* 0x00000c037a007836 */ /* 0x000fca0000000000 */
[----:B------:R-:W-:-:S07]  /*43d0*/  ISETP.GE.AND P6, PT, R0, R139, PT ;  /* 0x0000008b0000720c */ /* 0x000fce0003fc6270 */
[----:B--2---:R-:W-:-:S06]  /*43e0*/  @!P5 SHF.L.U32 R23, R3, 0x10, RZ ;  /* 0x000000100317d819 */ /* 0x004fcc00000006ff */
[----:B------:R-:W-:Y:S02]  /*43f0*/  @!P6 PRMT R3, R3, 0x7632, R3 ;  /* 0x000076320303e816 */ /* 0x000fe40000000003 */
[----:B---3--:R-:W-:-:S03]  /*4400*/  @!P5 SHF.L.U32 R0, R5, 0x10, RZ ;  /* 0x000000100500d819 */ /* 0x008fc600000006ff */
[----:B------:R-:W-:Y:S02]  /*4410*/  @!P6 IMAD.U32 R19, R3, 0x10000, RZ ;  /* 0x000100000313e824 */ /* 0x000fe400078e00ff */
[----:B------:R-:W-:Y:S01]  /*4420*/  @!P5 FMUL R22, R23, R0 ;  /* 0x000000001716d220 */ /* 0x000fe20000400000 */
[----:B------:R-:W-:Y:S01]  /*4430*/  IADD3 R0, R122, 0xc01, RZ ;  /* 0x00000c017a007810 */ /* 0x000fe20007ffe0ff */
[----:B------:R1:W-:Y:S04]  /*4440*/  @!P5 STL [R1+0x314], R23 ;  /* 0x000314170100d387 */ /* 0x0003e80000100800 */
[----:B------:R1:W-:Y:S04]  /*4450*/  @!P6 STL [R1+0x31c], R19 ;  /* 0x00031c130100e387 */ /* 0x0003e80000100800 */
[----:B------:R1:W-:Y:S01]  /*4460*/  @!P5 STL [R1+0x318], R22 ;  /* 0x000318160100d387 */ /* 0x0003e20000100800 */
[----:B------:R-:W-:-:S02]  /*4470*/  ISETP.GE.AND P5, PT, R0, R139, PT ;  /* 0x0000008b0000720c */ /* 0x000fc40003fa6270 */
[C---:B------:R-:W-:Y:S02]  /*4480*/  PRMT R0, R2.reuse, 0x7632, R0 ;  /* 0x0000763202007816 */ /* 0x040fe40000000000 */
[----:B------:R-:W-:Y:S01]  /*4490*/  @!P6 PRMT R5, R5, 0x7632, R5 ;  /* 0x000076320505e816 */ /* 0x000fe20000000005 */
[----:B------:R-:W-:-:S04]  /*44a0*/  IMAD.U32 R2, R2, 0x10000, RZ ;  /* 0x0001000002027824 */ /* 0x000fc800078e00ff */
[----:B------:R-:W-:-:S04]  /*44b0*/  @!P6 IMAD.U32 R5, R5, 0x10000, RZ ;  /* 0x000100000505e824 */ /* 0x000fc800078e00ff */
[----:B------:R-:W-:Y:S01]  /*44c0*/  @!P5 IMAD.U32 R10, R0, 0x10000, RZ ;  /* 0x00010000000ad824 */ /* 0x000fe200078e00ff */
[C---:B------:R-:W-:Y:S01]  /*44d0*/  PRMT R0, R4.reuse, 0x7632, R0 ;  /* 0x0000763204007816 */ /* 0x040fe20000000000 */
[----:B------:R-:W-:Y:S01]  /*44e0*/  @!P6 FMUL R16, R19, R5 ;  /* 0x000000051310e220 */ /* 0x000fe20000400000 */
[----:B------:R-:W-:Y:S02]  /*44f0*/  SHF.L.U32 R4, R4, 0x10, RZ ;  /* 0x0000001004047819 */ /* 0x000fe400000006ff */
[----:B------:R-:W-:Y:S02]  /*4500*/  @!P5 SHF.L.U32 R0, R0, 0x10, RZ ;  /* 0x000000100000d819 */ /* 0x000fe400000006ff */
[----:B------:R1:W-:Y:S03]  /*4510*/  @!P6 STL [R1+0x330], R16 ;  /* 0x000330100100e387 */ /* 0x0003e60000100800 */
[----:B------:R-:W-:Y:S01]  /*4520*/  @!P5 FMUL R9, R10, R0 ;  /* 0x000000000a09d220 */ /* 0x000fe20000400000 */
[----:B------:R-:W-:Y:S01]  /*4530*/  FMUL R0, R2, R4 ;  /* 0x0000000402007220 */ /* 0x000fe20000400000 */
[----:B------:R1:W-:Y:S04]  /*4540*/  @!P5 STL [R1+0x308], R10 ;  /* 0x0003080a0100d387 */ /* 0x0003e80000100800 */
[----:B------:R1:W-:Y:S04]  /*4550*/  STL [R1+0x2c0], R2 ;  /* 0x0002c00201007387 */ /* 0x0003e80000100800 */
[----:B------:R1:W-:Y:S04]  /*4560*/  @!P5 STL [R1+0x30c], R9 ;  /* 0x00030c090100d387 */ /* 0x0003e80000100800 */
[----:B------:R1:W-:Y:S02]  /*4570*/  STL [R1+0x2f0], R0 ;  /* 0x0002f00001007387 */ /* 0x0003e40000100800 */
.L_x_49:
[----:B------:R-:W-:Y:S05]  /*4580*/  BSYNC B0 ;  /* 0x0000000000007941 */ /* 0x000fea0003800000 */
.L_x_48:
[----:B-1----:R-:W-:Y:S01]  /*4590*/  IMAD.MOV.U32 R22, RZ, RZ, RZ ;  /* 0x000000ffff167224 */ /* 0x002fe200078e00ff */
[----:B------:R-:W-:Y:S01]  /*45a0*/  MOV R9, RZ ;  /* 0x000000ff00097202 */ /* 0x000fe20000000f00 */
[----:B------:R-:W-:Y:S01]  /*45b0*/  HFMA2.MMA R10, -RZ, RZ, 0, 0 ;  /* 0x00000000ff0a7435 */ /* 0x000fe200000001ff */
[----:B------:R-:W-:Y:S01]  /*45c0*/  IMAD.MOV.U32 R19, RZ, RZ, RZ ;  /* 0x000000ffff137224 */ /* 0x000fe200078e00ff */
[----:B------:R-:W-:Y:S01]  /*45d0*/  ISETP.GE.AND P5, PT, R6, R139, PT ;  /* 0x0000008b0600720c */ /* 0x000fe20003fa6270 */
[----:B------:R1:W-:Y:S01]  /*45e0*/  STL [R1+0x348], R22 ;  /* 0x0003481601007387 */ /* 0x0003e20000100800 */
[----:B------:R-:W-:Y:S01]  /*45f0*/  IMAD.MOV.U32 R16, RZ, RZ, RZ ;  /* 0x000000ffff107224 */ /* 0x000fe200078e00ff */
[----:B0-----:R-:W-:Y:S01]  /*4600*/  IADD3 R6, R122, 0xd00, RZ ;  /* 0x00000d007a067810 */ /* 0x001fe20007ffe0ff */
[----:B------:R-:W-:Y:S01]  /*4610*/  BSSY B0, `(.L_x_50) ;  /* 0x0000029000007945 */ /* 0x000fe20003800000 */
        /* <DEDUP_REMOVED lines=9> */
[----:B------:R-:W-:-:S03]  /*46b0*/  VIADD R0, R122, 0xc82 ;  /* 0x00000c827a007836 */ /* 0x000fc60000000000 */
[----:B------:R-:W3:Y:S02]  /*46c0*/  LDG.E.64 R4, desc[UR4][R124.64+0x1900] ;  /* 0x001900047c047981 */ /* 0x000ee4000c1e1b00 */
[----:B------:R-:W-:Y:S02]  /*46d0*/  ISETP.GE.AND P5, PT, R0, R139, PT ;  /* 0x0000008b0000720c */ /* 0x000fe40003fa6270 */
[----:B------:R-:W-:-:S04]  /*46e0*/  IADD3 R0, R122, 0xc83, RZ ;  /* 0x00000c837a007810 */ /* 0x000fc80007ffe0ff */
[----:B------:R-:W-:-:S07]  /*46f0*/  ISETP.GE.AND P6, PT, R0, R139, PT ;  /* 0x0000008b0000720c */ /* 0x000fce0003fc6270 */
[----:B--2---:R-:W-:-:S06]  /*4700*/  @!P5 IMAD.U32 R21, R3, 0x10000, RZ ;  /* 0x000100000315d824 */ /* 0x004fcc00078e00ff */
[----:B------:R-:W-:Y:S01]  /*4710*/  @!P6 PRMT R3, R3, 0x7632, R3 ;  /* 0x000076320303e816 */ /* 0x000fe20000000003 */
[----:B---3--:R-:W-:-:S03]  /*4720*/  @!P5 IMAD.U32 R0, R5, 0x10000, RZ ;  /* 0x000100000500d824 */ /* 0x008fc600078e00ff */
[----:B------:R-:W-:Y:S01]  /*4730*/  @!P6 SHF.L.U32 R15, R3, 0x10, RZ ;  /* 0x00000010030fe819 */ /* 0x000fe200000006ff */
[----:B------:R-:W-:Y:S01]  /*4740*/  @!P5 FMUL R18, R21, R0 ;  /* 0x000000001512d220 */ /* 0x000fe20000400000 */
[----:B------:R-:W-:Y:S01]  /*4750*/  VIADD R0, R122, 0xc81 ;  /* 0x00000c817a007836 */ /* 0x000fe20000000000 */
[----:B------:R0:W-:Y:S04]  /*4760*/  @!P5 STL [R1+0x338], R21 ;  /* 0x000338150100d387 */ /* 0x0001e80000100800 */
[----:B------:R0:W-:Y:S04]  /*4770*/  @!P6 STL [R1+0x344], R15 ;  /* 0x0003440f0100e387 */ /* 0x0001e80000100800 */
[----:B------:R0:W-:Y:S01]  /*4780*/  @!P5 STL [R1+0x33c], R18 ;  /* 0x00033c120100d387 */ /* 0x0001e20000100800 */
[----:B------:R-:W-:-:S02]  /*4790*/  ISETP.GE.AND P5, PT, R0, R139, PT ;  /* 0x0000008b0000720c */ /* 0x000fc40003fa6270 */
[----:B------:R-:W-:Y:S02]  /*47a0*/  PRMT R0, R2, 0x7632, R0 ;  /* 0x0000763202007816 */ /* 0x000fe40000000000 */
[----:B------:R-:W-:-:S04]  /*47b0*/  @!P6 PRMT R5, R5, 0x7632, R5 ;  /* 0x000076320505e816 */ /* 0x000fc80000000005 */
[----:B------:R-:W-:-:S05]  /*47c0*/  @!P6 SHF.L.U32 R5, R5, 0x10, RZ ;  /* 0x000000100505e819 */ /* 0x000fca00000006ff */
[----:B------:R-:W-:Y:S02]  /*47d0*/  @!P5 SHF.L.U32 R11, R0, 0x10, RZ ;  /* 0x00000010000bd819 */ /* 0x000fe400000006ff */
[----:B------:R-:W-:Y:S01]  /*47e0*/  PRMT R0, R4, 0x7632, R0 ;  /* 0x0000763204007816 */ /* 0x000fe20000000000 */
[----:B------:R-:W-:Y:S01]  /*47f0*/  @!P6 FMUL R13, R15, R5 ;  /* 0x000000050f0de220 */ /* 0x000fe20000400000 */
[----:B------:R-:W-:Y:S01]  /*4800*/  SHF.L.U32 R2, R2, 0x10, RZ ;  /* 0x0000001002027819 */ /* 0x000fe200000006ff */
[----:B------:R-:W-:Y:S02]  /*4810*/  IMAD.U32 R4, R4, 0x10000, RZ ;  /* 0x0001000004047824 */ /* 0x000fe400078e00ff */
[----:B------:R-:W-:Y:S01]  /*4820*/  @!P5 IMAD.U32 R0, R0, 0x10000, RZ ;  /* 0x000100000000d824 */ /* 0x000fe200078e00ff */
[----:B------:R0:W-:Y:S03]  /*4830*/  @!P6 STL [R1+0x370], R13 ;  /* 0x0003700d0100e387 */ /* 0x0001e60000100800 */
[----:B------:R-:W-:Y:S01]  /*4840*/  @!P5 FMUL R7, R11, R0 ;  /* 0x000000000b07d220 */ /* 0x000fe20000400000 */
[----:B------:R-:W-:Y:S01]  /*4850*/  FMUL R0, R2, R4 ;  /* 0x0000000402007220 */ /* 0x000fe20000400000 */
[----:B------:R0:W-:Y:S04]  /*4860*/  @!P5 STL [R1+0x328], R11 ;  /* 0x0003280b0100d387 */ /* 0x0001e80000100800 */
[----:B------:R0:W-:Y:S04]  /*4870*/  STL [R1+0x2e4], R2 ;  /* 0x0002e40201007387 */ /* 0x0001e80000100800 */
[----:B------:R0:W-:Y:S04]  /*4880*/  @!P5 STL [R1+0x32c], R7 ;  /* 0x00032c070100d387 */ /* 0x0001e80000100800 */
[----:B------:R0:W-:Y:S02]  /*4890*/  STL [R1+0x310], R0 ;  /* 0x0003100001007387 */ /* 0x0001e40000100800 */
.L_x_51:
[----:B------:R-:W-:Y:S05]  /*48a0*/  BSYNC B0 ;  /* 0x0000000000007941 */ /* 0x000fea0003800000 */
.L_x_50:
[----:B0-----:R-:W-:Y:S01]  /*48b0*/  MOV R21, RZ ;  /* 0x000000ff00157202 */ /* 0x001fe20000000f00 */
[----:B------:R-:W-:Y:S01]  /*48c0*/  HFMA2.MMA R15, -RZ, RZ, 0, 0 ;  /* 0x00000000ff0f7435 */ /* 0x000fe200000001ff */
[----:B------:R-:W-:Y:S01]  /*48d0*/  IMAD.MOV.U32 R13, RZ, RZ, RZ ;  /* 0x000000ffff0d7224 */ /* 0x000fe200078e00ff */
[----:B------:R-:W-:Y:S01]  /*48e0*/  MOV R18, RZ ;  /* 0x000000ff00127202 */ /* 0x000fe20000000f00 */
[----:B------:R-:W-:Y:S01]  /*48f0*/  IMAD.MOV.U32 R11, RZ, RZ, RZ ;  /* 0x000000ffff0b7224 */ /* 0x000fe200078e00ff */
[----:B------:R0:W-:Y:S01]  /*4900*/  STL [R1+0x36c], R21 ;  /* 0x00036c1501007387 */ /* 0x0001e20000100800 */
[----:B------:R-:W-:Y:S01]  /*4910*/  ISETP.GE.AND P5, PT, R6, R139, PT ;  /* 0x0000008b0600720c */ /* 0x000fe20003fa6270 */
[----:B------:R-:W-:Y:S01]  /*4920*/  IMAD.MOV.U32 R7, RZ, RZ, RZ ;  /* 0x000000ffff077224 */ /* 0x000fe200078e00ff */
[----:B-1----:R-:W-:Y:S01]  /*4930*/  IADD3 R6, R122, 0xd80, RZ ;  /* 0x00000d807a067810 */ /* 0x002fe20007ffe0ff */
        /* <DEDUP_REMOVED lines=41> */
.L_x_53:
[----:B------:R-:W-:Y:S05]  /*4bd0*/  BSYNC B0 ;  /* 0x0000000000007941 */ /* 0x000fea0003800000 */
.L_x_52:
[----:B-1----:R-:W-:Y:S01]  /*4be0*/  HFMA2.MMA R12, -RZ, RZ, 0, 0 ;  /* 0x00000000ff0c7435 */ /* 0x002fe200000001ff */
[----:B------:R-:W-:Y:S01]  /*4bf0*/  IMAD.MOV.U32 R20, RZ, RZ, RZ ;  /* 0x000000ffff147224 */ /* 0x000fe200078e00ff */
[----:B------:R-:W-:Y:S02]  /*4c00*/  CS2R R8, SRZ ;  /* 0x0000000000087805 */ /* 0x000fe4000001ff00 */
[----:B------:R-:W-:Y:S01]  /*4c10*/  ISETP.GE.AND P5, PT, R6, R139, PT ;  /* 0x0000008b0600720c */ /* 0x000fe20003fa6270 */
[----:B------:R1:W-:Y:S01]  /*4c20*/  STL [R1+0x368], RZ ;  /* 0x000368ff01007387 */ /* 0x0003e20000100800 */
[----:B------:R-:W-:Y:S01]  /*4c30*/  MOV R17, RZ ;  /* 0x000000ff00117202 */ /* 0x000fe20000000f00 */
[----:B0-----:R-:W-:Y:S01]  /*4c40*/  VIADD R6, R122, 0xe00 ;  /* 0x00000e007a067836 */ /* 0x001fe20000000000 */
[----:B------:R-:W-:Y:S01]  /*4c50*/  BSSY B0, `(.L_x_54) ;  /* 0x0000029000007945 */ /* 0x000fe20003800000 */
[----:B------:R1:W-:Y:S04]  /*4c60*/  STL [R1+0x390], R12 ;  /* 0x0003900c01007387 */ /* 0x0003e80000100800 */
[----:B------:R1:W-:Y:S04]  /*4c70*/  STL [R1+0x38c], R20 ;  /* 0x00038c1401007387 */ /* 0x0003e80000100800 */
[----:B------:R1:W-:Y:S04]  /*4c80*/  STL [R1+0x380], R8 ;  /* 0x0003800801007387 */ /* 0x0003e80000100800 */
[----:B------:R1:W-:Y:S04]  /*4c90*/  STL [R1+0x324], RZ ;  /* 0x000324ff01007387 */ /* 0x0003e80000100800 */
[----:B------:R1:W-:Y:S04]  /*4ca0*/  STL [R1+0x8f8], R17 ;  /* 0x0008f81101007387 */ /* 0x0003e80000100800 */
        /* <DEDUP_REMOVED lines=24> */
[----:B------:R-:W-:Y:S01]  /*4e30*/  PRMT R0, R4, 0x7632, R0 ;  /* 0x0000763204007816 */ /* 0x000fe20000000000 */
        /* <DEDUP_REMOVED lines=10> */
.L_x_55:
[----:B------:R-:W-:Y:S05]  /*4ee0*/  BSYNC B0 ;  /* 0x0000000000007941 */ /* 0x000fea0003800000 */
.L_x_54:
[----:B0-----:R-:W-:Y:S01]  /*4ef0*/  HFMA2.MMA R19, -RZ, RZ, 0, 0 ;  /* 0x00000000ff137435 */ /* 0x001fe200000001ff */
[----:B------:R-:W-:Y:S01]  /*4f00*/  IMAD.MOV.U32 R16, RZ, RZ, RZ ;  /* 0x000000ffff107224 */ /* 0x000fe200078e00ff */
[----:B------:R-:W-:Y:S01]  /*4f10*/  ISETP.GE.AND P5, PT, R6, R139, PT ;  /* 0x0000008b0600720c */ /* 0x000fe20003fa6270 */
[----:B------:R-:W-:Y:S01]  /*4f20*/  IMAD.MOV.U32 R13, RZ, RZ, RZ ;  /* 0x000000ffff0d7224 */ /* 0x000fe200078e00ff */
[----:B------:R0:W-:Y:S01]  /*4f30*/  STL [R1+0x388], RZ ;  /* 0x000388ff01007387 */ /* 0x0001e20000100800 */
[----:B------:R-:W-:Y:S01]  /*4f40*/  MOV R14, RZ ;  /* 0x000000ff000e7202 */ /* 0x000fe20000000f00 */
[----:B------:R-:W-:Y:S01]  /*4f50*/  IMAD.MOV.U32 R10, RZ, RZ, RZ ;  /* 0x000000ffff0a7224 */ /* 0x000fe200078e00ff */
[----:B-1----:R-:W-:Y:S01]  /*4f60*/  IADD3 R6, R122, 0xe80, RZ ;  /* 0x00000e807a067810 */ /* 0x002fe20007ffe0ff */
        /* <DEDUP_REMOVED lines=41> */
.L_x_57:
[----:B------:R-:W-:Y:S05]  /*5200*/  BSYNC B0 ;  /* 0x0000000000007941 */ /* 0x000fea0003800000 */
.L_x_56:
[----:B-1----:R-:W-:Y:S01]  /*5210*/  HFMA2.MMA R12, -RZ, RZ, 0, 0 ;  /* 0x00000000ff0c7435 */ /* 0x002fe200000001ff */
[----:B------:R-:W-:Y:S01]  /*5220*/  IMAD.MOV.U32 R7, RZ, RZ, RZ ;  /* 0x000000ffff077224 */ /* 0x000fe200078e00ff */
[----:B------:R-:W-:Y:S01]  /*5230*/  MOV R11, RZ ;  /* 0x000000ff000b7202 */ /* 0x000fe20000000f00 */
[----:B------:R-:W-:Y:S01]  /*5240*/  IMAD.MOV.U32 R18, RZ, RZ, RZ ;  /* 0x000000ffff127224 */ /* 0x000fe200078e00ff */
[----:B------:R-:W-:Y:S01]  /*5250*/  HFMA2.MMA R8, -RZ, RZ, 0, 0 ;  /* 0x00000000ff087435 */ /* 0x000fe200000001ff */
[----:B------:R1:W-:Y:S01]  /*5260*/  STL [R1+0x3ac], RZ ;  /* 0x0003acff01007387 */ /* 0x0003e20000100800 */
[----:B------:R-:W-:Y:S01]  /*5270*/  ISETP.GE.AND P5, PT, R6, R139, PT ;  /* 0x0000008b0600720c */ /* 0x000fe20003fa6270 */
[----:B0-----:R-:W-:Y:S01]  /*5280*/  VIADD R6, R122, 0xf00 ;  /* 0x00000f007a067836 */ /* 0x001fe20000000000 */
        /* <DEDUP_REMOVED lines=41> */
.L_x_59:
[----:B------:R-:W-:Y:S05]  /*5520*/  BSYNC B0 ;  /* 0x0000000000007941 */ /* 0x000fea0003800000 */
.L_x_58:
[----:B0-----:R-:W-:Y:S01]  /*5530*/  CS2R R16, SRZ ;  /* 0x0000000000107805 */ /* 0x001fe2000001ff00 */
[----:B------:R-:W-:Y:S01]  /*5540*/  IMAD.MOV.U32 R9, RZ, RZ, RZ ;  /* 0x000000ffff097224 */ /* 0x000fe200078e00ff */
[----:B------:R-:W-:Y:S01]  /*5550*/  MOV R15, RZ ;  /* 0x000000ff000f7202 */ /* 0x000fe20000000f00 */
[----:B------:R0:W-:Y:S01]  /*5560*/  STL [R1+0xb94], RZ ;  /* 0x000b94ff01007387 */ /* 0x0001e20000100800 */
        /* <DEDUP_REMOVED lines=44> */
.L_x_61:
[----:B------:R-:W-:Y:S05]  /*5830*/  BSYNC B0 ;  /* 0x0000000000007941 */ /* 0x000fea0003800000 */
.L_x_60:
[----:B-1----:R-:W-:Y:S01]  /*5840*/  HFMA2.MMA R8, -RZ, RZ, 0, 0 ;  /* 0x00000000ff087435 */ /* 0x002fe200000001ff */
[----:B------:R-:W-:Y:S01]  /*5850*/  CS2R R10, SRZ ;  /* 0x00000000000a7805 */ /* 0x000fe2000001ff00 */
[----:B------:R-:W-:Y:S01]  /*5860*/  IMAD.MOV.U32 R12, RZ, RZ, RZ ;  /* 0x000000ffff0c7224 */ /* 0x000fe200078e00ff */
[----:B------:R-:W-:Y:S01]  /*5870*/  MOV R7, RZ ;  /* 0x000000ff00077202 */ /* 0x000fe20000000f00 */
[----:B------:R-:W-:Y:S01]  /*5880*/  BSSY B0, `(.L_x_62) ;  /* 0x000002c000007945 */ /* 0x000fe20003800000 */
[----:B------:R-:W-:Y:S01]  /*5890*/  ISETP.GE.AND P5, PT, R6, R139, PT ;  /* 0x0000008b0600720c */ /* 0x000fe20003fa6270 */
[----:B------:R1:W-:Y:S01]  /*58a0*/  STL [R1+0xc1c], R11 ;  /* 0x000c1c0b01007387 */ /* 0x0003e20000100800 */
[----:B0-----:R-:W-:-:S03]  /*58b0*/  VIADD R6, R122, 0x1000 ;  /* 0x000010007a067836 */ /* 0x001fc60000000000 */
        /* <DEDUP_REMOVED lines=24> */
[----:B------:R-:W-:Y:S02]  /*5a40*/  PRMT R0, R4, 0x7632, R0 ;  /* 0x0000763204007816 */ /* 0x000fe40000000000 */
[----:B------:R-:W-:-:S05]  /*5a50*/  @!P6 PRMT R3, R3, 0x7632, R3 ;  /* 0x000076320303e816 */ /* 0x000fca0000000003 */
[----:B------:R-:W-:-:S04]  /*5a60*/  @!P6 IMAD.U32 R3, R3, 0x10000, RZ ;  /* 0x000100000303e824 */ /* 0x000fc800078e00ff */
[----:B------:R-:W-:Y:S01]  /*5a70*/  @!P5 IMAD.U32 R13, R0, 0x10000, RZ ;  /* 0x00010000000dd824 */ /* 0x000fe200078e00ff */
[C---:B------:R-:W-:Y:S01]  /*5a80*/  PRMT R0, R2.reuse, 0x7632, R0 ;  /* 0x0000763202007816 */ /* 0x040fe20000000000 */
[----:B------:R-:W-:Y:S01]  /*5a90*/  @!P6 FMUL R14, R15, R3 ;  /* 0x000000030f0ee220 */ /* 0x000fe20000400000 */
[----:B------:R-:W-:Y:S02]  /*5aa0*/  SHF.L.U32 R2, R2, 0x10, RZ ;  /* 0x0000001002027819 */ /* 0x000fe400000006ff */
[----:B------:R-:W-:Y:S01]  /*5ab0*/  @!P5 SHF.L.U32 R0, R0, 0x10, RZ ;  /* 0x000000100000d819 */ /* 0x000fe200000006ff */
[----:B------:R-:W-:Y:S01]  /*5ac0*/  IMAD.U32 R3, R4, 0x10000, RZ ;  /* 0x0001000004037824 */ /* 0x000fe200078e00ff */
[----:B------:R0:W-:Y:S03]  /*5ad0*/  @!P6 STL [R1+0xc28], R14 ;  /* 0x000c280e0100e387 */ /* 0x0001e60000100800 */
[----:B------:R-:W-:Y:S01]  /*5ae0*/  @!P5 FMUL R9, R13, R0 ;  /* 0x000000000d09d220 */ /* 0x000fe20000400000 */
[----:B------:R-:W-:Y:S01]  /*5af0*/  FMUL R0, R3, R2 ;  /* 0x0000000203007220 */ /* 0x000fe20000400000 */
[----:B------:R0:W-:Y:S04]  /*5b00*/  @!P5 STL [R1+0xc04], R13 ;  /* 0x000c040d0100d387 */ /* 0x0001e80000100800 */
[----:B------:R0:W-:Y:S04]  /*5b10*/  STL [R1+0x1d4], R3 ;  /* 0x0001d40301007387 */ /* 0x0001e80000100800 */
[----:B------:R0:W-:Y:S04]  /*5b20*/  @!P5 STL [R1+0xc08], R9 ;  /* 0x000c08090100d387 */ /* 0x0001e80000100800 */
[----:B------:R0:W-:Y:S02]  /*5b30*/  STL [R1+0xb94], R0 ;  /* 0x000b940001007387 */ /* 0x0001e40000100800 */
.L_x_63:
[----:B------:R-:W-:Y:S05]  /*5b40*/  BSYNC B0 ;  /* 0x0000000000007941 */ /* 0x000fea0003800000 */
.L_x_62:
[----:B------:R-:W-:Y:S01]  /*5b50*/  IMAD.MOV.U32 R2, RZ, RZ, RZ ;  /* 0x000000ffff027224 */ /* 0x000fe200078e00ff */
[----:B0-----:R-:W-:Y:S01]  /*5b60*/  HFMA2.MMA R0, -RZ, RZ, 0, 0 ;  /* 0x00000000ff007435 */ /* 0x001fe200000001ff */
[----:B------:R-:W-:Y:S01]  /*5b70*/  IMAD.MOV.U32 R14, RZ, RZ, RZ ;  /* 0x000000ffff0e7224 */ /* 0x000fe200078e00ff */
[----:B------:R-:W-:Y:S01]  /*5b80*/  MOV R9, RZ ;  /* 0x000000ff00097202 */ /* 0x000fe20000000f00 */
[----:B------:R-:W-:Y:S01]  /*5b90*/  IMAD.MOV.U32 R13, RZ, RZ, RZ ;  /* 0x000000ffff0d7224 */ /* 0x000fe200078e00ff */
[----:B------:R0:W-:Y:S01]  /*5ba0*/  STL [R1+0xbc0], R2 ;  /* 0x000bc00201007387 */ /* 0x0001e20000100800 */
[----:B------:R-:W-:Y:S01]  /*5bb0*/  ISETP.GE.AND P5, PT, R6, R139, PT ;  /* 0x0000008b0600720c */ /* 0x000fe20003fa6270 */
[----:B------:R-:W-:Y:S01]  /*5bc0*/  BSSY B0, `(.L_x_64) ;  /* 0x000002f000007945 */ /* 0x000fe20003800000 */
[----:B-1----:R-:W-:Y:S01]  /*5bd0*/  IADD3 R6, R122, 0x1080, RZ ;  /* 0x000010807a067810 */ /* 0x002fe20007ffe0ff */
        /* <DEDUP_REMOVED lines=8> */
[----:B------:R-:W-:Y:S01]  /*5c60*/  IMAD.MOV.U32 R16, RZ, RZ, R2 ;  /* 0x000000ffff107224 */ /* 0x000fe200078e0002 */
[----:B------:R-:W2:Y:S01]  /*5c70*/  LDG.E.64 R4, desc[UR4][R124.64+0x2000] ;  /* 0x002000047c047981 */ /* 0x000ea2000c1e1b00 */
[----:B------:R-:W-:Y:S01]  /*5c80*/  MOV R15, R12 ;  /* 0x0000000c000f7202 */ /* 0x000fe20000000f00 */
[----:B------:R-:W-:Y:S01]  /*5c90*/  IMAD.MOV.U32 R12, RZ, RZ, R10 ;  /* 0x000000ffff0c7224 */ /* 0x000fe200078e000a */
[----:B------:R-:W-:Y:S01]  /*5ca0*/  MOV R10, R8 ;  /* 0x00000008000a7202 */ /* 0x000fe20000000f00 */
[----:B0-----:R-:W3:Y:S01]  /*5cb0*/  LDG.E.64 R2, desc[UR4][R126.64+0x2000] ;  /* 0x002000047e027981 */ /* 0x001ee2000c1e1b00 */
[----:B------:R-:W-:Y:S01]  /*5cc0*/  IMAD.MOV.U32 R8, RZ, RZ, R0 ;  /* 0x000000ffff087224 */ /* 0x000fe200078e0000 */
[----:B------:R-:W-:-:S04]  /*5cd0*/  IADD3 R0, R122, 0x1002, RZ ;  /* 0x000010027a007810 */ /* 0x000fc80007ffe0ff */
[----:B------:R-:W-:Y:S01]  /*5ce0*/  ISETP.GE.AND P5, PT, R0, R139, PT ;  /* 0x0000008b0000720c */ /* 0x000fe20003fa6270 */
[----:B------:R-:W-:-:S05]  /*5cf0*/  VIADD R0, R122, 0x1003 ;  /* 0x000010037a007836 */ /* 0x000fca0000000000 */
[----:B------:R-:W-:-:S07]  /*5d00*/  ISETP.GE.AND P6, PT, R0, R139, PT ;  /* 0x0000008b0000720c */ /* 0x000fce0003fc6270 */
[----:B--2---:R-:W-:Y:S02]  /*5d10*/  @!P5 SHF.L.U32 R0, R5, 0x10, RZ ;  /* 0x000000100500d819 */ /* 0x004fe400000006ff */
[----:B---3--:R-:W-:-:S04]  /*5d20*/  @!P5 SHF.L.U32 R16, R3, 0x10, RZ ;  /* 0x000000100310d819 */ /* 0x008fc800000006ff */
[----:B------:R-:W-:Y:S01]  /*5d30*/  @!P6 PRMT R3, R3, 0x7632, R3 ;  /* 0x000076320303e816 */ /* 0x000fe20000000003 */
[----:B------:R-:W-:-:S04]  /*5d40*/  @!P5 FMUL R15, R16, R0 ;  /* 0x00000000100fd220 */ /* 0x000fc80000400000 */
[----:B------:R-:W-:Y:S01]  /*5d50*/  @!P6 IMAD.U32 R12, R3, 0x10000, RZ ;  /* 0x00010000030ce824 */ /* 0x000fe200078e00ff */
        /* <DEDUP_REMOVED lines=21> */
.L_x_65:
[----:B------:R-:W-:Y:S05]  /*5eb0*/  BSYNC B0 ;  /* 0x0000000000007941 */ /* 0x000fea0003800000 */
.L_x_64:
[----:B01----:R-:W-:Y:S01]  /*5ec0*/  HFMA2.MMA R0, -RZ, RZ, 0, 0 ;  /* 0x00000000ff007435 */ /* 0x003fe200000001ff */
[----:B------:R-:W-:Y:S01]  /*5ed0*/  IMAD.MOV.U32 R2, RZ, RZ, RZ ;  /* 0x000000ffff027224 */ /* 0x000fe200078e00ff */
[----:B------:R-:W-:Y:S01]  /*5ee0*/  MOV R8, RZ ;  /* 0x000000ff00087202 */ /* 0x000fe20000000f00 */
[----:B------:R-:W-:Y:S01]  /*5ef0*/  IMAD.MOV.U32 R10, RZ, RZ, RZ ;  /* 0x000000ffff0a7224 */ /* 0x000fe200078e00ff */
[----:B------:R-:W-:Y:S01]  /*5f00*/  HFMA2.MMA R7, -RZ, RZ, 0, 0 ;  /* 0x00000000ff077435 */ /* 0x000fe200000001ff */
[----:B------:R-:W-:Y:S01]  /*5f10*/  IMAD.MOV.U32 R12, RZ, RZ, RZ ;  /* 0x000000ffff0c7224 */ /* 0x000fe200078e00ff */
[----:B------:R0:W-:Y:S01]  /*5f20*/  STL [R1+0xbac], R2 ;  /* 0x000bac0201007387 */ /* 0x0001e20000100800 */
[----:B------:R-:W-:Y:S01]  /*5f30*/  ISETP.GE.AND P5, PT, R6, R139, PT ;  /* 0x0000008b0600720c */ /* 0x000fe20003fa6270 */
[----:B------:R-:W-:Y:S01]  /*5f40*/  VIADD R6, R122, 0x1100 ;  /* 0x000011007a067836 */ /* 0x000fe20000000000 */
        /* <DEDUP_REMOVED lines=9> */
[----:B------:R-:W-:Y:S01]  /*5fe0*/  MOV R16, R2 ;  /* 0x0000000200107202 */ /* 0x000fe20000000f00 */
[----:B------:R-:W2:Y:S01]  /*5ff0*/  LDG.E.64 R4, desc[UR4][R124.64+0x2100] ;  /* 0x002100047c047981 */ /* 0x000ea2000c1e1b00 */
[----:B------:R-:W-:Y:S01]  /*6000*/  IMAD.MOV.U32 R15, RZ, RZ, R14 ;  /* 0x000000ffff0f7224 */ /* 0x000fe200078e000e */
[----:B------:R-:W-:Y:S01]  /*6010*/  MOV R14, R13 ;  /* 0x0000000d000e7202 */ /* 0x000fe20000000f00 */
[----:B------:R-:W-:Y:S01]  /*6020*/  IMAD.MOV.U32 R13, RZ, RZ, R11 ;  /* 0x000000ffff0d7224 */ /* 0x000fe200078e000b */
[----:B0-----:R-:W3:Y:S01]  /*6030*/  LDG.E.64 R2, desc[UR4][R126.64+0x2100] ;  /* 0x002100047e027981 */ /* 0x001ee2000c1e1b00 */
[----:B------:R-:W-:Y:S01]  /*6040*/  MOV R11, R0 ;  /* 0x00000000000b7202 */ /* 0x000fe20000000f00 */
[----:B------:R-:W-:-:S05]  /*6050*/  VIADD R0, R122, 0x1082 ;  /* 0x000010827a007836 */ /* 0x000fca0000000000 */
[----:B------:R-:W-:Y:S02]  /*6060*/  ISETP.GE.AND P5, PT, R0, R139, PT ;  /* 0x0000008b0000720c */ /* 0x000fe40003fa6270 */
[----:B------:R-:W-:-:S04]  /*6070*/  IADD3 R0, R122, 0x1083, RZ ;  /* 0x000010837a007810 */ /* 0x000fc80007ffe0ff */
[----:B------:R-:W-:-:S07]  /*6080*/  ISETP.GE.AND P6, PT, R0, R139, PT ;  /* 0x0000008b0000720c */ /* 0x000fce0003fc6270 */
[----:B--2---:R-:W-:Y:S02]  /*6090*/  @!P5 IMAD.U32 R0, R5, 0x10000, RZ ;  /* 0x000100000500d824 */ /* 0x004fe400078e00ff */
[----:B---3--:R-:W-:-:S04]  /*60a0*/  @!P5 IMAD.U32 R16, R3, 0x10000, RZ ;  /* 0x000100000310d824 */ /* 0x008fc800078e00ff */
[----:B------:R-:W-:Y:S01]  /*60b0*/  @!P6 PRMT R3, R3, 0x7632, R3 ;  /* 0x000076320303e816 */ /* 0x000fe20000000003 */
[----:B------:R-:W-:-:S03]  /*60c0*/  @!P5 FMUL R15, R16, R0 ;  /* 0x00000000100fd220 */ /* 0x000fc60000400000 */
[----:B------:R-:W-:Y:S01]  /*60d0*/  @!P6 SHF.L.U32 R14, R3, 0x10, RZ ;  /* 0x00000010030ee819 */ /* 0x000fe200000006ff */
        /* <DEDUP_REMOVED lines=21> */
.L_x_67:
[----:B------:R-:W-:Y:S05]  /*6230*/  BSYNC B0 ;  /* 0x0000000000007941 */ /* 0x000fea0003800000 */
.L_x_66:
[----:B01----:R-:W-:Y:S02]  /*6240*/  CS2R R2, SRZ ;  /* 0x0000000000027805 */ /* 0x003fe4000001ff00 */
[----:B------:R-:W-:Y:S01]  /*6250*/  MOV R0, RZ ;  /* 0x000000ff00007202 */ /* 0x000fe20000000f00 */
[----:B------:R-:W-:Y:S01]  /*6260*/  HFMA2.MMA R9, -RZ, RZ, 0, 0 ;  /* 0x00000000ff097435 */ /* 0x000fe200000001ff */
[----:B------:R0:W-:Y:S01]  /*6270*/  STL [R1+0xb3c], RZ ;  /* 0x000b3cff01007387 */ /* 0x0001e20000100800 */
[----:B------:R-:W-:Y:S01]  /*6280*/  IMAD.MOV.U32 R11, RZ, RZ, RZ ;  /* 0x000000ffff0b7224 */ /* 0x000fe200078e00ff */
[----:B------:R-:W-:Y:S01]  /*6290*/  ISETP.GE.AND P5, PT, R6, R139, PT ;  /* 0x0000008b0600720c */ /* 0x000fe20003fa6270 */
[----:B------:R-:W-:Y:S01]  /*62a0*/  VIADD R6, R122, 0x1180 ;  /* 0x000011807a067836 */ /* 0x000fe20000000000 */
        /* <DEDUP_REMOVED lines=9> */
[----:B------:R-:W-:Y:S01]  /*6340*/  MOV R15, R3 ;  /* 0x00000003000f7202 */ /* 0x000fe20000000f00 */
[----:B------:R-:W2:Y:S01]  /*6350*/  LDG.E.64 R4, desc[UR4][R124.64+0x2200] ;  /* 0x002200047c047981 */ /* 0x000ea2000c1e1b00 */
[----:B------:R-:W-:Y:S01]  /*6360*/  MOV R13, R2 ;  /* 0x00000002000d7202 */ /* 0x000fe20000000f00 */
[----:B------:R-:W-:Y:S02]  /*6370*/  IMAD.MOV.U32 R14, RZ, RZ, R12 ;  /* 0x000000ffff0e7224 */ /* 0x000fe400078e000c */
[----:B0-----:R-:W3:Y:S01]  /*6380*/  LDG.E.64 R2, desc[UR4][R126.64+0x2200] ;  /* 0x002200047e027981 */ /* 0x001ee2000c1e1b00 */
[----:B------:R-:W-:Y:S01]  /*6390*/  IMAD.MOV.U32 R12, RZ, RZ, R8 ;  /* 0x000000ffff0c7224 */ /* 0x000fe200078e0008 */
        /* <DEDUP_REMOVED lines=31> */
.L_x_69:
[----:B------:R-:W-:Y:S05]  /*6590*/  BSYNC B0 ;  /* 0x0000000000007941 */ /* 0x000fea0003800000 */
.L_x_68:
[----:B01----:R-:W-:Y:S02]  /*65a0*/  CS2R R2, SRZ ;  /* 0x0000000000027805 */ /* 0x003fe4000001ff00 */
[----:B------:R-:W-:Y:S01]  /*65b0*/  MOV R0, RZ ;  /* 0x000000ff00007202 */ /* 0x000fe20000000f00 */
[----:B------:R-:W-:Y:S01]  /*65c0*/  HFMA2.MMA R8, -RZ, RZ, 0, 0 ;  /* 0x00000000ff087435 */ /* 0x000fe200000001ff */
[----:B------:R-:W-:Y:S01]  /*65d0*/  ISETP.GE.AND P5, PT, R6, R139, PT ;  /* 0x0000008b0600720c */ /* 0x000fe20003fa6270 */
[----:B------:R0:W-:Y:S01]  /*65e0*/  STL [R1+0xb20], RZ ;  /* 0x000b20ff01007387 */ /* 0x0001e20000100800 */
[----:B------:R-:W-:Y:S01]  /*65f0*/  IMAD.MOV.U32 R6, RZ, RZ, RZ ;  /* 0x000000ffff067224 */ /* 0x000fe200078e00ff */
[----:B------:R-:W-:Y:S01]  /*6600*/  BSSY B0, `(.L_x_70) ;  /* 0x000002f000007945 */ /* 0x000fe20003800000 */
[----:B------:R-:W-:Y:S01]  /*6610*/  VIADD R7, R122, 0x1200 ;  /* 0x000012007a077836 */ /* 0x000fe20000000000 */
        /* <DEDUP_REMOVED lines=45> */
.L_x_71:
[----:B------:R-:W-:Y:S05]  /*68f0*/  BSYNC B0 ;  /* 0x0000000000007941 */ /* 0x000fea0003800000 */
.L_x_70:
[----:B------:R-:W-:Y:S02]  /*6900*/  CS2R R4, SRZ ;  /* 0x0000000000047805 */ /* 0x000fe4000001ff00 */
[----:B01----:R-:W-:Y:S02]  /*6910*/  MOV R0, RZ ;  /* 0x000000ff00007202 */ /* 0x003fe40000000f00 */
[----:B------:R-:W-:Y:S02]  /*6920*/  CS2R R2, SRZ ;  /* 0x0000000000027805 */ /* 0x000fe4000001ff00 */
[----:B------:R-:W-:Y:S01]  /*6930*/  ISETP.GE.AND P5, PT, R7, R139, PT ;  /* 0x0000008b0700720c */ /* 0x000fe20003fa6270 */
[----:B------:R0:W-:Y:S01]  /*6940*/  STL [R1+0xb00], RZ ;  /* 0x000b00ff01007387 */ /* 0x0001e20000100800 */
[----:B------:R-:W-:Y:S01]  /*6950*/  VIADD R7, R122, 0x1280 ;  /* 0x000012807a077836 */ /* 0x000fe20000000000 */
[----:B------:R-:W-:Y:S02]  /*6960*/  BSSY B0, `(.L_x_72) ;  /* 0x000002f000007945 */ /* 0x000fe40003800000 */
        /* <DEDUP_REMOVED lines=9> */
[----:B------:R-:W-:Y:S01]  /*6a00*/  IMAD.MOV.U32 R12, RZ, RZ, R4 ;  /* 0x000000ffff0c7224 */ /* 0x000fe200078e0004 */
[----:B------:R-:W-:Y:S01]  /*6a10*/  MOV R9, R2 ;  /* 0x0000000200097202 */ /* 0x000fe20000000f00 */
[----:B------:R-:W-:Y:S01]  /*6a20*/  IMAD.MOV.U32 R10, RZ, RZ, R8 ;  /* 0x000000ffff0a7224 */ /* 0x000fe200078e0008 */
[----:B0-----:R-:W2:Y:S01]  /*6a30*/  LDG.E.64 R2, desc[UR4][R126.64+0x2400] ;  /* 0x002400047e027981 */ /* 0x001ea2000c1e1b00 */
[----:B------:R-:W-:Y:S01]  /*6a40*/  MOV R13, R5 ;  /* 0x00000005000d7202 */ /* 0x000fe20000000f00 */
[----:B------:R-:W-:Y:S01]  /*6a50*/  IMAD.MOV.U32 R8, RZ, RZ, R0 ;  /* 0x000000ffff087224 */ /* 0x000fe200078e0000 */
[----:B------:R-:W-:Y:S01]  /*6a60*/  IADD3 R0, R122, 0x1202, RZ ;  /* 0x000012027a007810 */ /* 0x000fe20007ffe0ff */
[----:B------:R-:W3:Y:S03]  /*6a70*/  LDG.E.64 R4, desc[UR4][R124.64+0x2400] ;  /* 0x002400047c047981 */ /* 0x000ee6000c1e1b00 */
        /* <DEDUP_REMOVED lines=29> */
.L_x_73:
[----:B------:R-:W-:Y:S05]  /*6c50*/  BSYNC B0 ;  /* 0x0000000000007941 */ /* 0x000fea0003800000 */
.L_x_72:
[----:B0-----:R-:W-:Y:S02]  /*6c60*/  CS2R R4, SRZ ;  /* 0x0000000000047805 */ /* 0x001fe4000001ff00 */
[----:B-1----:R-:W-:Y:S02]  /*6c70*/  CS2R R2, SRZ ;  /* 0x0000000000027805 */ /* 0x002fe4000001ff00 */
[----:B------:R-:W-:Y:S01]  /*6c80*/  ISETP.GE.AND P5, PT, R7, R139, PT ;  /* 0x0000008b0700720c */ /* 0x000fe20003fa6270 */
[----:B------:R-:W-:Y:S01]  /*6c90*/  IMAD.MOV.U32 R7, RZ, RZ, RZ ;  /* 0x000000ffff077224 */ /* 0x000fe200078e00ff */
[----:B------:R0:W-:Y:S01]  /*6ca0*/  STL [R1+0xae8], RZ ;  /* 0x000ae8ff01007387 */ /* 0x0001e20000100800 */
[----:B------:R-:W-:Y:S01]  /*6cb0*/  BSSY B0, `(.L_x_74) ;  /* 0x000002f000007945 */ /* 0x000fe20003800000 */
[----:B------:R-:W-:Y:S02]  /*6cc0*/  IADD3 R0, R122, 0x1580, RZ ;  /* 0x000015807a007810 */ /* 0x000fe40007ffe0ff */
[----:B------:R0:W-:Y:S04]  /*6cd0*/  STL [R1+0xb5c], R5 ;  /* 0x000b5c0501007387 */ /* 0x0001e80000100800 */
[----:B------:R0:W-:Y:S04]  /*6ce0*/  STL [R1+0xb54], R2 ;  /* 0x000b540201007387 */ /* 0x0001e80000100800 */
[----:B------:R0:W-:Y:S04]  /*6cf0*/  STL [R1+0xb64], R4 ;  /* 0x000b640401007387 */ /* 0x0001e80000100800 */
[----:B------:R0:W-:Y:S04]  /*6d00*/  STL [R1+0xb58], R7 ;  /* 0x000b580701007387 */ /* 0x0001e80000100800 */
[----:B------:R0:W-:Y:S04]  /*6d10*/  STL [R1+0xafc], RZ ;  /* 0x000afcff01007387 */ /* 0x0001e80000100800 */
[----:B------:R0:W-:Y:S01]  /*6d20*/  STL [R1+0xb50], R3 ;  /* 0x000b500301007387 */ /* 0x0001e20000100800 */
[----:B------:R-:W-:Y:S05]  /*6d30*/  @P5 BRA `(.L_x_75) ;  /* 0x0000000000985947 */ /* 0x000fea0003800000 */
[----:B------:R-:W-:Y:S01]  /*6d40*/  MOV R8, R6 ;  /* 0x0000000600087202 */ /* 0x000fe20000000f00 */
[----:B------:R-:W-:Y:S01]  /*6d50*/  IMAD.MOV.U32 R11, RZ, RZ, R7 ;  /* 0x000000ffff0b7224 */ /* 0x000fe200078e0007 */
[----:B------:R-:W-:Y:S01]  /*6d60*/  MOV R6, R2 ;  /* 0x0000000200067202 */ /* 0x000fe20000000f00 */
[----:B0-----:R-:W-:Y:S01]  /*6d70*/  VIADD R2, R122, 0x1282 ;  /* 0x000012827a027836 */ /* 0x001fe20000000000 */
[----:B------:R-:W-:Y:S01]  /*6d80*/  MOV R10, R5 ;  /* 0x00000005000a7202 */ /* 0x000fe20000000f00 */
[----:B------:R-:W-:Y:S02]  /*6d90*/  IMAD.MOV.U32 R7, RZ, RZ, R3 ;  /* 0x000000ffff077224 */ /* 0x000fe400078e0003 */
[----:B------:R-:W-:Y:S01]  /*6da0*/  IMAD.MOV.U32 R9, RZ, RZ, R4 ;  /* 0x000000ffff097224 */ /* 0x000fe200078e0004 */
[----:B------:R-:W-:Y:S01]  /*6db0*/  ISETP.GE.AND P5, PT, R2, R139, PT ;  /* 0x0000008b0200720c */ /* 0x000fe20003fa6270 */
[----:B------:R-:W2:Y:S01]  /*6dc0*/  LDG.E.64 R4, desc[UR4][R124.64+0x2500] ;  /* 0x002500047c047981 */ /* 0x000ea2000c1e1b00 */
[----:B------:R-:W-:-:S04]  /*6dd0*/  IADD3 R2, R122, 0x1283, RZ ;  /* 0x000012837a027810 */ /* 0x000fc80007ffe0ff */
[----:B------:R-:W-:Y:S02]  /*6de0*/  ISETP.GE.AND P6, PT, R2, R139, PT ;  /* 0x0000008b0200720c */ /* 0x000fe40003fc6270 */
[----:B------:R-:W3:Y:S05]  /*6df0*/  LDG.E.64 R2, desc[UR4][R126.64+0x2500] ;  /* 0x002500047e027981 */ /* 0x000eea000c1e1b00 */
[----:B---3--:R-:W-:-:S06]  /*6e00*/  @!P5 IMAD.U32 R11, R3, 0x10000, RZ ;  /* 0x00010000030bd824 */ /* 0x008fcc00078e00ff */
[----:B------:R-:W-:-:S04]  /*6e10*/  @!P6 PRMT R3, R3, 0x7632, R3 ;  /* 0x000076320303e816 */ /* 0x000fc80000000003 */
[----:B------:R-:W-:Y:S01]  /*6e20*/  @!P6 SHF.L.U32 R9, R3, 0x10, RZ ;  /* 0x000000100309e819 */ /* 0x000fe200000006ff */
[----:B--2---:R-:W-:Y:S01]  /*6e30*/  @!P5 IMAD.U32 R3, R5, 0x10000, RZ ;  /* 0x000100000503d824 */ /* 0x004fe200078e00ff */
[----:B------:R-:W-:Y:S03]  /*6e40*/  @!P5 STL [R1+0xb58], R11 ;  /* 0x000b580b0100d387 */ /* 0x000fe60000100800 */
[----:B------:R-:W-:Y:S01]  /*6e50*/  @!P5 FMUL R10, R11, R3 ;  /* 0x000000030b0ad220 */ /* 0x000fe20000400000 */
[----:B------:R-:W-:Y:S01]  /*6e60*/  VIADD R3, R122, 0x1281 ;  /* 0x000012817a037836 */ /* 0x000fe20000000000 */
[----:B------:R-:W-:Y:S04]  /*6e70*/  @!P6 STL [R1+0xb64], R9 ;  /* 0x000b64090100e387 */ /* 0x000fe80000100800 */
[----:B------:R-:W-:Y:S01]  /*6e80*/  @!P5 STL [R1+0xb5c], R10 ;  /* 0x000b5c0a0100d387 */ /* 0x000fe20000100800 */
[----:B------:R-:W-:-:S02]  /*6e90*/  ISETP.GE.AND P5, PT, R3, R139, PT ;  /* 0x0000008b0300720c */ /* 0x000fc40003fa6270 */
[----:B------:R-:W-:Y:S02]  /*6ea0*/  @!P6 PRMT R5, R5, 0x7632, R5 ;  /* 0x000076320505e816 */ /* 0x000fe40000000005 */
[C---:B------:R-:W-:Y:S02]  /*6eb0*/  PRMT R3, R2.reuse, 0x7632, R3 ;  /* 0x0000763202037816 */ /* 0x040fe40000000003 */
[----:B------:R-:W-:Y:S02]  /*6ec0*/  @!P6 SHF.L.U32 R5, R5, 0x10, RZ ;  /* 0x000000100505e819 */ /* 0x000fe400000006ff */
[----:B------:R-:W-:-:S05]  /*6ed0*/  SHF.L.U32 R2, R2, 0x10, RZ ;  /* 0x0000001002027819 */ /* 0x000fca00000006ff */
[----:B------:R-:W-:Y:S02]  /*6ee0*/  @!P5 SHF.L.U32 R7, R3, 0x10, RZ ;  /* 0x000000100307d819 */ /* 0x000fe400000006ff */
[C---:B------:R-:W-:Y:S01]  /*6ef0*/  PRMT R3, R4.reuse, 0x7632, R3 ;  /* 0x0000763204037816 */ /* 0x040fe20000000003 */
[----:B------:R-:W-:Y:S01]  /*6f00*/  @!P6 FMUL R8, R9, R5 ;  /* 0x000000050908e220 */ /* 0x000fe20000400000 */
[----:B------:R-:W-:-:S03]  /*6f10*/  IMAD.U32 R4, R4, 0x10000, RZ ;  /* 0x0001000004047824 */ /* 0x000fc600078e00ff */
[----:B------:R-:W-:Y:S01]  /*6f20*/  @!P5 IMAD.U32 R3, R3, 0x10000, RZ ;  /* 0x000100000303d824 */ /* 0x000fe200078e00ff */
[----:B------:R-:W-:Y:S03]  /*6f30*/  @!P6 STL [R1+0xbd8], R8 ;  /* 0x000bd8080100e387 */ /* 0x000fe60000100800 */
[----:B------:R-:W-:Y:S01]  /*6f40*/  @!P5 FMUL R6, R7, R3 ;  /* 0x000000030706d220 */ /* 0x000fe20000400000 */
[----:B------:R-:W-:Y:S04]  /*6f50*/  @!P5 STL [R1+0xb50], R7 ;  /* 0x000b50070100d387 */ /* 0x000fe80000100800 */
[----:B------:R0:W-:Y:S04]  /*6f60*/  STL [R1+0xafc], R2 ;  /* 0x000afc0201007387 */ /* 0x0001e80000100800 */
[----:B------:R1:W-:Y:S01]  /*6f70*/  @!P5 STL [R1+0xb54], R6 ;  /* 0x000b54060100d387 */ /* 0x0003e20000100800 */
[----:B0-----:R-:W-:-:S05]  /*6f80*/  FMUL R2, R2, R4 ;  /* 0x0000000402027220 */ /* 0x001fca0000400000 */
[----:B------:R1:W-:Y:S02]  /*6f90*/  STL [R1+0xae8], R2 ;  /* 0x000ae80201007387 */ /* 0x0003e40000100800 */
.L_x_75:
[----:B------:R-:W-:Y:S05]  /*6fa0*/  BSYNC B0 ;  /* 0x0000000000007941 */ /* 0x000fea0003800000 */
.L_x_74:
[----:B01----:R-:W-:Y:S02]  /*6fb0*/  CS2R R6, SRZ ;  /* 0x0000000000067805 */ /* 0x003fe4000001ff00 */
[----:B------:R-:W-:Y:S02]  /*6fc0*/  CS2R R4, SRZ ;  /* 0x0000000000047805 */ /* 0x000fe4000001ff00 */
[----:B------:R-:W-:Y:S01]  /*6fd0*/  CS2R R2, SRZ ;  /* 0x0000000000027805 */ /* 0x000fe2000001ff00 */
[----:B------:R-:W-:Y:S01]  /*6fe0*/  HFMA2.MMA R8, -RZ, RZ, 0, 0 ;  /* 0x00000000ff087435 */ /* 0x000fe200000001ff */
[----:B------:R-:W-:Y:S01]  /*6ff0*/  BSSY B0, `(.L_x_76) ;  /* 0x0000033000007945 */ /* 0x000fe20003800000 */
[----:B------:R0:W-:Y:S01]  /*7000*/  STL [R1+0xb74], R6 ;  /* 0x000b740601007387 */ /* 0x0001e20000100800 */
[----:B------:R-:W-:Y:S01]  /*7010*/  ISETP.GE.AND P5, PT, R0, R139, PT ;  /* 0x0000008b0000720c */ /* 0x000fe20003fa6270 */
[----:B------:R-:W-:Y:S02]  /*7020*/  VIADD R0, R122, 0x1600 ;  /* 0x000016007a007836 */ /* 0x000fe40000000000 */
[----:B------:R0:W-:Y:S04]  /*7030*/  STL [R1+0xb44], R4 ;  /* 0x000b440401007387 */ /* 0x0001e80000100800 */
[----:B------:R0:W-:Y:S04]  /*7040*/  STL [R1+0xb38], R7 ;  /* 0x000b380701007387 */ /* 0x0001e80000100800 */
[----:B------:R0:W-:Y:S04]  /*7050*/  STL [R1+0xab8], RZ ;  /* 0x000ab8ff01007387 */ /* 0x0001e80000100800 */
[----:B------:R0:W-:Y:S04]  /*7060*/  STL [R1+0xb30], R2 ;  /* 0x000b300201007387 */ /* 0x0001e80000100800 */
[----:B------:R0:W-:Y:S04]  /*7070*/  STL [R1+0xb40], R5 ;  /* 0x000b400501007387 */ /* 0x0001e80000100800 */
[----:B------:R0:W-:Y:S04]  /*7080*/  STL [R1+0xb34], R8 ;  /* 0x000b340801007387 */ /* 0x0001e80000100800 */
[----:B------:R0:W-:Y:S04]  /*7090*/  STL [R1+0xad8], RZ ;  /* 0x000ad8ff01007387 */ /* 0x0001e80000100800 */
[----:B------:R0:W-:Y:S01]  /*70a0*/  STL [R1+0xb2c], R3 ;  /* 0x000b2c0301007387 */ /* 0x0001e20000100800 */
[----:B------:R-:W-:Y:S05]  /*70b0*/  @P3 BRA `(.L_x_77) ;  /* 0x0000000000983947 */ /* 0x000fea0003800000 */
[----:B------:R-:W-:Y:S01]  /*70c0*/  IMAD.MOV.U32 R11, RZ, RZ, R7 ;  /* 0x000000ffff0b7224 */ /* 0x000fe200078e0007 */
[----:B------:R-:W-:Y:S01]  /*70d0*/  MOV R12, R8 ;  /* 0x00000008000c7202 */ /* 0x000fe20000000f00 */
[----:B0-----:R-:W-:Y:S01]  /*70e0*/  IMAD.MOV.U32 R7, RZ, RZ, R2 ;  /* 0x000000ffff077224 */ /* 0x001fe200078e0002 */
[----:B------:R-:W-:Y:S01]  /*70f0*/  IADD3 R2, R122, 0x1302, RZ ;  /* 0x000013027a027810 */ /* 0x000fe20007ffe0ff */
[----:B------:R-:W-:Y:S01]  /*7100*/  IMAD.MOV.U32 R9, RZ, RZ, R4 ;  /* 0x000000ffff097224 */ /* 0x000fe200078e0004 */
[----:B------:R-:W-:Y:S02]  /*7110*/  MOV R8, R3 ;  /* 0x0000000300087202 */ /* 0x000fe40000000f00 */
[----:B------:R-:W-:Y:S01]  /*7120*/  ISETP.GE.AND P3, PT, R2, R139, PT ;  /* 0x0000008b0200720c */ /* 0x000fe20003f66270 */
[----:B------:R-:W-:Y:S01]  /*7130*/  VIADD R2, R122, 0x1303 ;  /* 0x000013037a027836 */ /* 0x000fe20000000000 */
[----:B------:R-:W-:Y:S02]  /*7140*/  MOV R10, R5 ;  /* 0x00000005000a7202 */ /* 0x000fe40000000f00 */
[----:B------:R-:W2:Y:S02]  /*7150*/  LDG.E.64 R4, desc[UR4][R124.64+0x2600] ;  /* 0x002600047c047981 */ /* 0x000ea4000c1e1b00 */
[----:B------:R-:W-:-:S02]  /*7160*/  ISETP.GE.AND P6, PT, R2, R139, PT ;  /* 0x0000008b0200720c */ /* 0x000fc40003fc6270 */
[----:B------:R-:W3:Y:S05]  /*7170*/  LDG.E.64 R2, desc[UR4][R126.64+0x2600] ;  /* 0x002600047e027981 */ /* 0x000eea000c1e1b00 */
[----:B---3--:R-:W-:-:S06]  /*7180*/  @!P3 SHF.L.U32 R12, R3, 0x10, RZ ;  /* 0x00000010030cb819 */ /* 0x008fcc00000006ff */
[----:B------:R-:W-:-:S05]  /*7190*/  @!P6 PRMT R3, R3, 0x7632, R3 ;  /* 0x000076320303e816 */ /* 0x000fca0000000003 */
[----:B------:R-:W-:Y:S01]  /*71a0*/  @!P6 IMAD.U32 R10, R3, 0x10000, RZ ;  /* 0x00010000030ae824 */ /* 0x000fe200078e00ff */
[----:B--2---:R-:W-:Y:S01]  /*71b0*/  @!P3 SHF.L.U32 R3, R5, 0x10, RZ ;  /* 0x000000100503b819 */ /* 0x004fe200000006ff */
[----:B------:R-:W-:Y:S04]  /*71c0*/  @!P3 STL [R1+0xb34], R12 ;  /* 0x000b340c0100b387 */ /* 0x000fe80000100800 */
[----:B------:R-:W-:Y:S01]  /*71d0*/  @!P3 FMUL R11, R12, R3 ;  /* 0x000000030c0bb220 */ /* 0x000fe20000400000 */
[----:B------:R-:W-:Y:S01]  /*71e0*/  IADD3 R3, R122, 0x1301, RZ ;  /* 0x000013017a037810 */ /* 0x000fe20007ffe0ff */
[----:B------:R-:W-:Y:S04]  /*71f0*/  @!P6 STL [R1+0xb40], R10 ;  /* 0x000b400a0100e387 */ /* 0x000fe80000100800 */
[----:B------:R-:W-:Y:S01]  /*7200*/  @!P3 STL [R1+0xb38], R11 ;  /* 0x000b380b0100b387 */ /* 0x000fe20000100800 */
[----:B------:R-:W-:-:S02]  /*7210*/  ISETP.GE.AND P3, PT, R3, R139, PT ;  /* 0x0000008b0300720c */ /* 0x000fc40003f66270 */
[----:B------:R-:W-:Y:S02]  /*7220*/  @!P6 PRMT R5, R5, 0x7632, R5 ;  /* 0x000076320505e816 */ /* 0x000fe40000000005 */
[----:B------:R-:W-:-:S03]  /*7230*/  PRMT R3, R2, 0x7632, R3 ;  /* 0x0000763202037816 */ /* 0x000fc60000000003 */
[----:B------:R-:W-:-:S06]  /*7240*/  @!P6 IMAD.U32 R5, R5, 0x10000, RZ ;  /* 0x000100000505e824 */ /* 0x000fcc00078e00ff */
[----:B------:R-:W-:Y:S01]  /*7250*/  @!P3 IMAD.U32 R8, R3, 0x10000, RZ ;  /* 0x000100000308b824 */ /* 0x000fe200078e00ff */
[----:B------:R-:W-:Y:S01]  /*7260*/  PRMT R3, R4, 0x7632, R3 ;  /* 0x0000763204037816 */ /* 0x000fe20000000003 */
[----:B------:R-:W-:Y:S01]  /*7270*/  @!P6 FMUL R9, R10, R5 ;  /* 0x000000050a09e220 */ /* 0x000fe20000400000 */
[----:B------:R-:W-:Y:S01]  /*7280*/  IMAD.U32 R2, R2, 0x10000, RZ ;  /* 0x0001000002027824 */ /* 0x000fe200078e00ff */
[----:B------:R-:W-:Y:S02]  /*7290*/  SHF.L.U32 R4, R4, 0x10, RZ ;  /* 0x0000001004047819 */ /* 0x000fe400000006ff */
[----:B------:R-:W-:Y:S01]  /*72a0*/  @!P3 SHF.L.U32 R3, R3, 0x10, RZ ;  /* 0x000000100303b819 */ /* 0x000fe200000006ff */
[----:B------:R-:W-:Y:S04]  /*72b0*/  @!P6 STL [R1+0xb44], R9 ;  /* 0x000b44090100e387 */ /* 0x000fe80000100800 */
[----:B------:R-:W-:Y:S01]  /*72c0*/  @!P3 STL [R1+0xb2c], R8 ;  /* 0x000b2c080100b387 */ /* 0x000fe20000100800 */
[----:B------:R-:W-:-:S03]  /*72d0*/  @!P3 FMUL R7, R8, R3 ;  /* 0x000000030807b220 */ /* 0x000fc60000400000 */
[----:B------:R0:W-:Y:S04]  /*72e0*/  STL [R1+0xad8], R2 ;  /* 0x000ad80201007387 */ /* 0x0001e80000100800 */
[----:B------:R1:W-:Y:S01]  /*72f0*/  @!P3 STL [R1+0xb30], R7 ;  /* 0x000b30070100b387 */ /* 0x0003e20000100800 */
[----:B0-----:R-:W-:-:S05]  /*7300*/  FMUL R2, R2, R4 ;  /* 0x0000000402027220 */ /* 0x001fca0000400000 */
[----:B------:R1:W-:Y:S02]  /*7310*/  STL [R1+0xab8], R2 ;  /* 0x000ab80201007387 */ /* 0x0003e40000100800 */
.L_x_77:
[----:B------:R-:W-:Y:S05]  /*7320*/  BSYNC B0 ;  /* 0x0000000000007941 */ /* 0x000fea0003800000 */
.L_x_76:
[----:B0-----:R-:W-:Y:S02]  /*7330*/  CS2R R4, SRZ ;  /* 0x0000000000047805 */ /* 0x001fe4000001ff00 */
[----:B-1----:R-:W-:Y:S01]  /*7340*/  CS2R R2, SRZ ;  /* 0x0000000000027805 */ /* 0x002fe2000001ff00 */
[----:B------:R-:W-:Y:S01]  /*7350*/  IMAD.MOV.U32 R7, RZ, RZ, RZ ;  /* 0x000000ffff077224 */ /* 0x000fe200078e00ff */
[----:B------:R0:W-:Y:S01]  /*7360*/  STL [R1+0xa7c], RZ ;  /* 0x000a7cff01007387 */ /* 0x0001e20000100800 */
[----:B------:R-:W-:Y:S01]  /*7370*/  BSSY B0, `(.L_x_78) ;  /* 0x0000030000007945 */ /* 0x000fe20003800000 */
[----:B------:R-:W-:Y:S02]  /*7380*/  ISETP.GE.AND P3, PT, R0, R139, PT ;  /* 0x0000008b0000720c */ /* 0x000fe40003f66270 */
[----:B------:R0:W-:Y:S01]  /*7390*/  STL [R1+0xb14], R5 ;  /* 0x000b140501007387 */ /* 0x0001e20000100800 */
[----:B------:R-:W-:-:S03]  /*73a0*/  IADD3 R0, R122, 0x1680, RZ ;  /* 0x000016807a007810 */ /* 0x000fc60007ffe0ff */
        /* <DEDUP_REMOVED lines=44> */
.L_x_79:
[----:B------:R-:W-:Y:S05]  /*7670*/  BSYNC B0 ;  /* 0x0000000000007941 */ /* 0x000fea0003800000 */
.L_x_78:
        /* <DEDUP_REMOVED lines=17> */
[----:B------:R-:W-:Y:S01]  /*7790*/  MOV R12, R8 ;  /* 0x00000008000c7202 */ /* 0x000fe20000000f00 */
[----:B0-----:R-:W-:Y:S01]  /*77a0*/  IMAD.MOV.U32 R8, RZ, RZ, R2 ;  /* 0x000000ffff087224 */ /* 0x001fe200078e0002 */
[----:B------:R-:W-:Y:S01]  /*77b0*/  IADD3 R2, R122, 0x1402, RZ ;  /* 0x000014027a027810 */ /* 0x000fe20007ffe0ff */
[----:B------:R-:W-:Y:S01]  /*77c0*/  IMAD.MOV.U32 R11, RZ, RZ, R7 ;  /* 0x000000ffff0b7224 */ /* 0x000fe200078e0007 */
[----:B------:R-:W-:Y:S01]  /*77d0*/  MOV R9, R3 ;  /* 0x0000000300097202 */ /* 0x000fe20000000f00 */
[----:B------:R-:W-:Y:S01]  /*77e0*/  IMAD.MOV.U32 R7, RZ, RZ, R4 ;  /* 0x000000ffff077224 */ /* 0x000fe200078e0004 */
        /* <DEDUP_REMOVED lines=9> */
[C---:B--2---:R-:W-:Y:S01]  /*7880*/  @!P1 SHF.L.U32 R3, R5.reuse, 0x10, RZ ;  /* 0x0000001005039819 */ /* 0x044fe200000006ff */
[----:B------:R-:W-:Y:S04]  /*7890*/  @!P1 STL [R1+0xaec], R12 ;  /* 0x000aec0c01009387 */ /* 0x000fe80000100800 */
[----:B------:R-:W-:Y:S01]  /*78a0*/  @!P1 FMUL R11, R12, R3 ;  /* 0x000000030c0b9220 */ /* 0x000fe20000400000 */
[----:B------:R-:W-:Y:S01]  /*78b0*/  IADD3 R3, R122, 0x1401, RZ ;  /* 0x000014017a037810 */ /* 0x000fe20007ffe0ff */
[----:B------:R-:W-:Y:S01]  /*78c0*/  @!P6 STL [R1+0xaf4], R10 ;  /* 0x000af40a0100e387 */ /* 0x000fe20000100800 */
[----:B------:R-:W-:-:S03]  /*78d0*/  @!P6 PRMT R5, R5, 0x7632, R5 ;  /* 0x000076320505e816 */ /* 0x000fc60000000005 */
[----:B------:R-:W-:Y:S01]  /*78e0*/  @!P1 STL [R1+0xaf0], R11 ;  /* 0x000af00b01009387 */ /* 0x000fe20000100800 */
[----:B------:R-:W-:Y:S01]  /*78f0*/  ISETP.GE.AND P1, PT, R3, R139, PT ;  /* 0x0000008b0300720c */ /* 0x000fe20003f26270 */
[----:B------:R-:W-:Y:S01]  /*7900*/  @!P6 IMAD.U32 R5, R5, 0x10000, RZ ;  /* 0x000100000505e824 */ /* 0x000fe200078e00ff */
[----:B------:R-:W-:-:S03]  /*7910*/  PRMT R3, R2, 0x7632, R3 ;  /* 0x0000763202037816 */ /* 0x000fc60000000003 */
[----:B------:R-:W-:-:S05]  /*7920*/  @!P6 FMUL R7, R10, R5 ;  /* 0x000000050a07e220 */ /* 0x000fca0000400000 */
[----:B------:R0:W-:Y:S03]  /*7930*/  @!P6 STL [R1+0xaf8], R7 ;  /* 0x000af8070100e387 */ /* 0x0001e60000100800 */
[----:B------:R-:W-:Y:S01]  /*7940*/  @!P1 IMAD.U32 R9, R3, 0x10000, RZ ;  /* 0x0001000003099824 */ /* 0x000fe200078e00ff */
[C---:B------:R-:W-:Y:S02]  /*7950*/  PRMT R3, R4.reuse, 0x7632, R3 ;  /* 0x0000763204037816 */ /* 0x040fe40000000003 */
[----:B------:R-:W-:Y:S02]  /*7960*/  SHF.L.U32 R4, R4, 0x10, RZ ;  /* 0x0000001004047819 */ /* 0x000fe400000006ff */
[----:B0-----:R-:W-:Y:S01]  /*7970*/  SHF.L.U32 R7, R2, 0x10, RZ ;  /* 0x0000001002077819 */ /* 0x001fe200000006ff */
[----:B------:R-:W-:Y:S01]  /*7980*/  @!P1 IMAD.U32 R3, R3, 0x10000, RZ ;  /* 0x0001000003039824 */ /* 0x000fe200078e00ff */
[----:B------:R1:W-:Y:S03]  /*7990*/  @!P1 STL [R1+0xae0], R9 ;  /* 0x000ae00901009387 */ /* 0x0003e60000100800 */
[----:B------:R-:W-:Y:S01]  /*79a0*/  FMUL R2, R7, R4 ;  /* 0x0000000407027220 */ /* 0x000fe20000400000 */
[----:B------:R-:W-:Y:S01]  /*79b0*/  @!P1 FMUL R8, R9, R3 ;  /* 0x0000000309089220 */ /* 0x000fe20000400000 */
[----:B------:R1:W-:Y:S04]  /*79c0*/  STL [R1+0xa78], R7 ;  /* 0x000a780701007387 */ /* 0x0003e80000100800 */
[----:B------:R1:W-:Y:S04]  /*79d0*/  STL [R1+0xa38], R2 ;  /* 0x000a380201007387 */ /* 0x0003e80000100800 */
[----:B------:R1:W-:Y:S02]  /*79e0*/  @!P1 STL [R1+0xae4], R8 ;  /* 0x000ae40801009387 */ /* 0x0003e40000100800 */
.L_x_81:
[----:B------:R-:W-:Y:S05]  /*79f0*/  BSYNC B0 ;  /* 0x0000000000007941 */ /* 0x000fea0003800000 */
.L_x_80:
        /* <DEDUP_REMOVED lines=20> */
[-C--:B------:R-:W-:Y:S01]  /*7b40*/  ISETP.GE.AND P0, PT, R2, R139.reuse, PT ;  /* 0x0000008b0200720c */ /* 0x080fe20003f06270 */
[----:B------:R-:W-:Y:S01]  /*7b50*/  VIADD R2, R122, 0x1483 ;  /* 0x000014837a027836 */ /* 0x000fe20000000000 */
[----:B------:R-:W2:Y:S04]  /*7b60*/  LDG.E.64 R4, desc[UR4][R124.64+0x2900] ;  /* 0x002900047c047981 */ /* 0x000ea8000c1e1b00 */
        /* <DEDUP_REMOVED lines=28> */
.L_x_83:
[----:B------:R-:W-:Y:S05]  /*7d30*/  BSYNC B0 ;  /* 0x0000000000007941 */ /* 0x000fea0003800000 */
.L_x_82:
[----:B01----:R-:W-:Y:S02]  /*7d40*/  CS2R R6, SRZ ;  /* 0x0000000000067805 */ /* 0x003fe4000001ff00 */
[----:B------:R-:W-:Y:S02]  /*7d50*/  CS2R R4, SRZ ;  /* 0x0000000000047805 */ /* 0x000fe4000001ff00 */
[----:B------:R-:W-:Y:S01]  /*7d60*/  CS2R R2, SRZ ;  /* 0x0000000000027805 */ /* 0x000fe2000001ff00 */
[----:B------:R-:W-:Y:S01]  /*7d70*/  IMAD.MOV.U32 R8, RZ, RZ, RZ ;  /* 0x000000ffff087224 */ /* 0x000fe200078e00ff */
[----:B------:R-:W-:Y:S01]  /*7d80*/  BSSY B0, `(.L_x_84) ;  /* 0x0000033000007945 */ /* 0x000fe20003800000 */
[----:B------:R0:W-:Y:S01]  /*7d90*/  STL [R1+0xadc], R6 ;  /* 0x000adc0601007387 */ /* 0x0001e20000100800 */
[----:B------:R-:W-:Y:S02]  /*7da0*/  ISETP.GE.AND P0, PT, R0, R139, PT ;  /* 0x0000008b0000720c */ /* 0x000fe40003f06270 */
[----:B------:R-:W-:Y:S01]  /*7db0*/  IADD3 R0, R122, 0x1800, RZ ;  /* 0x000018007a007810 */ /* 0x000fe20007ffe0ff */
        /* <DEDUP_REMOVED lines=10> */
[----:B0-----:R-:W-:Y:S01]  /*7e60*/  MOV R8, R2 ;  /* 0x0000000200087202 */ /* 0x001fe20000000f00 */
[----:B------:R-:W-:Y:S01]  /*7e70*/  VIADD R2, R122, 0x1502 ;  /* 0x000015027a027836 */ /* 0x000fe20000000000 */
[----:B------:R-:W-:Y:S01]  /*7e80*/  MOV R11, R7 ;  /* 0x00000007000b7202 */ /* 0x000fe20000000f00 */
[----:B------:R-:W-:Y:S01]  /*7e90*/  IMAD.MOV.U32 R9, RZ, RZ, R3 ;  /* 0x000000ffff097224 */ /* 0x000fe200078e0003 */
[----:B------:R-:W-:Y:S01]  /*7ea0*/  MOV R7, R4 ;  /* 0x0000000400077202 */ /* 0x000fe20000000f00 */
        /* <DEDUP_REMOVED lines=17> */
[----:B------:R-:W-:Y:S02]  /*7fc0*/  PRMT R3, R2, 0x7632, R3 ;  /* 0x0000763202037816 */ /* 0x000fe40000000003 */
[----:B------:R-:W-:-:S05]  /*7fd0*/  @!P6 SHF.L.U32 R5, R5, 0x10, RZ ;  /* 0x000000100505e819 */ /* 0x000fca00000006ff */
[----:B------:R-:W-:Y:S02]  /*7fe0*/  @!P6 FMUL R7, R10, R5 ;  /* 0x000000050a07e220 */ /* 0x000fe40000400000 */
[----:B------:R-:W-:Y:S02]  /*7ff0*/  @!P4 SHF.L.U32 R9, R3, 0x10, RZ ;  /* 0x000000100309c819 */ /* 0x000fe400000006ff */
[C---:B------:R-:W-:Y:S01]  /*8000*/  PRMT R3, R4.reuse, 0x7632, R3 ;  /* 0x0000763204037816 */ /* 0x040fe20000000003 */
[----:B------:R0:W-:Y:S01]  /*8010*/  @!P6 STL [R1+0xa98], R7 ;  /* 0x000a98070100e387 */ /* 0x0001e20000100800 */
[----:B------:R-:W-:Y:S02]  /*8020*/  IMAD.U32 R4, R4, 0x10000, RZ ;  /* 0x0001000004047824 */ /* 0x000fe400078e00ff */
[----:B------:R-:W-:Y:S01]  /*8030*/  @!P4 SHF.L.U32 R3, R3, 0x10, RZ ;  /* 0x000000100303c819 */ /* 0x000fe200000006ff */
[----:B0-----:R-:W-:-:S04]  /*8040*/  IMAD.U32 R7, R2, 0x10000, RZ ;  /* 0x0001000002077824 */ /* 0x001fc800078e00ff */
[----:B------:R-:W-:Y:S01]  /*8050*/  @!P4 FMUL R8, R9, R3 ;  /* 0x000000030908c220 */ /* 0x000fe20000400000 */
[----:B------:R-:W-:Y:S01]  /*8060*/  FMUL R2, R7, R4 ;  /* 0x0000000407027220 */ /* 0x000fe20000400000 */
[----:B------:R1:W-:Y:S04]  /*8070*/  @!P4 STL [R1+0xa70], R9 ;  /* 0x000a70090100c387 */ /* 0x0003e80000100800 */
[----:B------:R1:W-:Y:S04]  /*8080*/  STL [R1+0xa08], R7 ;  /* 0x000a080701007387 */ /* 0x0003e80000100800 */
[----:B------:R1:W-:Y:S04]  /*8090*/  STL [R1+0x9cc], R2 ;  /* 0x0009cc0201007387 */ /* 0x0003e80000100800 */
[----:B------:R1:W-:Y:S02]  /*80a0*/  @!P4 STL [R1+0xa74], R8 ;  /* 0x000a74080100c387 */ /* 0x0003e40000100800 */
.L_x_85:
[----:B------:R-:W-:Y:S05]  /*80b0*/  BSYNC B0 ;  /* 0x0000000000007941 */ /* 0x000fea0003800000 */
.L_x_84:
[----:B0-----:R-:W-:Y:S02]  /*80c0*/  CS2R R4, SRZ ;  /* 0x0000000000047805 */ /* 0x001fe4000001ff00 */
[----:B-1----:R-:W-:Y:S01]  /*80d0*/  CS2R R2, SRZ ;  /* 0x0000000000027805 */ /* 0x002fe2000001ff00 */
[----:B------:R-:W-:Y:S01]  /*80e0*/  HFMA2.MMA R7, -RZ, RZ, 0, 0 ;  /* 0x00000000ff077435 */ /* 0x000fe200000001ff */
[----:B------:R0:W-:Y:S01]  /*80f0*/  STL [R1+0x980], RZ ;  /* 0x000980ff01007387 */ /* 0x0001e20000100800 */
[----:B------:R-:W-:Y:S01]  /*8100*/  BSSY B0, `(.L_x_86) ;  /* 0x000002f000007945 */ /* 0x000fe20003800000 */
[----:B------:R-:W-:Y:S01]  /*8110*/  ISETP.GE.AND P4, PT, R0, R139, PT ;  /* 0x0000008b0000720c */ /* 0x000fe20003f86270 */
[----:B------:R-:W-:Y:S01]  /*8120*/  VIADD R0, R122, 0x1880 ;  /* 0x000018807a007836 */ /* 0x000fe20000000000 */
        /* <DEDUP_REMOVED lines=9> */
[----:B0-----:R-:W-:Y:S01]  /*81c0*/  MOV R7, R2 ;  /* 0x0000000200077202 */ /* 0x001fe20000000f00 */
[----:B------:R-:W-:Y:S01]  /*81d0*/  VIADD R2, R122, 0x1582 ;  /* 0x000015827a027836 */ /* 0x000fe20000000000 */
[----:B------:R-:W-:Y:S01]  /*81e0*/  MOV R9, R4 ;  /* 0x0000000400097202 */ /* 0x000fe20000000f00 */
[----:B------:R-:W-:Y:S02]  /*81f0*/  IMAD.MOV.U32 R10, RZ, RZ, R5 ;  /* 0x000000ffff0a7224 */ /* 0x000fe400078e0005 */
[----:B------:R-:W2:Y:S01]  /*8200*/  LDG.E.64 R4, desc[UR4][R124.64+0x2b00] ;  /* 0x002b00047c047981 */ /* 0x000ea2000c1e1b00 */
[----:B------:R-:W-:Y:S02]  /*8210*/  ISETP.GE.AND P5, PT, R2, R139, PT ;  /* 0x0000008b0200720c */ /* 0x000fe40003fa6270 */
        /* <DEDUP_REMOVED lines=29> */
.L_x_87:
[----:B------:R-:W-:Y:S05]  /*83f0*/  BSYNC B0 ;  /* 0x0000000000007941 */ /* 0x000fea0003800000 */
.L_x_86:
[----:B01----:R-:W-:Y:S02]  /*8400*/  CS2R R6, SRZ ;  /* 0x0000000000067805 */ /* 0x003fe4000001ff00 */
[----:B------:R-:W-:Y:S02]  /*8410*/  CS2R R4, SRZ ;  /* 0x0000000000047805 */ /* 0x000fe4000001ff00 */
[----:B------:R-:W-:Y:S02]  /*8420*/  CS2R R2, SRZ ;  /* 0x0000000000027805 */ /* 0x000fe4000001ff00 */
[----:B------:R-:W-:Y:S01]  /*8430*/  MOV R8, RZ ;  /* 0x000000ff00087202 */ /* 0x000fe20000000f00 */
[----:B------:R-:W-:Y:S01]  /*8440*/  BSSY B0, `(.L_x_88) ;  /* 0x0000033000007945 */ /* 0x000fe20003800000 */
[----:B------:R0:W-:Y:S01]  /*8450*/  STL [R1+0xa6c], R6 ;  /* 0x000a6c0601007387 */ /* 0x0001e20000100800 */
[----:B------:R-:W-:Y:S01]  /*8460*/  ISETP.GE.AND P5, PT, R0, R139, PT ;  /* 0x0000008b0000720c */ /* 0x000fe20003fa6270 */
[----:B------:R-:W-:-:S02]  /*8470*/  VIADD R0, R122, 0x1900 ;  /* 0x000019007a007836 */ /* 0x000fc40000000000 */
        /* <DEDUP_REMOVED lines=47> */
.L_x_89:
[----:B------:R-:W-:Y:S05]  /*8770*/  BSYNC B0 ;  /* 0x0000000000007941 */ /* 0x000fea0003800000 */
.L_x_88:
        /* <DEDUP_REMOVED lines=51> */
.L_x_91:
[----:B------:R-:W-:Y:S05]  /*8ab0*/  BSYNC B0 ;  /* 0x0000000000007941 */ /* 0x000fea0003800000 */
.L_x_90:
        /* <DEDUP_REMOVED lines=55> */
.L_x_93:
[----:B------:R-:W-:Y:S05]  /*8e30*/  BSYNC B0 ;  /* 0x0000000000007941 */ /* 0x000fea0003800000 */
.L_x_92:
        /* <DEDUP_REMOVED lines=51> */
.L_x_95:
[----:B------:R-:W-:Y:S05]  /*9170*/  BSYNC B0 ;  /* 0x0000000000007941 */ /* 0x000fea0003800000 */
.L_x_94:
        /* <DEDUP_REMOVED lines=34> */
[----:B------:R-:W-:Y:S01]  /*93a0*/  IADD3 R3, R122, 0x1801, RZ ;  /* 0x000018017a037810 */ /* 0x000fe20007ffe0ff */
[----:B------:R-:W-:Y:S04]  /*93b0*/  @!P4 STL [R1+0x910], R9 ;  /* 0x000910090100c387 */ /* 0x000fe80000100800 */
[----:B------:R0:W-:Y:S01]  /*93c0*/  @!P6 STL [R1+0x900], R6 ;  /* 0x000900060100e387 */ /* 0x0001e20000100800 */
[----:B------:R-:W-:-:S02]  /*93d0*/  ISETP.GE.AND P6, PT, R3, R139, PT ;  /* 0x0000008b0300720c */ /* 0x000fc40003fc6270 */
[C---:B------:R-:W-:Y:S02]  /*93e0*/  PRMT R3, R2.reuse, 0x7632, R3 ;  /* 0x0000763202037816 */ /* 0x040fe40000000003 */
[----:B------:R-:W-:Y:S02]  /*93f0*/  @!P4 PRMT R5, R5, 0x7632, R5 ;  /* 0x000076320505c816 */ /* 0x000fe40000000005 */
[----:B0-----:R-:W-:-:S07]  /*9400*/  SHF.L.U32 R6, R2, 0x10, RZ ;  /* 0x0000001002067819 */ /* 0x001fce00000006ff */
[----:B------:R-:W-:Y:S01]  /*9410*/  @!P6 IMAD.U32 R11, R3, 0x10000, RZ ;  /* 0x00010000030be824 */ /* 0x000fe200078e00ff */
[C---:B------:R-:W-:Y:S01]  /*9420*/  PRMT R3, R4.reuse, 0x7632, R3 ;  /* 0x0000763204037816 */ /* 0x040fe20000000003 */
[----:B------:R-:W-:Y:S01]  /*9430*/  IMAD.U32 R4, R4, 0x10000, RZ ;  /* 0x0001000004047824 */ /* 0x000fe200078e00ff */
[----:B------:R-:W-:-:S03]  /*9440*/  @!P4 SHF.L.U32 R5, R5, 0x10, RZ ;  /* 0x000000100505c819 */ /* 0x000fc600000006ff */
[----:B------:R-:W-:Y:S02]  /*9450*/  @!P6 IMAD.U32 R3, R3, 0x10000, RZ ;  /* 0x000100000303e824 */ /* 0x000fe400078e00ff */
[----:B------:R-:W-:Y:S01]  /*9460*/  FMUL R2, R6, R4 ;  /* 0x0000000406027220 */ /* 0x000fe20000400000 */
[----:B------:R-:W-:Y:S01]  /*9470*/  @!P4 FMUL R8, R9, R5 ;  /* 0x000000050908c220 */ /* 0x000fe20000400000 */
[----:B------:R-:W-:Y:S01]  /*9480*/  @!P6 FMUL R10, R11, R3 ;  /* 0x000000030b0ae220 */ /* 0x000fe20000400000 */
[----:B------:R1:W-:Y:S04]  /*9490*/  @!P6 STL [R1+0x8ec], R11 ;  /* 0x0008ec0b0100e387 */ /* 0x0003e80000100800 */
[----:B------:R1:W-:Y:S04]  /*94a0*/  STL [R1+0x898], R6 ;  /* 0x0008980601007387 */ /* 0x0003e80000100800 */
[----:B------:R1:W-:Y:S04]  /*94b0*/  STL [R1+0x820], R2 ;  /* 0x0008200201007387 */ /* 0x0003e80000100800 */
[----:B------:R1:W-:Y:S04]  /*94c0*/  @!P6 STL [R1+0x8f0], R10 ;  /* 0x0008f00a0100e387 */ /* 0x0003e80000100800 */
[----:B------:R1:W-:Y:S02]  /*94d0*/  @!P4 STL [R1+0x914], R8 ;  /* 0x000914080100c387 */ /* 0x0003e40000100800 */
.L_x_97:
[----:B------:R-:W-:Y:S05]  /*94e0*/  BSYNC B0 ;  /* 0x0000000000007941 */ /* 0x000fea0003800000 */
.L_x_96:
[----:B0-----:R-:W-:Y:S01]  /*94f0*/  CS2R R4, SRZ ;  /* 0x0000000000047805 */ /* 0x001fe2000001ff00 */
[----:B-1----:R-:W-:Y:S01]  /*9500*/  HFMA2.MMA R6, -RZ, RZ, 0, 0 ;  /* 0x00000000ff067435 */ /* 0x002fe200000001ff */
[----:B------:R-:W-:Y:S01]  /*9510*/  CS2R R2, SRZ ;  /* 0x0000000000027805 */ /* 0x000fe2000001ff00 */
        /* <DEDUP_REMOVED lines=12> */
[----:B0-----:R-:W-:Y:S01]  /*95e0*/  VIADD R2, R122, 0x1882 ;  /* 0x000018827a027836 */ /* 0x001fe20000000000 */
        /* <DEDUP_REMOVED lines=35> */
.L_x_99:
[----:B------:R-:W-:Y:S05]  /*9820*/  BSYNC B0 ;  /* 0x0000000000007941 */ /* 0x000fea0003800000 */
.L_x_98:
        /* <DEDUP_REMOVED lines=54> */
.L_x_101:
[----:B------:R-:W-:Y:S05]  /*9b90*/  BSYNC B0 ;  /* 0x0000000000007941 */ /* 0x000fea0003800000 */
.L_x_100:
        /* <DEDUP_REMOVED lines=51> */
.L_x_103:
[----:B------:R-:W-:Y:S05]  /*9ed0*/  BSYNC B0 ;  /* 0x0000000000007941 */ /* 0x000fea0003800000 */
.L_x_102:
        /* <DEDUP_REMOVED lines=54> */
.L_x_105:
[----:B------:R-:W-:Y:S05]  /*a240*/  BSYNC B0 ;  /* 0x0000000000007941 */ /* 0x000fea0003800000 */
.L_x_104:
        /* <DEDUP_REMOVED lines=51> */
.L_x_107:
[----:B------:R-:W-:Y:S05]  /*a580*/  BSYNC B0 ;  /* 0x0000000000007941 */ /* 0x000fea0003800000 */
.L_x_106:
        /* <DEDUP_REMOVED lines=54> */
.L_x_109:
[----:B------:R-:W-:Y:S05]  /*a8f0*/  BSYNC B0 ;  /* 0x0000000000007941 */ /* 0x000fea0003800000 */
.L_x_108:
        /* <DEDUP_REMOVED lines=51> */
.L_x_111:
[----:B------:R-:W-:Y:S05]  /*ac30*/  BSYNC B0 ;  /* 0x0000000000007941 */ /* 0x000fea0003800000 */
.L_x_110:
[----:B------:R-:W-:Y:S02]  /*ac40*/  MOV R8, RZ ;  /* 0x000000ff00087202 */ /* 0x000fe40000000f00 */
[----:B01----:R-:W-:Y:S02]  /*ac50*/  CS2R R2, SRZ ;  /* 0x0000000000027805 */ /* 0x003fe4000001ff00 */
[----:B------:R-:W-:Y:S02]  /*ac60*/  CS2R R6, SRZ ;  /* 0x0000000000067805 */ /* 0x000fe4000001ff00 */
[----:B------:R-:W-:Y:S01]  /*ac70*/  CS2R R4, SRZ ;  /* 0x0000000000047805 */ /* 0x000fe2000001ff00 */
        /* <DEDUP_REMOVED lines=19> */
[----:B------:R-:W-:Y:S02]  /*adb0*/  IMAD.MOV.U32 R7, RZ, RZ, R6 ;  /* 0x000000ffff077224 */ /* 0x000fe400078e0006 */
        /* <DEDUP_REMOVED lines=12> */
[----:B------:R-:W-:-:S05]  /*ae80*/  @!P3 PRMT R3, R3, 0x7632, R3 ;  /* 0x000076320303b816 */ /* 0x000fca0000000003 */
[----:B------:R-:W-:Y:S01]  /*ae90*/  @!P3 IMAD.U32 R10, R3, 0x10000, RZ ;  /* 0x00010000030ab824 */ /* 0x000fe200078e00ff */
[----:B------:R-:W-:Y:S02]  /*aea0*/  PRMT R3, R2, 0x7632, R3 ;  /* 0x0000763202037816 */ /* 0x000fe40000000003 */
[----:B------:R-:W-:-:S03]  /*aeb0*/  @!P3 PRMT R5, R5, 0x7632, R5 ;  /* 0x000076320505b816 */ /* 0x000fc60000000005 */
[----:B------:R-:W-:Y:S02]  /*aec0*/  @!P6 SHF.L.U32 R12, R3, 0x10, RZ ;  /* 0x00000010030ce819 */ /* 0x000fe400000006ff */
[----:B------:R-:W-:Y:S01]  /*aed0*/  PRMT R3, R4, 0x7632, R3 ;  /* 0x0000763204037816 */ /* 0x000fe20000000003 */
[----:B0-----:R-:W-:Y:S01]  /*aee0*/  IMAD.U32 R7, R2, 0x10000, RZ ;  /* 0x0001000002077824 */ /* 0x001fe200078e00ff */
[----:B------:R-:W-:Y:S02]  /*aef0*/  SHF.L.U32 R4, R4, 0x10, RZ ;  /* 0x0000001004047819 */ /* 0x000fe400000006ff */
[----:B------:R-:W-:Y:S01]  /*af00*/  @!P6 SHF.L.U32 R3, R3, 0x10, RZ ;  /* 0x000000100303e819 */ /* 0x000fe200000006ff */
[----:B------:R-:W-:Y:S02]  /*af10*/  @!P3 IMAD.U32 R5, R5, 0x10000, RZ ;  /* 0x000100000505b824 */ /* 0x000fe400078e00ff */
[----:B------:R-:W-:Y:S01]  /*af20*/  FMUL R2, R7, R4 ;  /* 0x0000000407027220 */ /* 0x000fe20000400000 */
[----:B------:R1:W-:Y:S01]  /*af30*/  @!P3 STL [R1+0x71c], R10 ;  /* 0x00071c0a0100b387 */ /* 0x0003e20000100800 */
[----:B------:R-:W-:Y:S01]  /*af40*/  @!P6 FMUL R11, R12, R3 ;  /* 0x000000030c0be220 */ /* 0x000fe20000400000 */
[----:B------:R-:W-:-:S02]  /*af50*/  @!P3 FMUL R9, R10, R5 ;  /* 0x000000050a09b220 */ /* 0x000fc40000400000 */
[----:B------:R1:W-:Y:S04]  /*af60*/  @!P6 STL [R1+0x6ec], R12 ;  /* 0x0006ec0c0100e387 */ /* 0x0003e80000100800 */
[----:B------:R1:W-:Y:S04]  /*af70*/  STL [R1+0x694], R7 ;  /* 0x0006940701007387 */ /* 0x0003e80000100800 */
[----:B------:R1:W-:Y:S04]  /*af80*/  STL [R1+0x660], R2 ;  /* 0x0006600201007387 */ /* 0x0003e80000100800 */
[----:B------:R1:W-:Y:S04]  /*af90*/  @!P6 STL [R1+0x6f0], R11 ;  /* 0x0006f00b0100e387 */ /* 0x0003e80000100800 */
[----:B------:R1:W-:Y:S02]  /*afa0*/  @!P3 STL [R1+0x720], R9 ;  /* 0x000720090100b387 */ /* 0x0003e40000100800 */
.L_x_113:
[----:B------:R-:W-:Y:S05]  /*afb0*/  BSYNC B0 ;  /* 0x0000000000007941 */ /* 0x000fea0003800000 */
.L_x_112:
        /* <DEDUP_REMOVED lines=51> */
.L_x_115:
[----:B------:R-:W-:Y:S05]  /*b2f0*/  BSYNC B0 ;  /* 0x0000000000007941 */ /* 0x000fea0003800000 */
.L_x_114:
[----:B-1----:R-:W-:Y:S01]  /*b300*/  IMAD.MOV.U32 R8, RZ, RZ, RZ ;  /* 0x000000ffff087224 */ /* 0x002fe200078e00ff */
[----:B0-----:R-:W-:Y:S02]  /*b310*/  CS2R R2, SRZ ;  /* 0x0000000000027805 */ /* 0x001fe4000001ff00 */
[----:B------:R-:W-:Y:S02]  /*b320*/  CS2R R6, SRZ ;  /* 0x0000000000067805 */ /* 0x000fe4000001ff00 */
[----:B------:R-:W-:Y:S01]  /*b330*/  CS2R R4, SRZ ;  /* 0x0000000000047805 */ /* 0x000fe2000001ff00 */
        /* <DEDUP_REMOVED lines=15> */
[----:B------:R-:W-:Y:S01]  /*b430*/  IMAD.MOV.U32 R10, RZ, RZ, R3 ;  /* 0x000000ffff0a7224 */ /* 0x000fe200078e0003 */
[----:B------:R-:W-:Y:S01]  /*b440*/  MOV R9, R2 ;  /* 0x0000000200097202 */ /* 0x000fe20000000f00 */
[----:B0-----:R-:W2:Y:S01]  /*b450*/  LDG.E.64 R4, desc[UR4][R124.64+0x3a00] ;  /* 0x003a00047c047981 */ /* 0x001ea2000c1e1b00 */
[----:B------:R-:W-:Y:S01]  /*b460*/  IMAD.MOV.U32 R13, RZ, RZ, R7 ;  /* 0x000000ffff0d7224 */ /* 0x000fe200078e0007 */
[----:B------:R-:W-:Y:S02]  /*b470*/  MOV R7, R6 ;  /* 0x0000000600077202 */ /* 0x000fe40000000f00 */
        /* <DEDUP_REMOVED lines=12> */
[----:B------:R-:W-:-:S04]  /*b540*/  @!P1 PRMT R3, R3, 0x7632, R3 ;  /* 0x0000763203039816 */ /* 0x000fc80000000003 */
[----:B------:R-:W-:Y:S02]  /*b550*/  @!P1 SHF.L.U32 R10, R3, 0x10, RZ ;  /* 0x00000010030a9819 */ /* 0x000fe400000006ff */
[----:B------:R-:W-:Y:S02]  /*b560*/  PRMT R3, R2, 0x7632, R3 ;  /* 0x0000763202037816 */ /* 0x000fe40000000003 */
[----:B------:R-:W-:-:S03]  /*b570*/  @!P1 PRMT R5, R5, 0x7632, R5 ;  /* 0x0000763205059816 */ /* 0x000fc60000000005 */
[----:B------:R-:W-:Y:S01]  /*b580*/  @!P6 IMAD.U32 R12, R3, 0x10000, RZ ;  /* 0x00010000030ce824 */ /* 0x000fe200078e00ff */
[C---:B------:R-:W-:Y:S01]  /*b590*/  PRMT R3, R4.reuse, 0x7632, R3 ;  /* 0x0000763204037816 */ /* 0x040fe20000000003 */
[----:B------:R-:W-:Y:S01]  /*b5a0*/  IMAD.U32 R4, R4, 0x10000, RZ ;  /* 0x0001000004047824 */ /* 0x000fe200078e00ff */
[----:B0-----:R-:W-:Y:S02]  /*b5b0*/  SHF.L.U32 R7, R2, 0x10, RZ ;  /* 0x0000001002077819 */ /* 0x001fe400000006ff */
        /* <DEDUP_REMOVED lines=11> */
.L_x_117:
[----:B------:R-:W-:Y:S05]  /*b670*/  BSYNC B0 ;  /* 0x0000000000007941 */ /* 0x000fea0003800000 */
.L_x_116:
[----:B0-----:R-:W-:Y:S01]  /*b680*/  CS2R R4, SRZ ;  /* 0x0000000000047805 */ /* 0x001fe2000001ff00 */
[----:B------:R-:W-:Y:S01]  /*b690*/  HFMA2.MMA R6, -RZ, RZ, 0, 0 ;  /* 0x00000000ff067435 */ /* 0x000fe200000001ff */
[----:B-1----:R-:W-:Y:S01]  /*b6a0*/  CS2R R2, SRZ ;  /* 0x0000000000027805 */ /* 0x002fe2000001ff00 */
        /* <DEDUP_REMOVED lines=16> */
[----:B------:R-:W-:-:S03]  /*b7b0*/  MOV R12, R6 ;  /* 0x00000006000c7202 */ /* 0x000fc60000000f00 */
        /* <DEDUP_REMOVED lines=31> */
.L_x_119:
[----:B------:R-:W-:Y:S05]  /*b9b0*/  BSYNC B0 ;  /* 0x0000000000007941 */ /* 0x000fea0003800000 */
.L_x_118:
[----:B-1----:R-:W-:Y:S02]  /*b9c0*/  MOV R8, RZ ;  /* 0x000000ff00087202 */ /* 0x002fe40000000f00 */
[----:B0-----:R-:W-:Y:S02]  /*b9d0*/  CS2R R2, SRZ ;  /* 0x0000000000027805 */ /* 0x001fe4000001ff00 */
        /* <DEDUP_REMOVED lines=53> */
.L_x_121:
[----:B------:R-:W-:Y:S05]  /*bd30*/  BSYNC B0 ;  /* 0x0000000000007941 */ /* 0x000fea0003800000 */
.L_x_120:
        /* <DEDUP_REMOVED lines=51> */
.L_x_123:
[----:B------:R-:W-:Y:S05]  /*c070*/  BSYNC B0 ;  /* 0x0000000000007941 */ /* 0x000fea0003800000 */
.L_x_122:
        /* <DEDUP_REMOVED lines=55> */
.L_x_125:
[----:B------:R-:W-:Y:S05]  /*c3f0*/  BSYNC B0 ;  /* 0x0000000000007941 */ /* 0x000fea0003800000 */
.L_x_124:
        /* <DEDUP_REMOVED lines=16> */
[----:B------:R-:W-:Y:S02]  /*c500*/  MOV R9, R2 ;  /* 0x0000000200097202 */ /* 0x000fe40000000f00 */
        /* <DEDUP_REMOVED lines=20> */
[----:B------:R-:W-:Y:S02]  /*c650*/  PRMT R3, R4, 0x7632, R3 ;  /* 0x0000763204037816 */ /* 0x000fe40000000003 */
[----:B0-----:R-:W-:Y:S02]  /*c660*/  SHF.L.U32 R7, R2, 0x10, RZ ;  /* 0x0000001002077819 */ /* 0x001fe400000006ff */
        /* <DEDUP_REMOVED lines=12> */
.L_x_127:
[----:B------:R-:W-:Y:S05]  /*c730*/  BSYNC B0 ;  /* 0x0000000000007941 */ /* 0x000fea0003800000 */
.L_x_126:
        /* <DEDUP_REMOVED lines=22> */
[----:B------:R-:W-:Y:S02]  /*c8a0*/  MOV R13, R7 ;  /* 0x00000007000d7202 */ /* 0x000fe40000000f00 */
[----:B------:R-:W-:Y:S01]  /*c8b0*/  MOV R7, R6 ;  /* 0x0000000600077202 */ /* 0x000fe20000000f00 */
[----:B------:R-:W3:Y:S01]  /*c8c0*/  LDG.E.64 R2, desc[UR4][R126.64+0x4000] ;  /* 0x004000047e027981 */ /* 0x000ee2000c1e1b00 */
[----:B------:R-:W-:-:S04]  /*c8d0*/  IADD3 R6, R122, 0x2002, RZ ;  /* 0x000020027a067810 */ /* 0x000fc80007ffe0ff */
        /* <DEDUP_REMOVED lines=15> */
[----:B------:R-:W-:Y:S02]  /*c9d0*/  PRMT R3, R4, 0x7632, R3 ;  /* 0x0000763204037816 */ /* 0x000fe40000000003 */
[----:B0-----:R-:W-:Y:S02]  /*c9e0*/  SHF.L.U32 R7, R2, 0x10, RZ ;  /* 0x0000001002077819 */ /* 0x001fe400000006ff */
[----:B------:R-:W-:Y:S01]  /*c9f0*/  SHF.L.U32 R4, R4, 0x10, RZ ;  /* 0x0000001004047819 */ /* 0x000fe200000006ff */
[----:B------:R-:W-:Y:S01]  /*ca00*/  @!P6 IMAD.U32 R3, R3, 0x10000, RZ ;  /* 0x000100000303e824 */ /* 0x000fe200078e00ff */
[----:B------:R-:W-:Y:S01]  /*ca10*/  @!P1 SHF.L.U32 R5, R5, 0x10, RZ ;  /* 0x0000001005059819 */ /* 0x000fe200000006ff */
[----:B------:R1:W-:Y:S02]  /*ca20*/  @!P1 STL [R1+0x518], R10 ;  /* 0x0005180a01009387 */ /* 0x0003e40000100800 */
        /* <DEDUP_REMOVED lines=8> */
.L_x_129:
[----:B------:R-:W-:Y:S05]  /*cab0*/  BSYNC B0 ;  /* 0x0000000000007941 */ /* 0x000fea0003800000 */
.L_x_128:
        /* <DEDUP_REMOVED lines=51> */
.L_x_131:
[----:B------:R-:W-:Y:S05]  /*cdf0*/  BSYNC B0 ;  /* 0x0000000000007941 */ /* 0x000fea0003800000 */
.L_x_130:
[----:B------:R-:W-:Y:S02]  /*ce00*/  CS2R R158, SRZ ;  /* 0x00000000009e7805 */ /* 0x000fe4000001ff00 */
[----:B01----:R-:W-:Y:S02]  /*ce10*/  CS2R R2, SRZ ;  /* 0x0000000000027805 */ /* 0x003fe4000001ff00 */
[----:B------:R-:W-:Y:S02]  /*ce20*/  CS2R R4, SRZ ;  /* 0x0000000000047805 */ /* 0x000fe4000001ff00 */
[----:B------:R-:W-:Y:S01]  /*ce30*/  ISETP.GE.AND P0, PT, R0, R139, PT ;  /* 0x0000008b0000720c */ /* 0x000fe20003f06270 */
[----:B------:R-:W-:Y:S01]  /*ce40*/  IMAD.MOV.U32 R0, RZ, RZ, RZ ;  /* 0x000000ffff007224 */ /* 0x000fe200078e00ff */
[----:B------:R0:W-:Y:S01]  /*ce50*/  STL [R1+0x4fc], R158 ;  /* 0x0004fc9e01007387 */ /* 0x0001e20000100800 */
[----:B------:R-:W-:Y:S02]  /*ce60*/  CS2R R8, SRZ ;  /* 0x0000000000087805 */ /* 0x000fe4000001ff00 */
[----:B------:R-:W-:-:S02]  /*ce70*/  CS2R R132, SRZ ;  /* 0x0000000000847805 */ /* 0x000fc4000001ff00 */
[----:B------:R-:W-:Y:S01]  /*ce80*/  CS2R R160, SRZ ;  /* 0x0000000000a07805 */ /* 0x000fe2000001ff00 */
[----:B------:R0:W-:Y:S01]  /*ce90*/  STL [R1+0x498], R2 ;  /* 0x0004980201007387 */ /* 0x0001e20000100800 */
[----:B------:R-:W-:Y:S02]  /*cea0*/  CS2R R204, SRZ ;  /* 0x0000000000cc7805 */ /* 0x000fe4000001ff00 */
[----:B------:R-:W-:Y:S02]  /*ceb0*/  CS2R R156, SRZ ;  /* 0x00000000009c7805 */ /* 0x000fe4000001ff00 */
[----:B------:R-:W-:Y:S01]  /*cec0*/  CS2R R16, SRZ ;  /* 0x0000000000107805 */ /* 0x000fe2000001ff00 */
[----:B------:R0:W-:Y:S01]  /*ced0*/  STL [R1+0x48c], R5 ;  /* 0x00048c0501007387 */ /* 0x0001e20000100800 */
[----:B------:R-:W-:Y:S02]  /*cee0*/  CS2R R176, SRZ ;  /* 0x0000000000b07805 */ /* 0x000fe4000001ff00 */
[----:B------:R-:W-:Y:S01]  /*cef0*/  CS2R R130, SRZ ;  /* 0x0000000000827805 */ /* 0x000fe2000001ff00 */
[----:B------:R-:W-:Y:S01]  /*cf00*/  HFMA2.MMA R178, -RZ, RZ, 0, 0 ;  /* 0x00000000ffb27435 */ /* 0x000fe200000001ff */
[----:B------:R0:W-:Y:S01]  /*cf10*/  STL [R1+0x3c0], RZ ;  /* 0x0003c0ff01007387 */ /* 0x0001e20000100800 */
[----:B------:R-:W-:-:S02]  /*cf20*/  CS2R R202, SRZ ;  /* 0x0000000000ca7805 */ /* 0x000fc4000001ff00 */
[----:B------:R-:W-:Y:S02]  /*cf30*/  CS2R R144, SRZ ;  /* 0x0000000000907805 */ /* 0x000fe4000001ff00 */
[----:B------:R-:W-:Y:S01]  /*cf40*/  CS2R R174, SRZ ;  /* 0x0000000000ae7805 */ /* 0x000fe2000001ff00 */
[----:B------:R0:W-:Y:S01]  /*cf50*/  STL [R1+0x480], R3 ;  /* 0x0004800301007387 */ /* 0x0001e20000100800 */
[----:B------:R-:W-:Y:S02]  /*cf60*/  CS2R R200, SRZ ;  /* 0x0000000000c87805 */ /* 0x000fe4000001ff00 */
[----:B------:R-:W-:Y:S02]  /*cf70*/  CS2R R24, SRZ ;  /* 0x0000000000187805 */ /* 0x000fe4000001ff00 */
[----:B------:R-:W-:Y:S01]  /*cf80*/  CS2R R10, SRZ ;  /* 0x00000000000a7805 */ /* 0x000fe2000001ff00 */
[----:B------:R0:W-:Y:S01]  /*cf90*/  STL [R1+0x494], R0 ;  /* 0x0004940001007387 */ /* 0x0001e20000100800 */
        /* <DEDUP_REMOVED lines=11> */
[----:B------:R0:W-:Y:S01]  /*d050*/  STL [R1+0x46c], RZ ;  /* 0x00046cff01007387 */ /* 0x0001e20000100800 */
        /* <DEDUP_REMOVED lines=12> */
[----:B------:R-:W-:-:S02]  /*d120*/  MOV R129, RZ ;  /* 0x000000ff00817202 */ /* 0x000fc40000000f00 */
[----:B------:R-:W-:Y:S02]  /*d130*/  CS2R R166, SRZ ;  /* 0x0000000000a67805 */ /* 0x000fe4000001ff00 */
[----:B------:R-:W-:Y:S01]  /*d140*/  CS2R R188, SRZ ;  /* 0x0000000000bc7805 */ /* 0x000fe2000001ff00 */
[----:B------:R0:W-:Y:S01]  /*d150*/  STL [R1+0x4f8], R159 ;  /* 0x0004f89f01007387 */ /* 0x0001e20000100800 */
[----:B------:R-:W-:Y:S01]  /*d160*/  CS2R R14, SRZ ;  /* 0x00000000000e7805 */ /* 0x000fe2000001ff00 */
[----:B------:R-:W-:Y:S01]  /*d170*/  IMAD.MOV.U32 R138, RZ, RZ, RZ ;  /* 0x000000ffff8a7224 */ /* 0x000fe200078e00ff */
[----:B------:R-:W-:Y:S01]  /*d180*/  CS2R R186, SRZ ;  /* 0x0000000000ba7805 */ /* 0x000fe2000001ff00 */
[----:B------:R0:W-:Y:S01]  /*d190*/  STL [R1+0x4e0], R204 ;  /* 0x0004e0cc01007387 */ /* 0x0001e20000100800 */
[----:B------:R-:W-:Y:S01]  /*d1a0*/  HFMA2.MMA R7, -RZ, RZ, 0, 0 ;  /* 0x00000000ff077435 */ /* 0x000fe200000001ff */
        /* <DEDUP_REMOVED lines=9> */
[----:B------:R-:W-:Y:S01]  /*d240*/  MOV R146, RZ ;  /* 0x000000ff00927202 */ /* 0x000fe20000000f00 */
[----:B------:R0:W-:Y:S01]  /*d250*/  STL [R1+0x560], R9 ;  /* 0x0005600901007387 */ /* 0x0001e20000100800 */
[----:B------:R-:W-:Y:S01]  /*d260*/  VIADD R6, R122, 0x2400 ;  /* 0x000024007a067836 */ /* 0x000fe20000000000 */
[----:B------:R-:W-:Y:S02]  /*d270*/  BSSY B0, `(.L_x_132) ;  /* 0x000008b000007945 */ /* 0x000fe40003800000 */
[----:B------:R0:W-:Y:S04]  /*d280*/  STL [R1+0x4a4], RZ ;  /* 0x0004a4ff01007387 */ /* 0x0001e80000100800 */
[----:B------:R0:W-:Y:S04]  /*d290*/  STL [R1+0x54c], R177 ;  /* 0x00054cb101007387 */ /* 0x0001e80000100800 */
[----:B------:R0:W-:Y:S04]  /*d2a0*/  STL [R1+0x564], R131 ;  /* 0x0005648301007387 */ /* 0x0001e80000100800 */
[----:B------:R0:W-:Y:S04]  /*d2b0*/  STL [R1+0x55c], R203 ;  /* 0x00055ccb01007387 */ /* 0x0001e80000100800 */
[----:B------:R0:W-:Y:S04]  /*d2c0*/  STL [R1+0x548], R178 ;  /* 0x000548b201007387 */ /* 0x0001e80000100800 */
[----:B------:R0:W-:Y:S04]  /*d2d0*/  STL [R1+0x514], RZ ;  /* 0x000514ff01007387 */ /* 0x0001e80000100800 */
[----:B------:R0:W-:Y:S04]  /*d2e0*/  STL [R1+0x5b8], R144 ;  /* 0x0005b89001007387 */ /* 0x0001e80000100800 */
[----:B------:R0:W-:Y:S04]  /*d2f0*/  STL [R1+0x5a4], R176 ;  /* 0x0005a4b001007387 */ /* 0x0001e80000100800 */
[----:B------:R0:W-:Y:S04]  /*d300*/  STL [R1+0x5b4], R202 ;  /* 0x0005b4ca01007387 */ /* 0x0001e80000100800 */
[----:B------:R0:W-:Y:S04]  /*d310*/  STL [R1+0x5c8], R175 ;  /* 0x0005c8af01007387 */ /* 0x0001e80000100800 */
        /* <DEDUP_REMOVED lines=91> */
[----:B------:R-:W-:Y:S01]  /*d8d0*/  IMAD.MOV.U32 R206, RZ, RZ, R4 ;  /* 0x000000ffffce7224 */ /* 0x000fe200078e0004 */
[----:B0-----:R-:W-:Y:S01]  /*d8e0*/  MOV R8, R5 ;  /* 0x0000000500087202 */ /* 0x001fe20000000f00 */
[----:B------:R-:W-:Y:S01]  /*d8f0*/  IMAD.MOV.U32 R128, RZ, RZ, R2 ;  /* 0x000000ffff807224 */ /* 0x000fe200078e0002 */
[----:B------:R-:W-:Y:S01]  /*d900*/  MOV R179, R3 ;  /* 0x0000000300b37202 */ /* 0x000fe20000000f00 */
[----:B------:R-:W2:Y:S01]  /*d910*/  LDG.E.64 R4, desc[UR4][R124.64+0x4200] ;  /* 0x004200047c047981 */ /* 0x000ea2000c1e1b00 */
        /* <DEDUP_REMOVED lines=17> */
[----:B------:R-:W-:Y:S02]  /*da30*/  PRMT R0, R4, 0x7632, R0 ;  /* 0x0000763204007816 */ /* 0x000fe40000000000 */
[----:B0-----:R-:W-:Y:S02]  /*da40*/  SHF.L.U32 R8, R2, 0x10, RZ ;  /* 0x0000001002087819 */ /* 0x001fe400000006ff */
[----:B------:R-:W-:Y:S01]  /*da50*/  SHF.L.U32 R4, R4, 0x10, RZ ;  /* 0x0000001004047819 */ /* 0x000fe200000006ff */
[----:B------:R-:W-:Y:S01]  /*da60*/  @!P6 IMAD.U32 R0, R0, 0x10000, RZ ;  /* 0x000100000000e824 */ /* 0x000fe200078e00ff */
[----:B------:R-:W-:Y:S01]  /*da70*/  @!P4 SHF.L.U32 R5, R5, 0x10, RZ ;  /* 0x000000100505c819 */ /* 0x000fe200000006ff */
[----:B------:R-:W-:Y:S02]  /*da80*/  @!P4 IMAD.U32 R147, R3, 0x10000, RZ ;  /* 0x000100000393c824 */ /* 0x000fe400078e00ff */
[----:B------:R-:W-:Y:S01]  /*da90*/  @!P6 FMUL R179, R206, R0 ;  /* 0x00000000ceb3e220 */ /* 0x000fe20000400000 */
[----:B------:R-:W-:Y:S01]  /*daa0*/  FMUL R0, R8, R4 ;  /* 0x0000000408007220 */ /* 0x000fe20000400000 */
[----:B------:R-:W-:Y:S01]  /*dab0*/  @!P4 FMUL R128, R147, R5 ;  /* 0x000000059380c220 */ /* 0x000fe20000400000 */
[----:B------:R1:W-:Y:S04]  /*dac0*/  @!P4 STL [R1+0x494], R147 ;  /* 0x000494930100c387 */ /* 0x0003e80000100800 */
[----:B------:R1:W-:Y:S04]  /*dad0*/  @!P6 STL [R1+0x47c], R206 ;  /* 0x00047cce0100e387 */ /* 0x0003e80000100800 */
[----:B------:R1:W-:Y:S04]  /*dae0*/  STL [R1+0x460], R8 ;  /* 0x0004600801007387 */ /* 0x0003e80000100800 */
[----:B------:R1:W-:Y:S04]  /*daf0*/  STL [R1+0x3c0], R0 ;  /* 0x0003c00001007387 */ /* 0x0003e80000100800 */
[----:B------:R1:W-:Y:S04]  /*db00*/  @!P6 STL [R1+0x480], R179 ;  /* 0x000480b30100e387 */ /* 0x0003e80000100800 */
[----:B------:R1:W-:Y:S02]  /*db10*/  @!P4 STL [R1+0x498], R128 ;  /* 0x000498800100c387 */ /* 0x0003e40000100800 */
.L_x_133:
[----:B------:R-:W-:Y:S05]  /*db20*/  BSYNC B0 ;  /* 0x0000000000007941 */ /* 0x000fea0003800000 */
.L_x_132:
[----:B-1----:R-:W-:Y:S01]  /*db30*/  HFMA2.MMA R147, -RZ, RZ, 0, 0 ;  /* 0x00000000ff937435 */ /* 0x002fe200000001ff */
[----:B0-----:R-:W-:Y:S01]  /*db40*/  IMAD.MOV.U32 R8, RZ, RZ, RZ ;  /* 0x000000ffff087224 */ /* 0x001fe200078e00ff */
[----:B------:R-:W-:Y:S01]  /*db50*/  ISETP.GE.AND P4, PT, R6, R139, PT ;  /* 0x0000008b0600720c */ /* 0x000fe20003f86270 */
[----:B------:R-:W-:Y:S01]  /*db60*/  IMAD.MOV.U32 R179, RZ, RZ, RZ ;  /* 0x000000ffffb37224 */ /* 0x000fe200078e00ff */
[----:B------:R0:W-:Y:S01]  /*db70*/  STL [R1+0x9dc], RZ ;  /* 0x0009dcff01007387 */ /* 0x0001e20000100800 */
[----:B------:R-:W-:Y:S01]  /*db80*/  MOV R128, RZ ;  /* 0x000000ff00807202 */ /* 0x000fe20000000f00 */
[----:B------:R-:W-:Y:S01]  /*db90*/  BSSY B0, `(.L_x_134) ;  /* 0x0000029000007945 */ /* 0x000fe20003800000 */
[----:B------:R-:W-:Y:S01]  /*dba0*/  IADD3 R6, R122, 0x2480, RZ ;  /* 0x000024807a067810 */ /* 0x000fe20007ffe0ff */
        /* <DEDUP_REMOVED lines=9> */
[----:B------:R-:W-:-:S04]  /*dc40*/  IADD3 R0, R122, 0x2182, RZ ;  /* 0x000021827a007810 */ /* 0x000fc80007ffe0ff */
[----:B------:R-:W-:Y:S01]  /*dc50*/  ISETP.GE.AND P6, PT, R0, R139, PT ;  /* 0x0000008b0000720c */ /* 0x000fe20003fc6270 */
[----:B------:R-:W-:-:S05]  /*dc60*/  VIADD R0, R122, 0x2183 ;  /* 0x000021837a007836 */ /* 0x000fca0000000000 */
[----:B------:R-:W-:-:S07]  /*dc70*/  ISETP.GE.AND P5, PT, R0, R139, PT ;  /* 0x0000008b0000720c */ /* 0x000fce0003fa6270 */
[----:B--2---:R-:W-:-:S06]  /*dc80*/  @!P6 SHF.L.U32 R205, R3, 0x10, RZ ;  /* 0x0000001003cde819 */ /* 0x004fcc00000006ff */
[----:B------:R-:W-:Y:S02]  /*dc90*/  @!P5 PRMT R3, R3, 0x7632, R3 ;  /* 0x000076320303d816 */ /* 0x000fe40000000003 */
[C---:B---3--:R-:W-:Y:S01]  /*dca0*/  @!P6 SHF.L.U32 R0, R5.reuse, 0x10, RZ ;  /* 0x000000100500e819 */ /* 0x048fe200000006ff */
[----:B------:R-:W-:Y:S01]  /*dcb0*/  @!P6 STL [R1+0x4ec], R205 ;  /* 0x0004eccd0100e387 */ /* 0x000fe20000100800 */
[----:B------:R-:W-:Y:S02]  /*dcc0*/  @!P5 PRMT R5, R5, 0x7632, R5 ;  /* 0x000076320505d816 */ /* 0x000fe40000000005 */
[----:B------:R-:W-:Y:S01]  /*dcd0*/  @!P5 SHF.L.U32 R159, R3, 0x10, RZ ;  /* 0x00000010039fd819 */ /* 0x000fe200000006ff */
[----:B------:R-:W-:Y:S01]  /*dce0*/  @!P6 FMUL R133, R205, R0 ;  /* 0x00000000cd85e220 */ /* 0x000fe20000400000 */
[----:B------:R-:W-:Y:S01]  /*dcf0*/  VIADD R0, R122, 0x2181 ;  /* 0x000021817a007836 */ /* 0x000fe20000000000 */
[----:B------:R-:W-:-:S03]  /*dd00*/  @!P5 SHF.L.U32 R5, R5, 0x10, RZ ;  /* 0x000000100505d819 */ /* 0x000fc600000006ff */
[----:B------:R1:W-:Y:S01]  /*dd10*/  @!P6 STL [R1+0x4f0], R133 ;  /* 0x0004f0850100e387 */ /* 0x0003e20000100800 */
[----:B------:R-:W-:Y:S01]  /*dd20*/  ISETP.GE.AND P6, PT, R0, R139, PT ;  /* 0x0000008b0000720c */ /* 0x000fe20003fc6270 */
[----:B------:R-:W-:Y:S01]  /*dd30*/  @!P5 FMUL R158, R159, R5 ;  /* 0x000000059f9ed220 */ /* 0x000fe20000400000 */
[C---:B------:R-:W-:Y:S01]  /*dd40*/  PRMT R0, R2.reuse, 0x7632, R0 ;  /* 0x0000763202007816 */ /* 0x040fe20000000000 */
[----:B------:R2:W-:Y:S01]  /*dd50*/  @!P5 STL [R1+0x4f8], R159 ;  /* 0x0004f89f0100d387 */ /* 0x0005e20000100800 */
[----:B-1----:R-:W-:-:S09]  /*dd60*/  IMAD.U32 R133, R2, 0x10000, RZ ;  /* 0x0001000002857824 */ /* 0x002fd200078e00ff */
[----:B------:R-:W-:Y:S02]  /*dd70*/  @!P6 SHF.L.U32 R204, R0, 0x10, RZ ;  /* 0x0000001000cce819 */ /* 0x000fe400000006ff */
[C---:B------:R-:W-:Y:S01]  /*dd80*/  PRMT R0, R4.reuse, 0x7632, R0 ;  /* 0x0000763204007816 */ /* 0x040fe20000000000 */
[----:B------:R-:W-:Y:S02]  /*dd90*/  IMAD.U32 R4, R4, 0x10000, RZ ;  /* 0x0001000004047824 */ /* 0x000fe400078e00ff */
[----:B------:R2:W-:Y:S01]  /*dda0*/  @!P6 STL [R1+0x4e0], R204 ;  /* 0x0004e0cc0100e387 */ /* 0x0005e20000100800 */
[----:B------:R-:W-:-:S03]  /*ddb0*/  @!P6 SHF.L.U32 R0, R0, 0x10, RZ ;  /* 0x000000100000e819 */ /* 0x000fc600000006ff */
[----:B------:R2:W-:Y:S02]  /*ddc0*/  STL [R1+0x448], R133 ;  /* 0x0004488501007387 */ /* 0x0005e40000100800 */
[----:B------:R-:W-:Y:S01]  /*ddd0*/  @!P6 FMUL R160, R204, R0 ;  /* 0x00000000cca0e220 */ /* 0x000fe20000400000 */
[----:B------:R-:W-:-:S05]  /*dde0*/  FMUL R0, R133, R4 ;  /* 0x0000000485007220 */ /* 0x000fca0000400000 */
[----:B------:R2:W-:Y:S04]  /*ddf0*/  STL [R1+0x46c], R0 ;  /* 0x00046c0001007387 */ /* 0x0005e80000100800 */
[----:B------:R2:W-:Y:S04]  /*de00*/  @!P6 STL [R1+0x4e4], R160 ;  /* 0x0004e4a00100e387 */ /* 0x0005e80000100800 */
[----:B------:R2:W-:Y:S02]  /*de10*/  @!P5 STL [R1+0x4fc], R158 ;  /* 0x0004fc9e0100d387 */ /* 0x0005e40000100800 */
.L_x_135:
[----:B------:R-:W-:Y:S05]  /*de20*/  BSYNC B0 ;  /* 0x0000000000007941 */ /* 0x000fea0003800000 */
.L_x_134:
[----:B--2---:R-:W-:Y:S01]  /*de30*/  HFMA2.MMA R160, -RZ, RZ, 0, 0 ;  /* 0x00000000ffa07435 */ /* 0x004fe200000001ff */
[----:B------:R-:W-:Y:S02]  /*de40*/  MOV R133, RZ ;  /* 0x000000ff00857202 */ /* 0x000fe40000000f00 */
[----:B------:R-:W-:Y:S02]  /*de50*/  CS2R R158, SRZ ;  /* 0x00000000009e7805 */ /* 0x000fe4000001ff00 */
[----:B------:R-:W-:Y:S01]  /*de60*/  ISETP.GE.AND P5, PT, R6, R139, PT ;  /* 0x0000008b0600720c */ /* 0x000fe20003fa6270 */
[----:B------:R1:W-:Y:S01]  /*de70*/  STL [R1+0x9b0], RZ ;  /* 0x0009b0ff01007387 */ /* 0x0003e20000100800 */
[----:B0-----:R-:W-:Y:S01]  /*de80*/  VIADD R6, R122, 0x2500 ;  /* 0x000025007a067836 */ /* 0x001fe20000000000 */
[----:B------:R-:W-:Y:S02]  /*de90*/  BSSY B0, `(.L_x_136) ;  /* 0x0000028000007945 */ /* 0x000fe40003800000 */
        /* <DEDUP_REMOVED lines=39> */
.L_x_137:
[----:B------:R-:W-:Y:S05]  /*e110*/  BSYNC B0 ;  /* 0x0000000000007941 */ /* 0x000fea0003800000 */
.L_x_136:
[----:B0-----:R-:W-:Y:S01]  /*e120*/  HFMA2.MMA R177, -RZ, RZ, 0, 0 ;  /* 0x00000000ffb17435 */ /* 0x001fe200000001ff */
[----:B------:R-:W-:Y:S01]  /*e130*/  IMAD.MOV.U32 R178, RZ, RZ, RZ ;  /* 0x000000ffffb27224 */ /* 0x000fe200078e00ff */
[----:B------:R-:W-:Y:S01]  /*e140*/  MOV R17, RZ ;  /* 0x000000ff00117202 */ /* 0x000fe20000000f00 */
[----:B------:R-:W-:Y:S01]  /*e150*/  HFMA2.MMA R9, -RZ, RZ, 0, 0 ;  /* 0x00000000ff097435 */ /* 0x000fe200000001ff */
[----:B------:R-:W-:Y:S01]  /*e160*/  IMAD.MOV.U32 R131, RZ, RZ, RZ ;  /* 0x000000ffff837224 */ /* 0x000fe200078e00ff */
[----:B------:R-:W-:Y:S01]  /*e170*/  ISETP.GE.AND P3, PT, R6, R139, PT ;  /* 0x0000008b0600720c */ /* 0x000fe20003f66270 */
[----:B------:R0:W-:Y:S01]  /*e180*/  STL [R1+0x9bc], R178 ;  /* 0x0009bcb201007387 */ /* 0x0001e20000100800 */
[----:B-1----:R-:W-:Y:S01]  /*e190*/  IADD3 R6, R122, 0x2580, RZ ;  /* 0x000025807a067810 */ /* 0x002fe20007ffe0ff */
[----:B------:R-:W-:Y:S02]  /*e1a0*/  BSSY B0, `(.L_x_138) ;  /* 0x0000028000007945 */ /* 0x000fe40003800000 */
[----:B------:R0:W-:Y:S04]  /*e1b0*/  STL [R1+0x9b8], R177 ;  /* 0x0009b8b101007387 */ /* 0x0001e80000100800 */
[----:B------:R0:W-:Y:S04]  /*e1c0*/  STL [R1+0xa9c], R17 ;  /* 0x000a9c1101007387 */ /* 0x0001e80000100800 */
[----:B------:R0:W-:Y:S04]  /*e1d0*/  STL [R1+0xa28], R131 ;  /* 0x000a288301007387 */ /* 0x0001e80000100800 */
[----:B------:R0:W-:Y:S04]  /*e1e0*/  STL [R1+0xa24], R9 ;  /* 0x000a240901007387 */ /* 0x0001e80000100800 */
[----:B------:R0:W-:Y:S04]  /*e1f0*/  STL [R1+0xc54], R6 ;  /* 0x000c540601007387 */ /* 0x0001e80000100800 */
[----:B------:R0:W-:Y:S01]  /*e200*/  STL [R1+0x434], RZ ;  /* 0x000434ff01007387 */ /* 0x0001e20000100800 */
[----:B------:R-:W-:Y:S05]  /*e210*/  @P2 BRA `(.L_x_139) ;  /* 0x0000000000802947 */ /* 0x000fea0003800000 */
[----:B------:R-:W2:Y:S04]  /*e220*/  LDG.E.64 R2, desc[UR4][R126.64+0x4500] ;  /* 0x004500047e027981 */ /* 0x000ea8000c1e1b00 */
[----:B------:R-:W3:Y:S01]  /*e230*/  LDG.E.64 R4, desc[UR4][R124.64+0x4500] ;  /* 0x004500047c047981 */ /* 0x000ee2000c1e1b00 */
[----:B------:R-:W-:-:S05]  /*e240*/  VIADD R0, R122, 0x2282 ;  /* 0x000022827a007836 */ /* 0x000fca0000000000 */
[----:B------:R-:W-:Y:S02]  /*e250*/  ISETP.GE.AND P6, PT, R0, R139, PT ;  /* 0x0000008b0000720c */ /* 0x000fe40003fc6270 */
[----:B------:R-:W-:-:S04]  /*e260*/  IADD3 R0, R122, 0x2283, RZ ;  /* 0x000022837a007810 */ /* 0x000fc80007ffe0ff */
[----:B------:R-:W-:-:S07]  /*e270*/  ISETP.GE.AND P2, PT, R0, R139, PT ;  /* 0x0000008b0000720c */ /* 0x000fce0003f46270 */
[----:B--2---:R-:W-:-:S06]  /*e280*/  @!P6 SHF.L.U32 R202, R3, 0x10, RZ ;  /* 0x0000001003cae819 */ /* 0x004fcc00000006ff */
[----:B------:R-:W-:Y:S01]  /*e290*/  @!P2 PRMT R3, R3, 0x7632, R3 ;  /* 0x000076320303a816 */ /* 0x000fe20000000003 */
[C---:B---3--:R-:W-:Y:S01]  /*e2a0*/  @!P6 IMAD.U32 R0, R5.reuse, 0x10000, RZ ;  /* 0x000100000500e824 */ /* 0x048fe200078e00ff */
[----:B------:R-:W-:Y:S01]  /*e2b0*/  @!P6 STL [R1+0x5b4], R202 ;  /* 0x0005b4ca0100e387 */ /* 0x000fe20000100800 */
[----:B------:R-:W-:Y:S02]  /*e2c0*/  @!P2 PRMT R5, R5, 0x7632, R5 ;  /* 0x000076320505a816 */ /* 0x000fe40000000005 */
[----:B------:R-:W-:Y:S01]  /*e2d0*/  @!P6 FMUL R144, R202, R0 ;  /* 0x00000000ca90e220 */ /* 0x000fe20000400000 */
[----:B------:R-:W-:Y:S02]  /*e2e0*/  IADD3 R0, R122, 0x2281, RZ ;  /* 0x000022817a007810 */ /* 0x000fe40007ffe0ff */
[----:B------:R-:W-:Y:S01]  /*e2f0*/  @!P2 SHF.L.U32 R175, R3, 0x10, RZ ;  /* 0x0000001003afa819 */ /* 0x000fe200000006ff */
[----:B------:R-:W-:Y:S01]  /*e300*/  @!P2 IMAD.U32 R5, R5, 0x10000, RZ ;  /* 0x000100000505a824 */ /* 0x000fe200078e00ff */
[----:B------:R1:W-:Y:S01]  /*e310*/  @!P6 STL [R1+0x5b8], R144 ;  /* 0x0005b8900100e387 */ /* 0x0003e20000100800 */
[----:B------:R-:W-:-:S02]  /*e320*/  ISETP.GE.AND P6, PT, R0, R139, PT ;  /* 0x0000008b0000720c */ /* 0x000fc40003fc6270 */
[C---:B------:R-:W-:Y:S01]  /*e330*/  PRMT R0, R2.reuse, 0x7632, R0 ;  /* 0x0000763202007816 */ /* 0x040fe20000000000 */
[----:B------:R2:W-:Y:S01]  /*e340*/  @!P2 STL [R1+0x5c8], R175 ;  /* 0x0005c8af0100a387 */ /* 0x0005e20000100800 */
[----:B------:R-:W-:Y:S01]  /*e350*/  @!P2 FMUL R157, R175, R5 ;  /* 0x00000005af9da220 */ /* 0x000fe20000400000 */
[----:B-1----:R-:W-:-:S08]  /*e360*/  SHF.L.U32 R144, R2, 0x10, RZ ;  /* 0x0000001002907819 */ /* 0x002fd000000006ff */
[----:B------:R-:W-:Y:S01]  /*e370*/  @!P6 IMAD.U32 R201, R0, 0x10000, RZ ;  /* 0x0001000000c9e824 */ /* 0x000fe200078e00ff */
[C---:B------:R-:W-:Y:S02]  /*e380*/  PRMT R0, R4.reuse, 0x7632, R0 ;  /* 0x0000763204007816 */ /* 0x040fe40000000000 */
[----:B------:R-:W-:Y:S02]  /*e390*/  SHF.L.U32 R4, R4, 0x10, RZ ;  /* 0x0000001004047819 */ /* 0x000fe400000006ff */
[----:B------:R-:W-:Y:S01]  /*e3a0*/  @!P6 SHF.L.U32 R0, R0, 0x10, RZ ;  /* 0x000000100000e819 */ /* 0x000fe200000006ff */
[----:B------:R2:W-:Y:S04]  /*e3b0*/  @!P6 STL [R1+0x5a0], R201 ;  /* 0x0005a0c90100e387 */ /* 0x0005e80000100800 */
[----:B------:R-:W-:Y:S01]  /*e3c0*/  @!P6 FMUL R176, R201, R0 ;  /* 0x00000000c9b0e220 */ /* 0x000fe20000400000 */
[----:B------:R-:W-:Y:S01]  /*e3d0*/  FMUL R0, R144, R4 ;  /* 0x0000000490007220 */ /* 0x000fe20000400000 */
[----:B------:R2:W-:Y:S04]  /*e3e0*/  STL [R1+0x434], R144 ;  /* 0x0004349001007387 */ /* 0x0005e80000100800 */
[----:B------:R2:W-:Y:S04]  /*e3f0*/  STL [R1+0x514], R0 ;  /* 0x0005140001007387 */ /* 0x0005e80000100800 */
[----:B------:R2:W-:Y:S04]  /*e400*/  @!P6 STL [R1+0x5a4], R176 ;  /* 0x0005a4b00100e387 */ /* 0x0005e80000100800 */
[----:B------:R2:W-:Y:S02]  /*e410*/  @!P2 STL [R1+0x5cc], R157 ;  /* 0x0005cc9d0100a387 */ /* 0x0005e40000100800 */
.L_x_139:
[----:B------:R-:W-:Y:S05]  /*e420*/  BSYNC B0 ;  /* 0x0000000000007941 */ /* 0x000fea0003800000 */
.L_x_138:
[----:B--2---:R-:W-:Y:S01]  /*e430*/  HFMA2.MMA R176, -RZ, RZ, 0, 0 ;  /* 0x00000000ffb07435 */ /* 0x004fe200000001ff */
[----:B------:R-:W-:Y:S01]  /*e440*/  MOV R157, RZ ;  /* 0x000000ff009d7202 */ /* 0x000fe20000000f00 */
[----:B------:R-:W-:Y:S01]  /*e450*/  IMAD.MOV.U32 R144, RZ, RZ, RZ ;  /* 0x000000ffff907224 */ /* 0x000fe200078e00ff */
[----:B------:R-:W-:Y:S01]  /*e460*/  ISETP.GE.AND P2, PT, R6, R139, PT ;  /* 0x0000008b0600720c */ /* 0x000fe20003f46270 */
[----:B------:R1:W-:Y:S01]  /*e470*/  STL [R1+0x8d4], RZ ;  /* 0x0008d4ff01007387 */ /* 0x0003e20000100800 */
[----:B0-----:R-:W-:Y:S01]  /*e480*/  VIADD R6, R122, 0x2600 ;  /* 0x000026007a067836 */ /* 0x001fe20000000000 */
[----:B------:R-:W-:Y:S01]  /*e490*/  MOV R175, RZ ;  /* 0x000000ff00af7202 */ /* 0x000fe20000000f00 */
[----:B------:R-:W-:Y:S01]  /*e4a0*/  BSSY B0, `(.L_x_140) ;  /* 0x0000028000007945 */ /* 0x000fe20003800000 */
        /* <DEDUP_REMOVED lines=39> */
.L_x_141:
[----:B------:R-:W-:Y:S05]  /*e720*/  BSYNC B0 ;  /* 0x0000000000007941 */ /* 0x000fea0003800000 */
.L_x_140:
[----:B0-----:R-:W-:Y:S01]  /*e730*/  HFMA2.MMA R134, -RZ, RZ, 0, 0 ;  /* 0x00000000ff867435 */ /* 0x001fe200000001ff */
[----:B------:R-:W-:Y:S01]  /*e740*/  IMAD.MOV.U32 R11, RZ, RZ, RZ ;  /* 0x000000ffff0b7224 */ /* 0x000fe200078e00ff */
[----:B------:R-:W-:Y:S01]  /*e750*/  ISETP.GE.AND P1, PT, R6, R139, PT ;  /* 0x0000008b0600720c */ /* 0x000fe20003f26270 */
[----:B------:R-:W-:Y:S01]  /*e760*/  IMAD.MOV.U32 R174, RZ, RZ, RZ ;  /* 0x000000ffffae7224 */ /* 0x000fe200078e00ff */
[----:B------:R0:W-:Y:S01]  /*e770*/  STL [R1+0x8a0], RZ ;  /* 0x0008a0ff01007387 */ /* 0x0001e20000100800 */
[----:B------:R-:W-:Y:S01]  /*e780*/  MOV R132, RZ ;  /* 0x000000ff00847202 */ /* 0x000fe20000000f00 */
[----:B------:R-:W-:Y:S01]  /*e790*/  BSSY B0, `(.L_x_142) ;  /* 0x0000029000007945 */ /* 0x000fe20003800000 */
[----:B-1----:R-:W-:Y:S01]  /*e7a0*/  IADD3 R6, R122, 0x2680, RZ ;  /* 0x000026807a067810 */ /* 0x002fe20007ffe0ff */
        /* <DEDUP_REMOVED lines=39> */
.L_x_143:
[----:B------:R-:W-:Y:S05]  /*ea20*/  BSYNC B0 ;  /* 0x0000000000007941 */ /* 0x000fea0003800000 */
.L_x_142:
[----:B--2---:R-:W-:Y:S01]  /*ea30*/  HFMA2.MMA R156, -RZ, RZ, 0, 0 ;  /* 0x00000000ff9c7435 */ /* 0x004fe200000001ff */
[----:B------:R-:W-:Y:S01]  /*ea40*/  MOV R142, RZ ;  /* 0x000000ff008e7202 */ /* 0x000fe20000000f00 */
[----:B------:R-:W-:Y:S01]  /*ea50*/  HFMA2.MMA R23, -RZ, RZ, 0, 0 ;  /* 0x00000000ff177435 */ /* 0x000fe200000001ff */
        /* <DEDUP_REMOVED lines=45> */
.L_x_145:
[----:B------:R-:W-:Y:S05]  /*ed30*/  BSYNC B0 ;  /* 0x0000000000007941 */ /* 0x000fea0003800000 */
.L_x_144:
[----:B0-----:R-:W-:Y:S01]  /*ed40*/  IMAD.MOV.U32 R143, RZ, RZ, RZ ;  /* 0x000000ffff8f7224 */ /* 0x001fe200078e00ff */
[----:B------:R-:W-:Y:S01]  /*ed50*/  CS2R R172, SRZ ;  /* 0x0000000000ac7805 */ /* 0x000fe2000001ff00 */
[----:B------:R-:W-:Y:S01]  /*ed60*/  HFMA2.MMA R141, -RZ, RZ, 0, 0 ;  /* 0x00000000ff8d7435 */ /* 0x000fe200000001ff */
[----:B------:R-:W-:Y:S01]  /*ed70*/  ISETP.GE.AND P4, PT, R6, R139, PT ;  /* 0x0000008b0600720c */ /* 0x000fe20003f86270 */
[----:B------:R0:W-:Y:S01]  /*ed80*/  STL [R1+0x7b4], RZ ;  /* 0x0007b4ff01007387 */ /* 0x0001e20000100800 */
[----:B-1----:R-:W-:Y:S01]  /*ed90*/  IADD3 R6, R122, 0x2780, RZ ;  /* 0x000027807a067810 */ /* 0x002fe20007ffe0ff */
        /* <DEDUP_REMOVED lines=25> */
[----:B------:R-:W-:Y:S01]  /*ef30*/  PRMT R0, R2, 0x7632, R0 ;  /* 0x0000763202007816 */ /* 0x000fe20000000000 */
        /* <DEDUP_REMOVED lines=14> */
.L_x_147:
[----:B------:R-:W-:Y:S05]  /*f020*/  BSYNC B0 ;  /* 0x0000000000007941 */ /* 0x000fea0003800000 */
.L_x_146:
[----:B--2---:R-:W-:Y:S02]  /*f030*/  MOV R154, RZ ;  /* 0x000000ff009a7202 */ /* 0x004fe40000000f00 */
[----:B------:R-:W-:Y:S01]  /*f040*/  CS2R R170, SRZ ;  /* 0x0000000000aa7805 */ /* 0x000fe2000001ff00 */
[----:B------:R-:W-:Y:S01]  /*f050*/  IMAD.MOV.U32 R153, RZ, RZ, RZ ;  /* 0x000000ffff997224 */ /* 0x000fe200078e00ff */
[----:B------:R-:W-:Y:S01]  /*f060*/  ISETP.GE.AND P5, PT, R6, R139, PT ;  /* 0x0000008b0600720c */ /* 0x000fe20003fa6270 */
[----:B------:R1:W-:Y:S01]  /*f070*/  STL [R1+0x794], RZ ;  /* 0x000794ff01007387 */ /* 0x0003e20000100800 */
[----:B0-----:R-:W-:Y:S01]  /*f080*/  IADD3 R6, R122, 0x2800, RZ ;  /* 0x000028007a067810 */ /* 0x001fe20007ffe0ff */
        /* <DEDUP_REMOVED lines=28> */
[----:B0-----:R-:W-:-:S09]  /*f250*/  IMAD.U32 R13, R2, 0x10000, RZ ;  /* 0x00010000020d7824 */ /* 0x001fd200078e00ff */
        /* <DEDUP_REMOVED lines=11> */
.L_x_149:
[----:B------:R-:W-:Y:S05]  /*f310*/  BSYNC B0 ;  /* 0x0000000000007941 */ /* 0x000fea0003800000 */
.L_x_148:
[----:B--2---:R-:W-:Y:S01]  /*f320*/  HFMA2.MMA R20, -RZ, RZ, 0, 0 ;  /* 0x00000000ff147435 */ /* 0x004fe200000001ff */
[----:B------:R-:W-:Y:S01]  /*f330*/  MOV R16, RZ ;  /* 0x000000ff00107202 */ /* 0x000fe20000000f00 */
[----:B------:R-:W-:Y:S01]  /*f340*/  IMAD.MOV.U32 R13, RZ, RZ, RZ ;  /* 0x000000ffff0d7224 */ /* 0x000fe200078e00ff */
[----:B------:R-:W-:Y:S01]  /*f350*/  HFMA2.MMA R140, -RZ, RZ, 0, 0 ;  /* 0x00000000ff8c7435 */ /* 0x000fe200000001ff */
[----:B------:R-:W-:Y:S01]  /*f360*/  ISETP.GE.AND P3, PT, R6, R139, PT ;  /* 0x0000008b0600720c */ /* 0x000fe20003f66270 */
[----:B------:R-:W-:Y:S01]  /*f370*/  BSSY B0, `(.L_x_150) ;  /* 0x000002a000007945 */ /* 0x000fe20003800000 */
[----:B-1----:R-:W-:Y:S01]  /*f380*/  IADD3 R6, R122, 0x2880, RZ ;  /* 0x000028807a067810 */ /* 0x002fe20007ffe0ff */
[----:B------:R0:W-:Y:S04]  /*f390*/  STL [R1+0x880], R20 ;  /* 0x0008801401007387 */ /* 0x0001e80000100800 */
[----:B------:R0:W-:Y:S04]  /*f3a0*/  STL [R1+0x81c], R16 ;  /* 0x00081c1001007387 */ /* 0x0001e80000100800 */
[----:B------:R0:W-:Y:S04]  /*f3b0*/  STL [R1+0x808], R13 ;  /* 0x0008080d01007387 */ /* 0x0001e80000100800 */
[----:B------:R0:W-:Y:S04]  /*f3c0*/  STL [R1+0x754], RZ ;  /* 0x000754ff01007387 */ /* 0x0001e80000100800 */
[----:B------:R0:W-:Y:S04]  /*f3d0*/  STL [R1+0x7fc], R140 ;  /* 0x0007fc8c01007387 */ /* 0x0001e80000100800 */
[----:B------:R0:W-:Y:S04]  /*f3e0*/  STL [R1+0x410], RZ ;  /* 0x000410ff01007387 */ /* 0x0001e80000100800 */
        /* <DEDUP_REMOVED lines=34> */
.L_x_151:
[----:B------:R-:W-:Y:S05]  /*f610*/  BSYNC B0 ;  /* 0x0000000000007941 */ /* 0x000fea0003800000 */
.L_x_150:
[----:B--2---:R-:W-:Y:S02]  /*f620*/  MOV R18, RZ ;  /* 0x000000ff00127202 */ /* 0x004fe40000000f00 */
[----:B------:R-:W-:Y:S01]  /*f630*/  CS2R R168, SRZ ;  /* 0x0000000000a87805 */ /* 0x000fe2000001ff00 */
[----:B------:R-:W-:Y:S01]  /*f640*/  HFMA2.MMA R151, -RZ, RZ, 0, 0 ;  /* 0x00000000ff977435 */ /* 0x000fe200000001ff */
[----:B------:R-:W-:Y:S01]  /*f650*/  IMAD.MOV.U32 R12, RZ, RZ, RZ ;  /* 0x000000ffff0c7224 */ /* 0x000fe200078e00ff */
[----:B------:R-:W-:Y:S01]  /*f660*/  ISETP.GE.AND P2, PT, R6, R139, PT ;  /* 0x0000008b0600720c */ /* 0x000fe20003f46270 */
[----:B------:R1:W-:Y:S01]  /*f670*/  STL [R1+0x774], R18 ;  /* 0x0007741201007387 */ /* 0x0003e20000100800 */
[----:B0-----:R-:W-:Y:S01]  /*f680*/  IADD3 R6, R122, 0x2900, RZ ;  /* 0x000029007a067810 */ /* 0x001fe20007ffe0ff */
[----:B------:R-:W-:Y:S02]  /*f690*/  BSSY B0, `(.L_x_152) ;  /* 0x0000028000007945 */ /* 0x000fe40003800000 */
        /* <DEDUP_REMOVED lines=27> */
[----:B0-----:R-:W-:-:S08]  /*f850*/  SHF.L.U32 R19, R2, 0x10, RZ ;  /* 0x0000001002137819 */ /* 0x001fd000000006ff */
        /* <DEDUP_REMOVED lines=11> */
.L_x_153:
[----:B------:R-:W-:Y:S05]  /*f910*/  BSYNC B0 ;  /* 0x0000000000007941 */ /* 0x000fea0003800000 */
.L_x_152:
[----:B--2---:R-:W-:Y:S01]  /*f920*/  MOV R21, RZ ;  /* 0x000000ff00157202 */ /* 0x004fe20000000f00 */
[----:B------:R-:W-:Y:S01]  /*f930*/  HFMA2.MMA R152, -RZ, RZ, 0, 0 ;  /* 0x00000000ff987435 */ /* 0x000fe200000001ff */
[----:B------:R-:W-:Y:S01]  /*f940*/  IMAD.MOV.U32 R167, RZ, RZ, RZ ;  /* 0x000000ffffa77224 */ /* 0x000fe200078e00ff */
[----:B------:R-:W-:Y:S01]  /*f950*/  ISETP.GE.AND P1, PT, R6, R139, PT ;  /* 0x0000008b0600720c */ /* 0x000fe20003f26270 */
[----:B------:R0:W-:Y:S01]  /*f960*/  STL [R1+0x678], RZ ;  /* 0x000678ff01007387 */ /* 0x0001e20000100800 */
[----:B------:R-:W-:Y:S01]  /*f970*/  MOV R19, RZ ;  /* 0x000000ff00137202 */ /* 0x000fe20000000f00 */
[----:B-1----:R-:W-:Y:S01]  /*f980*/  VIADD R6, R122, 0x2980 ;  /* 0x000029807a067836 */ /* 0x002fe20000000000 */
        /* <DEDUP_REMOVED lines=26> */
[----:B-1----:R-:W-:Y:S02]  /*fb30*/  SHF.L.U32 R15, R2, 0x10, RZ ;  /* 0x00000010020f7819 */ /* 0x002fe400000006ff */
        /* <DEDUP_REMOVED lines=13> */
.L_x_155:
[----:B------:R-:W-:Y:S05]  /*fc10*/  BSYNC B0 ;  /* 0x0000000000007941 */ /* 0x000fea0003800000 */
.L_x_154:
[----:B-1----:R-:W-:Y:S01]  /*fc20*/  HFMA2.MMA R15, -RZ, RZ, 0, 0 ;  /* 0x00000000ff0f7435 */ /* 0x002fe200000001ff */
[----:B------:R-:W-:Y:S01]  /*fc30*/  IMAD.MOV.U32 R129, RZ, RZ, RZ ;  /* 0x000000ffff817224 */ /* 0x000fe200078e00ff */
[----:B------:R-:W-:Y:S01]  /*fc40*/  MOV R150, RZ ;  /* 0x000000ff00967202 */ /* 0x000fe20000000f00 */
        /* <DEDUP_REMOVED lines=44> */
.L_x_157:
[----:B------:R-:W-:Y:S05]  /*ff10*/  BSYNC B0 ;  /* 0x0000000000007941 */ /* 0x000fea0003800000 */
.L_x_156:
        /* <DEDUP_REMOVED lines=8> */
[----:B------:R0:W-:Y:S04]  /*ffa0*/  STL [R1+0x618], RZ ;  /* 0x000618ff01007387 */ /* 0x0001e80000100800 */
        /* <DEDUP_REMOVED lines=38> */
.L_x_159:
[----:B------:R-:W-:Y:S05]  /*10210*/  BSYNC B0 ;  /* 0x0000000000007941 */ /* 0x000fea0003800000 */
.L_x_158:
[----:B--2---:R-:W-:Y:S01]  /*10220*/  MOV R136, RZ ;  /* 0x000000ff00887202 */ /* 0x004fe20000000f00 */
[----:B------:R-:W-:Y:S01]  /*10230*/  HFMA2.MMA R163, -RZ, RZ, 0, 0 ;  /* 0x00000000ffa37435 */ /* 0x000fe200000001ff */
[----:B------:R-:W-:Y:S01]  /*10240*/  IMAD.MOV.U32 R164, RZ, RZ, RZ ;  /* 0x000000ffffa47224 */ /* 0x000fe200078e00ff */
[----:B------:R-:W-:Y:S01]  /*10250*/  MOV R24, RZ ;  /* 0x000000ff00187202 */ /* 0x000fe20000000f00 */
        /* <DEDUP_REMOVED lines=44> */
.L_x_161:
[----:B------:R-:W-:Y:S05]  /*10520*/  BSYNC B0 ;  /* 0x0000000000007941 */ /* 0x000fea0003800000 */
.L_x_160:
[----:B--2---:R-:W-:Y:S01]  /*10530*/  HFMA2.MMA R14, -RZ, RZ, 0, 0 ;  /* 0x00000000ff0e7435 */ /* 0x004fe200000001ff */
[----:B------:R-:W-:Y:S02]  /*10540*/  CS2R R148, SRZ ;  /* 0x0000000000947805 */ /* 0x000fe4000001ff00 */
[----:B------:R-:W-:Y:S01]  /*10550*/  MOV R162, RZ ;  /* 0x000000ff00a27202 */ /* 0x000fe20000000f00 */
[----:B------:R0:W-:Y:S01]  /*10560*/  STL [R1+0x538], RZ ;  /* 0x000538ff01007387 */ /* 0x0001e20000100800 */
[----:B------:R-:W-:Y:S01]  /*10570*/  ISETP.GE.AND P3, PT, R6, R139, PT ;  /* 0x0000008b0600720c */ /* 0x000fe20003f66270 */
[----:B-1----:R-:W-:Y:S01]  /*10580*/  VIADD R6, R122, 0x2b80 ;  /* 0x00002b807a067836 */ /* 0x002fe20000000000 */
[----:B------:R-:W-:Y:S01]  /*10590*/  BSSY B0, `(.L_x_162) ;  /* 0x0000028000007945 */ /* 0x000fe20003800000 */
        /* <DEDUP_REMOVED lines=39> */
.L_x_163:
[----:B------:R-:W-:Y:S05]  /*10810*/  BSYNC B0 ;  /* 0x0000000000007941 */ /* 0x000fea0003800000 */
.L_x_162:
        /* <DEDUP_REMOVED lines=47> */
.L_x_165:
[----:B------:R-:W-:Y:S05]  /*10b10*/  BSYNC B0 ;  /* 0x0000000000007941 */ /* 0x000fea0003800000 */
.L_x_164:
[----:B--2---:R-:W-:Y:S01]  /*10b20*/  HFMA2.MMA R160, -RZ, RZ, 0, 0 ;  /* 0x00000000ffa07435 */ /* 0x004fe200000001ff */
[----:B------:R-:W-:Y:S01]  /*10b30*/  MOV R147, RZ ;  /* 0x000000ff00937202 */ /* 0x000fe20000000f00 */
[----:B------:R-:W-:Y:S01]  /*10b40*/  HFMA2.MMA R22, -RZ, RZ, 0, 0 ;  /* 0x00000000ff167435 */ /* 0x000fe200000001ff */
[----:B------:R-:W-:Y:S01]  /*10b50*/  IMAD.MOV.U32 R128, RZ, RZ, RZ ;  /* 0x000000ffff807224 */ /* 0x000fe200078e00ff */
[----:B------:R-:W-:Y:S01]  /*10b60*/  ISETP.GE.AND P1, PT, R6, R139, PT ;  /* 0x0000008b0600720c */ /* 0x000fe20003f26270 */
[----:B-1----:R-:W-:Y:S01]  /*10b70*/  VIADD R6, R122, 0x2c80 ;  /* 0x00002c807a067836 */ /* 0x002fe20000000000 */
[----:B------:R-:W-:Y:S01]  /*10b80*/  MOV R8, RZ ;  /* 0x000000ff00087202 */ /* 0x000fe20000000f00 */
[----:B------:R0:W-:Y:S01]  /*10b90*/  STL [R1+0x52c], R160 ;  /* 0x00052ca001007387 */ /* 0x0001e20000100800 */
[----:B------:R-:W-:Y:S03]  /*10ba0*/  BSSY B0, `(.L_x_166) ;  /* 0x0000028000007945 */ /* 0x000fe60003800000 */
        /* <DEDUP_REMOVED lines=39> */
.L_x_167:
[----:B------:R-:W-:Y:S05]  /*10e20*/  BSYNC B0 ;  /* 0x0000000000007941 */ /* 0x000fea0003800000 */
.L_x_166:
[----:B-1----:R-:W-:Y:S01]  /*10e30*/  IMAD.MOV.U32 R145, RZ, RZ, RZ ;  /* 0x000000ffff917224 */ /* 0x002fe200078e00ff */
[----:B------:R-:W-:Y:S01]  /*10e40*/  HFMA2.MMA R133, -RZ, RZ, 0, 0 ;  /* 0x00000000ff857435 */ /* 0x000fe200000001ff */
[----:B------:R-:W-:Y:S02]  /*10e50*/  CS2R R158, SRZ ;  /* 0x00000000009e7805 */ /* 0x000fe4000001ff00 */
        /* <DEDUP_REMOVED lines=43> */
.L_x_169:
[----:B------:R-:W-:Y:S05]  /*11110*/  BSYNC B0 ;  /* 0x0000000000007941 */ /* 0x000fea0003800000 */
.L_x_168:
[----:B--2---:R-:W-:Y:S01]  /*11120*/  MOV R9, RZ ;  /* 0x000000ff00097202 */ /* 0x004fe20000000f00 */
[----:B------:R-:W-:Y:S01]  /*11130*/  IMAD.MOV.U32 R144, RZ, RZ, RZ ;  /* 0x000000ffff907224 */ /* 0x000fe200078e00ff */
[----:B------:R-:W-:Y:S01]  /*11140*/  HFMA2.MMA R131, -RZ, RZ, 0, 0 ;  /* 0x00000000ff837435 */ /* 0x000fe200000001ff */
        /* <DEDUP_REMOVED lines=44> */
.L_x_171:
[----:B------:R-:W-:Y:S05]  /*11410*/  BSYNC B0 ;  /* 0x0000000000007941 */ /* 0x000fea0003800000 */
.L_x_170:
[----:B-1----:R-:W-:Y:S01]  /*11420*/  HFMA2.MMA R132, -RZ, RZ, 0, 0 ;  /* 0x00000000ff847435 */ /* 0x002fe200000001ff */
[----:B------:R-:W-:Y:S01]  /*11430*/  IMAD.MOV.U32 R156, RZ, RZ, RZ ;  /* 0x000000ffff9c7224 */ /* 0x000fe200078e00ff */
[----:B------:R-:W-:Y:S01]  /*11440*/  MOV R17, RZ ;  /* 0x000000ff00117202 */ /* 0x000fe20000000f00 */
        /* <DEDUP_REMOVED lines=45> */
.L_x_173:
[----:B------:R-:W-:Y:S05]  /*11720*/  BSYNC B0 ;  /* 0x0000000000007941 */ /* 0x000fea0003800000 */
.L_x_172:
        /* <DEDUP_REMOVED lines=47> */
.L_x_175:
[----:B------:R-:W-:Y:S05]  /*11a20*/  BSYNC B0 ;  /* 0x0000000000007941 */ /* 0x000fea0003800000 */
.L_x_174:
[----:B-1----:R-:W-:Y:S01]  /*11a30*/  IMAD.MOV.U32 R142, RZ, RZ, RZ ;  /* 0x000000ffff8e7224 */ /* 0x002fe200078e00ff */
[----:B------:R-:W-:Y:S01]  /*11a40*/  HFMA2.MMA R141, -RZ, RZ, 0, 0 ;  /* 0x00000000ff8d7435 */ /* 0x000fe200000001ff */
        /* <DEDUP_REMOVED lines=45> */
.L_x_177:
[----:B------:R-:W-:Y:S05]  /*11d20*/  BSYNC B0 ;  /* 0x0000000000007941 */ /* 0x000fea0003800000 */
.L_x_176:
        /* <DEDUP_REMOVED lines=47> */
.L_x_179:
[----:B------:R-:W-:Y:S05]  /*12020*/  BSYNC B0 ;  /* 0x0000000000007941 */ /* 0x000fea0003800000 */
.L_x_178:
[----:B--2---:R-:W-:Y:S02]  /*12030*/  CS2R R20, SRZ ;  /* 0x0000000000147805 */ /* 0x004fe4000001ff00 */
[----:B------:R-:W-:Y:S01]  /*12040*/  MOV R152, RZ ;  /* 0x000000ff00987202 */ /* 0x000fe20000000f00 */
[----:B------:R-:W-:Y:S01]  /*12050*/  IMAD.MOV.U32 R151, RZ, RZ, RZ ;  /* 0x000000ffff977224 */ /* 0x000fe200078e00ff */
[----:B------:R-:W-:Y:S01]  /*12060*/  HFMA2.MMA R12, -RZ, RZ, 0, 0 ;  /* 0x00000000ff0c7435 */ /* 0x000fe200000001ff */
        /* <DEDUP_REMOVED lines=43> */
.L_x_181:
[----:B------:R-:W-:Y:S05]  /*12320*/  BSYNC B0 ;  /* 0x0000000000007941 */ /* 0x000fea0003800000 */
.L_x_180:
        /* <DEDUP_REMOVED lines=47> */
.L_x_183:
[----:B------:R-:W-:Y:S05]  /*12620*/  BSYNC B0 ;  /* 0x0000000000007941 */ /* 0x000fea0003800000 */
.L_x_182:
[----:B-1----:R-:W-:Y:S01]  /*12630*/  HFMA2.MMA R7, -RZ, RZ, 0, 0 ;  /* 0x00000000ff077435 */ /* 0x002fe200000001ff */
[----:B------:R-:W-:Y:S01]  /*12640*/  IMAD.MOV.U32 R19, RZ, RZ, RZ ;  /* 0x000000ffff137224 */ /* 0x000fe200078e00ff */
        /* <DEDUP_REMOVED lines=44> */
.L_x_185:
[----:B------:R-:W-:Y:S05]  /*12910*/  BSYNC B0 ;  /* 0x0000000000007941 */ /* 0x000fea0003800000 */
.L_x_184:
[----:B--2---:R-:W-:Y:S02]  /*12920*/  CS2R R148, SRZ ;  /* 0x0000000000947805 */ /* 0x004fe4000001ff00 */
[----:B------:R-:W-:Y:S01]  /*12930*/  MOV R14, RZ ;  /* 0x000000ff000e7202 */ /* 0x000fe20000000f00 */
[----:B------:R-:W-:Y:S01]  /*12940*/  IMAD.MOV.U32 R135, RZ, RZ, RZ ;  /* 0x000000ffff877224 */ /* 0x000fe200078e00ff */
[----:B------:R-:W-:Y:S01]  /*12950*/  ISETP.GE.AND P3, PT, R6, R139, PT ;  /* 0x0000008b0600720c */ /* 0x000fe20003f66270 */
[----:B------:R-:W-:Y:S01]  /*12960*/  BSSY B0, `(.L_x_186) ;  /* 0x000002a000007945 */ /* 0x000fe20003800000 */
[----:B------:R0:W-:Y:S01]  /*12970*/  STL [R1+0x190], R149 ;  /* 0x0001909501007387 */ /* 0x0001e20000100800 */
[----:B-1----:R-:W-:-:S03]  /*12980*/  IADD3 R6, R122, 0x3180, RZ ;  /* 0x000031807a067810 */ /* 0x002fc60007ffe0ff */
        /* <DEDUP_REMOVED lines=39> */
.L_x_187:
[----:B------:R-:W-:Y:S05]  /*12c00*/  BSYNC B0 ;  /* 0x0000000000007941 */ /* 0x000fea0003800000 */
.L_x_186:
[----:B--2---:R-:W-:Y:S01]  /*12c10*/  HFMA2.MMA R130, -RZ, RZ, 0, 0 ;  /* 0x00000000ff827435 */ /* 0x004fe200000001ff */
[----:B------:R-:W-:Y:S02]  /*12c20*/  CS2R R146, SRZ ;  /* 0x0000000000927805 */ /* 0x000fe4000001ff00 */
[----:B------:R-:W-:Y:S01]  /*12c30*/  MOV R24, RZ ;  /* 0x000000ff00187202 */ /* 0x000fe20000000f00 */
[----:B------:R-:W-:Y:S01]  /*12c40*/  IMAD.MOV.U32 R10, RZ, RZ, RZ ;  /* 0x000000ffff0a7224 */ /* 0x000fe200078e00ff */
[----:B------:R-:W-:Y:S01]  /*12c50*/  ISETP.GE.AND P2, PT, R6, R139, PT ;  /* 0x0000008b0600720c */ /* 0x000fe20003f46270 */
[----:B------:R-:W-:Y:S01]  /*12c60*/  BSSY B0, `(.L_x_188) ;  /* 0x000002a000007945 */ /* 0x000fe20003800000 */
[----:B0-----:R-:W-:Y:S01]  /*12c70*/  IADD3 R6, R122, 0x3200, RZ ;  /* 0x000032007a067810 */ /* 0x001fe20007ffe0ff */
        /* <DEDUP_REMOVED lines=40> */
.L_x_189:
[----:B------:R-:W-:Y:S05]  /*12f00*/  BSYNC B0 ;  /* 0x0000000000007941 */ /* 0x000fea0003800000 */
.L_x_188:
[----:B--2---:R-:W-:Y:S01]  /*12f10*/  HFMA2.MMA R8, -RZ, RZ, 0, 0 ;  /* 0x00000000ff087435 */ /* 0x004fe200000001ff */
[----:B------:R-:W-:Y:S01]  /*12f20*/  MOV R133, RZ ;  /* 0x000000ff00857202 */ /* 0x000fe20000000f00 */
[----:B------:R-:W-:Y:S01]  /*12f30*/  HFMA2.MMA R145, -RZ, RZ, 0, 0 ;  /* 0x00000000ff917435 */ /* 0x000fe200000001ff */
[----:B------:R-:W-:Y:S01]  /*12f40*/  ISETP.GE.AND P1, PT, R6, R139, PT ;  /* 0x0000008b0600720c */ /* 0x000fe20003f26270 */
[----:B------:R1:W-:Y:S01]  /*12f50*/  STL [R1+0x150], RZ ;  /* 0x000150ff01007387 */ /* 0x0003e20000100800 */
[----:B------:R-:W-:Y:S01]  /*12f60*/  IMAD.MOV.U32 R22, RZ, RZ, RZ ;  /* 0x000000ffff167224 */ /* 0x000fe200078e00ff */
[----:B0-----:R-:W-:Y:S01]  /*12f70*/  IADD3 R6, R122, 0x3280, RZ ;  /* 0x000032807a067810 */ /* 0x001fe20007ffe0ff */
        /* <DEDUP_REMOVED lines=40> */
.L_x_191:
[----:B------:R-:W-:Y:S05]  /*13200*/  BSYNC B0 ;  /* 0x0000000000007941 */ /* 0x000fea0003800000 */
.L_x_190:
        /* <DEDUP_REMOVED lines=47> */
.L_x_193:
[----:B------:R-:W-:Y:S05]  /*13500*/  BSYNC B0 ;  /* 0x0000000000007941 */ /* 0x000fea0003800000 */
.L_x_192:
        /* <DEDUP_REMOVED lines=48> */
.L_x_195:
[----:B------:R-:W-:Y:S05]  /*13810*/  BSYNC B0 ;  /* 0x0000000000007941 */ /* 0x000fea0003800000 */
.L_x_194:
[----:B--2---:R-:W-:Y:S01]  /*13820*/  HFMA2.MMA R142, -RZ, RZ, 0, 0 ;  /* 0x00000000ff8e7435 */ /* 0x004fe200000001ff */
[----:B------:R-:W-:Y:S01]  /*13830*/  MOV R132, RZ ;  /* 0x000000ff00847202 */ /* 0x000fe20000000f00 */
        /* <DEDUP_REMOVED lines=45> */
.L_x_197:
[----:B------:R-:W-:Y:S05]  /*13b10*/  BSYNC B0 ;  /* 0x0000000000007941 */ /* 0x000fea0003800000 */
.L_x_196:
[----:B-1----:R-:W-:Y:S01]  /*13b20*/  HFMA2.MMA R20, -RZ, RZ, 0, 0 ;  /* 0x00000000ff147435 */ /* 0x002fe200000001ff */
[----:B------:R-:W-:Y:S01]  /*13b30*/  IMAD.MOV.U32 R16, RZ, RZ, RZ ;  /* 0x000000ffff107224 */ /* 0x000fe200078e00ff */
[----:B------:R-:W-:Y:S01]  /*13b40*/  ISETP.GE.AND P3, PT, R6, R139, PT ;  /* 0x0000008b0600720c */ /* 0x000fe20003f66270 */
[----:B------:R-:W-:Y:S01]  /*13b50*/  IMAD.MOV.U32 R140, RZ, RZ, RZ ;  /* 0x000000ffff8c7224 */ /* 0x000fe200078e00ff */
[----:B------:R1:W-:Y:S01]  /*13b60*/  STL [R1+0xec], RZ ;  /* 0x0000ecff01007387 */ /* 0x0003e20000100800 */
[----:B------:R-:W-:Y:S01]  /*13b70*/  MOV R18, RZ ;  /* 0x000000ff00127202 */ /* 0x000fe20000000f00 */
[----:B------:R-:W-:Y:S01]  /*13b80*/  BSSY B0, `(.L_x_198) ;  /* 0x0000029000007945 */ /* 0x000fe20003800000 */
[----:B0-----:R-:W-:Y:S01]  /*13b90*/  IADD3 R6, R122, 0x3480, RZ ;  /* 0x000034807a067810 */ /* 0x001fe20007ffe0ff */
        /* <DEDUP_REMOVED lines=39> */
.L_x_199:
[----:B------:R-:W-:Y:S05]  /*13e10*/  BSYNC B0 ;  /* 0x0000000000007941 */ /* 0x000fea0003800000 */
.L_x_198:
[----:B--2---:R-:W-:Y:S01]  /*13e20*/  HFMA2.MMA R138, -RZ, RZ, 0, 0 ;  /* 0x00000000ff8a7435 */ /* 0x004fe200000001ff */
[----:B------:R-:W-:Y:S02]  /*13e30*/  CS2R R12, SRZ ;  /* 0x00000000000c7805 */ /* 0x000fe4000001ff00 */
[----:B------:R-:W-:Y:S01]  /*13e40*/  MOV R15, RZ ;  /* 0x000000ff000f7202 */ /* 0x000fe20000000f00 */
[----:B------:R-:W-:Y:S01]  /*13e50*/  IMAD.MOV.U32 R21, RZ, RZ, RZ ;  /* 0x000000ffff157224 */ /* 0x000fe200078e00ff */
[----:B------:R-:W-:Y:S01]  /*13e60*/  ISETP.GE.AND P2, PT, R6, R139, PT ;  /* 0x0000008b0600720c */ /* 0x000fe20003f46270 */
[----:B------:R-:W-:Y:S01]  /*13e70*/  BSSY B0, `(.L_x_200) ;  /* 0x000002a000007945 */ /* 0x000fe20003800000 */
[----:B-1----:R-:W-:Y:S01]  /*13e80*/  IADD3 R6, R122, 0x3500, RZ ;  /* 0x000035007a067810 */ /* 0x002fe20007ffe0ff */
        /* <DEDUP_REMOVED lines=40> */
.L_x_201:
[----:B------:R-:W-:Y:S05]  /*14110*/  BSYNC B0 ;  /* 0x0000000000007941 */ /* 0x000fea0003800000 */
.L_x_200:
[----:B--2---:R-:W-:Y:S01]  /*14120*/  HFMA2.MMA R19, -RZ, RZ, 0, 0 ;  /* 0x00000000ff137435 */ /* 0x004fe200000001ff */
        /* <DEDUP_REMOVED lines=45> */
.L_x_203:
[----:B------:R-:W-:Y:S05]  /*14400*/  BSYNC B0 ;  /* 0x0000000000007941 */ /* 0x000fea0003800000 */
.L_x_202:
[----:B0-----:R-:W-:Y:S01]  /*14410*/  IMAD.MOV.U32 R129, RZ, RZ, RZ ;  /* 0x000000ffff817224 */ /* 0x001fe200078e00ff */
[----:B------:R-:W-:Y:S01]  /*14420*/  HFMA2.MMA R14, -RZ, RZ, 0, 0 ;  /* 0x00000000ff0e7435 */ /* 0x000fe200000001ff */
        /* <DEDUP_REMOVED lines=45> */
.L_x_205:
[----:B------:R-:W-:Y:S05]  /*14700*/  BSYNC B0 ;  /* 0x0000000000007941 */ /* 0x000fea0003800000 */
.L_x_204:
[----:B--2---:R-:W-:Y:S01]  /*14710*/  HFMA2.MMA R22, -RZ, RZ, 0, 0 ;  /* 0x00000000ff167435 */ /* 0x004fe200000001ff */
[----:B------:R-:W-:Y:S01]  /*14720*/  MOV R8, RZ ;  /* 0x000000ff00087202 */ /* 0x000fe20000000f00 */
[----:B------:R-:W-:Y:S01]  /*14730*/  IMAD.MOV.U32 R133, RZ, RZ, RZ ;  /* 0x000000ffff857224 */ /* 0x000fe200078e00ff */
[----:B------:R-:W-:Y:S01]  /*14740*/  HFMA2.MMA R10, -RZ, RZ, 0, 0 ;  /* 0x00000000ff0a7435 */ /* 0x000fe200000001ff */
        /* <DEDUP_REMOVED lines=43> */
.L_x_207:
[----:B------:R-:W-:Y:S05]  /*14a00*/  BSYNC B0 ;  /* 0x0000000000007941 */ /* 0x000fea0003800000 */
.L_x_206:
        /* <DEDUP_REMOVED lines=48> */
.L_x_209:
[----:B------:R-:W-:Y:S05]  /*14d10*/  BSYNC B0 ;  /* 0x0000000000007941 */ /* 0x000fea0003800000 */
.L_x_208:
[----:B--2---:R-:W-:Y:S01]  /*14d20*/  HFMA2.MMA R23, -RZ, RZ, 0, 0 ;  /* 0x00000000ff177435 */ /* 0x004fe200000001ff */
[----:B------:R-:W-:Y:S01]  /*14d30*/  MOV R132, RZ ;  /* 0x000000ff00847202 */ /* 0x000fe20000000f00 */
[----:B------:R-:W-:Y:S01]  /*14d40*/  IMAD.MOV.U32 R25, RZ, RZ, RZ ;  /* 0x000000ffff197224 */ /* 0x000fe200078e00ff */
        /* <DEDUP_REMOVED lines=44> */
.L_x_211:
[----:B------:R-:W-:Y:S05]  /*15010*/  BSYNC B0 ;  /* 0x0000000000007941 */ /* 0x000fea0003800000 */
.L_x_210:
[----:B--2---:R-:W-:Y:S02]  /*15020*/  CS2R R16, SRZ ;  /* 0x0000000000107805 */ /* 0x004fe4000001ff00 */
[----:B------:R-:W-:Y:S01]  /*15030*/  MOV R20, RZ ;  /* 0x000000ff00147202 */ /* 0x000fe20000000f00 */
        /* <DEDUP_REMOVED lines=44> */
.L_x_213:
[----:B------:R-:W-:Y:S05]  /*15300*/  BSYNC B0 ;  /* 0x0000000000007941 */ /* 0x000fea0003800000 */
.L_x_212:
        /* <DEDUP_REMOVED lines=11> */
[----:B------:R0:W-:Y:S04]  /*153c0*/  STL [R1], RZ ;  /* 0x000000ff01007387 */ /* 0x0001e80000100800 */
        /* <DEDUP_REMOVED lines=31> */
[----:B------:R2:W-:Y:S04]  /*155c0*/  STL [R1], R7 ;  /* 0x0000000701007387 */ /* 0x0005e80000100800 */
[----:B------:R2:W-:Y:S04]  /*155d0*/  STL [R1+0xa0], R0 ;  /* 0x0000a00001007387 */ /* 0x0005e80000100800 */
[----:B------:R2:W-:Y:S04]  /*155e0*/  @!P6 STL [R1+0xcc], R129 ;  /* 0x0000cc810100e387 */ /* 0x0005e80000100800 */
[----:B------:R2:W-:Y:S02]  /*155f0*/  @!P0 STL [R1+0x108], R12 ;  /* 0x0001080c01008387 */ /* 0x0005e40000100800 */
.L_x_215:
[----:B------:R-:W-:Y:S05]  /*15600*/  BSYNC B0 ;  /* 0x0000000000007941 */ /* 0x000fea0003800000 */
.L_x_214:
        /* <DEDUP_REMOVED lines=8> */
[----:B------:R-:W-:Y:S01]  /*15690*/  BSSY B0, `(.L_x_216) ;  /* 0x0000027000007945 */ /* 0x000fe20003800000 */
[----:B------:R-:W-:Y:S01]  /*156a0*/  HFMA2.MMA R251, -RZ, RZ, 0, 0 ;  /* 0x00000000fffb7435 */ /* 0x000fe200000001ff */
[----:B------:R1:W-:Y:S04]  /*156b0*/  STL [R1+0x24], R130 ;  /* 0x0000248201007387 */ /* 0x0003e80000100800 */
[----:B------:R1:W-:Y:S04]  /*156c0*/  STL [R1+0x20], R14 ;  /* 0x0000200e01007387 */ /* 0x0003e80000100800 */
        /* <DEDUP_REMOVED lines=13> */
[----:B------:R0:W-:Y:S01]  /*157a0*/  @!P6 STL [R1+0x84], R134 ;  /* 0x000084860100e387 */ /* 0x0001e20000100800 */
[----:B------:R-:W-:Y:S02]  /*157b0*/  @!P4 PRMT R3, R3, 0x7632, R3 ;  /* 0x000076320303c816 */ /* 0x000fe40000000003 */
[----:B------:R-:W-:Y:S01]  /*157c0*/  @!P6 FMUL R133, R134, R0 ;  /* 0x000000008685e220 */ /* 0x000fe20000400000 */
[----:B------:R-:W-:Y:S02]  /*157d0*/  IADD3 R0, R122, 0x3601, RZ ;  /* 0x000036017a007810 */ /* 0x000fe40007ffe0ff */
[----:B------:R-:W-:Y:S01]  /*157e0*/  SHF.L.U32 R251, R4, 0x10, RZ ;  /* 0x0000001004fb7819 */ /* 0x000fe200000006ff */
[----:B------:R-:W-:Y:S01]  /*157f0*/  @!P4 IMAD.U32 R3, R3, 0x10000, RZ ;  /* 0x000100000303c824 */ /* 0x000fe200078e00ff */
[----:B------:R0:W-:Y:S01]  /*15800*/  @!P6 STL [R1+0xac], R133 ;  /* 0x0000ac850100e387 */ /* 0x0001e20000100800 */
[----:B------:R-:W-:-:S02]  /*15810*/  ISETP.GE.AND P6, PT, R0, R139, PT ;  /* 0x0000008b0000720c */ /* 0x000fc40003fc6270 */
[----:B------:R-:W-:Y:S02]  /*15820*/  PRMT R0, R4, 0x7632, R0 ;  /* 0x0000763204007816 */ /* 0x000fe40000000000 */
[----:B------:R-:W-:-:S05]  /*15830*/  @!P4 SHF.L.U32 R9, R5, 0x10, RZ ;  /* 0x000000100509c819 */ /* 0x000fca00000006ff */
[----:B------:R-:W-:Y:S01]  /*15840*/  @!P4 FMUL R8, R9, R3 ;  /* 0x000000030908c220 */ /* 0x000fe20000400000 */
[----:B------:R0:W-:Y:S03]  /*15850*/  @!P4 STL [R1+0x88], R9 ;  /* 0x000088090100c387 */ /* 0x0001e60000100800 */
[----:B------:R-:W-:Y:S01]  /*15860*/  @!P6 IMAD.U32 R128, R0, 0x10000, RZ ;  /* 0x000100000080e824 */ /* 0x000fe200078e00ff */
[C---:B------:R-:W-:Y:S02]  /*15870*/  PRMT R0, R2.reuse, 0x7632, R0 ;  /* 0x0000763202007816 */ /* 0x040fe40000000000 */
[----:B------:R-:W-:Y:S02]  /*15880*/  SHF.L.U32 R2, R2, 0x10, RZ ;  /* 0x0000001002027819 */ /* 0x000fe400000006ff */
[----:B------:R-:W-:Y:S01]  /*15890*/  @!P6 SHF.L.U32 R0, R0, 0x10, RZ ;  /* 0x000000100000e819 */ /* 0x000fe200000006ff */
[----:B------:R0:W-:Y:S04]  /*158a0*/  @!P6 STL [R1+0x80], R128 ;  /* 0x000080800100e387 */ /* 0x0001e80000100800 */
[----:B------:R-:W-:Y:S01]  /*158b0*/  @!P6 FMUL R10, R128, R0 ;  /* 0x00000000800ae220 */ /* 0x000fe20000400000 */
[----:B------:R-:W-:-:S05]  /*158c0*/  FMUL R0, R251, R2 ;  /* 0x00000002fb007220 */ /* 0x000fca0000400000 */
[----:B------:R0:W-:Y:S04]  /*158d0*/  STL [R1+0x8c], R0 ;  /* 0x00008c0001007387 */ /* 0x0001e80000100800 */
[----:B------:R0:W-:Y:S04]  /*158e0*/  @!P6 STL [R1+0xa8], R10 ;  /* 0x0000a80a0100e387 */ /* 0x0001e80000100800 */
[----:B------:R0:W-:Y:S02]  /*158f0*/  @!P4 STL [R1+0xb0], R8 ;  /* 0x0000b0080100c387 */ /* 0x0001e40000100800 */
.L_x_217:
[----:B------:R-:W-:Y:S05]  /*15900*/  BSYNC B0 ;  /* 0x0000000000007941 */ /* 0x000fea0003800000 */
.L_x_216:
[----:B0-----:R-:W-:Y:S01]  /*15910*/  MOV R10, RZ ;  /* 0x000000ff000a7202 */ /* 0x001fe20000000f00 */
[----:B------:R-:W-:Y:S01]  /*15920*/  HFMA2.MMA R128, -RZ, RZ, 0, 0 ;  /* 0x00000000ff807435 */ /* 0x000fe200000001ff */
[----:B------:R-:W-:Y:S02]  /*15930*/  CS2R R8, SRZ ;  /* 0x0000000000087805 */ /* 0x000fe4000001ff00 */
[----:B------:R-:W-:Y:S01]  /*15940*/  ISETP.GE.AND P4, PT, R6, R139, PT ;  /* 0x0000008b0600720c */ /* 0x000fe20003f86270 */
[----:B------:R-:W-:Y:S01]  /*15950*/  BSSY B0, `(.L_x_218) ;  /* 0x0000029000007945 */ /* 0x000fe20003800000 */
[----:B-1----:R-:W-:Y:S01]  /*15960*/  IADD3 R6, R122, 0x3980, RZ ;  /* 0x000039807a067810 */ /* 0x002fe20007ffe0ff */
[----:B------:R0:W-:Y:S01]  /*15970*/  STL [R1+0x18], R10 ;  /* 0x0000180a01007387 */ /* 0x0001e20000100800 */
[----:B------:R-:W-:Y:S02]  /*15980*/  IMAD.MOV.U32 R252, RZ, RZ, RZ ;  /* 0x000000fffffc7224 */ /* 0x000fe400078e00ff */
[----:B------:R-:W-:Y:S01]  /*15990*/  IMAD.MOV.U32 R249, RZ, RZ, RZ ;  /* 0x000000fffff97224 */ /* 0x000fe200078e00ff */
[----:B------:R0:W-:Y:S04]  /*159a0*/  STL [R1+0x14], R9 ;  /* 0x0000140901007387 */ /* 0x0001e80000100800 */
        /* <DEDUP_REMOVED lines=14> */
[----:B------:R1:W-:Y:S04]  /*15a90*/  @!P6 STL [R1+0x74], R132 ;  /* 0x000074840100e387 */ /* 0x0003e80000100800 */
[----:B------:R1:W-:Y:S01]  /*15aa0*/  @!P6 STL [R1+0x9c], R131 ;  /* 0x00009c830100e387 */ /* 0x0003e20000100800 */
[----:B------:R-:W-:Y:S02]  /*15ab0*/  ISETP.GE.AND P6, PT, R0, R139, PT ;  /* 0x0000008b0000720c */ /* 0x000fe40003fc6270 */
[----:B------:R-:W-:Y:S02]  /*15ac0*/  PRMT R0, R4, 0x7632, R0 ;  /* 0x0000763204007816 */ /* 0x000fe40000000000 */
[----:B------:R-:W-:-:S02]  /*15ad0*/  @!P5 PRMT R5, R5, 0x7632, R5 ;  /* 0x000076320505d816 */ /* 0x000fc40000000005 */
[----:B------:R-:W-:-:S07]  /*15ae0*/  @!P5 PRMT R3, R3, 0x7632, R3 ;  /* 0x000076320303d816 */ /* 0x000fce0000000003 */
[----:B------:R-:W-:Y:S02]  /*15af0*/  @!P6 SHF.L.U32 R25, R0, 0x10, RZ ;  /* 0x000000100019e819 */ /* 0x000fe400000006ff */
[----:B------:R-:W-:Y:S02]  /*15b00*/  PRMT R0, R2, 0x7632, R0 ;  /* 0x0000763202007816 */ /* 0x000fe40000000000 */
[----:B------:R-:W-:Y:S02]  /*15b10*/  SHF.L.U32 R249, R4, 0x10, RZ ;  /* 0x0000001004f97819 */ /* 0x000fe400000006ff */
        /* <DEDUP_REMOVED lines=10> */
[----:B------:R1:W-:Y:S04]  /*15bc0*/  @!P6 STL [R1+0x98], R24 ;  /* 0x000098180100e387 */ /* 0x0003e80000100800 */
[----:B------:R1:W-:Y:S02]  /*15bd0*/  @!P5 STL [R1+0xbc], R22 ;  /* 0x0000bc160100d387 */ /* 0x0003e40000100800 */
.L_x_219:
[----:B------:R-:W-:Y:S05]  /*15be0*/  BSYNC B0 ;  /* 0x0000000000007941 */ /* 0x000fea0003800000 */
.L_x_218:
[----:B------:R-:W-:Y:S01]  /*15bf0*/  ISETP.GE.AND P5, PT, R6, R139, PT ;  /* 0x0000008b0600720c */ /* 0x000fe20003fa6270 */
[----:B------:R-:W-:Y:S01]  /*15c00*/  BSSY B0, `(.L_x_220) ;  /* 0x0000027000007945 */ /* 0x000fe20003800000 */
[----:B0-----:R-:W-:Y:S01]  /*15c10*/  IADD3 R6, R122, 0x3a00, RZ ;  /* 0x00003a007a067810 */ /* 0x001fe20007ffe0ff */
[----:B------:R-:W-:Y:S01]  /*15c20*/  IMAD.MOV.U32 R250, RZ, RZ, RZ ;  /* 0x000000fffffa7224 */ /* 0x000fe200078e00ff */
[----:B------:R-:W-:Y:S02]  /*15c30*/  MOV R248, RZ ;  /* 0x000000ff00f87202 */ /* 0x000fe40000000f00 */
[----:B-1----:R-:W-:Y:S02]  /*15c40*/  CS2R R24, SRZ ;  /* 0x0000000000187805 */ /* 0x002fe4000001ff00 */
[----:B------:R-:W-:Y:S01]  /*15c50*/  CS2R R22, SRZ ;  /* 0x0000000000167805 */ /* 0x000fe2000001ff00 */
        /* <DEDUP_REMOVED lines=33> */
.L_x_221:
[----:B------:R-:W-:Y:S05]  /*15e70*/  BSYNC B0 ;  /* 0x0000000000007941 */ /* 0x000fea0003800000 */
.L_x_220:
[----:B------:R-:W-:Y:S01]  /*15e80*/  ISETP.GE.AND P3, PT, R6, R139, PT ;  /* 0x0000008b0600720c */ /* 0x000fe20003f66270 */
[----:B------:R-:W-:Y:S01]  /*15e90*/  BSSY B0, `(.L_x_222) ;  /* 0x0000026000007945 */ /* 0x000fe20003800000 */
[----:B0-----:R-:W-:Y:S02]  /*15ea0*/  IADD3 R6, R122, 0x3a80, RZ ;  /* 0x00003a807a067810 */ /* 0x001fe40007ffe0ff */
[----:B-1----:R-:W-:Y:S02]  /*15eb0*/  CS2R R20, SRZ ;  /* 0x0000000000147805 */ /* 0x002fe4000001ff00 */
[----:B------:R-:W-:Y:S02]  /*15ec0*/  CS2R R18, SRZ ;  /* 0x0000000000127805 */ /* 0x000fe4000001ff00 */
        /* <DEDUP_REMOVED lines=34> */
.L_x_223:
[----:B------:R-:W-:Y:S05]  /*160f0*/  BSYNC B0 ;  /* 0x0000000000007941 */ /* 0x000fea0003800000 */
.L_x_222:
[----:B------:R-:W-:Y:S01]  /*16100*/  ISETP.GE.AND P2, PT, R6, R139, PT ;  /* 0x0000008b0600720c */ /* 0x000fe20003f46270 */
[----:B0-----:R-:W-:Y:S01]  /*16110*/  VIADD R6, R122, 0x3b00 ;  /* 0x00003b007a067836 */ /* 0x001fe20000000000 */
[----:B------:R-:W-:Y:S01]  /*16120*/  BSSY B0, `(.L_x_224) ;  /* 0x0000024000007945 */ /* 0x000fe20003800000 */
[----:B------:R-:W-:Y:S01]  /*16130*/  HFMA2.MMA R138, -RZ, RZ, 0, 0 ;  /* 0x00000000ff8a7435 */ /* 0x000fe200000001ff */
[----:B-1----:R-:W-:Y:S02]  /*16140*/  CS2R R14, SRZ ;  /* 0x00000000000e7805 */ /* 0x002fe4000001ff00 */
[----:B------:R-:W-:Y:S01]  /*16150*/  CS2R R12, SRZ ;  /* 0x00000000000c7805 */ /* 0x000fe2000001ff00 */
[----:B------:R0:W-:Y:S01]  /*16160*/  STL [R1+0xc68], R6 ;  /* 0x000c680601007387 */ /* 0x0001e20000100800 */
[----:B------:R-:W-:Y:S01]  /*16170*/  MOV R11, RZ ;  /* 0x000000ff000b7202 */ /* 0x000fe20000000f00 */
[----:B------:R-:W-:Y:S06]  /*16180*/  @P1 BRA `(.L_x_225) ;  /* 0x0000000000741947 */ /* 0x000fec0003800000 */
[----:B------:R-:W2:Y:S04]  /*16190*/  LDG.E.64 R4, desc[UR4][R126.64+0x7000] ;  /* 0x007000047e047981 */ /* 0x000ea8000c1e1b00 */
[----:B------:R-:W3:Y:S01]  /*161a0*/  LDG.E.64 R2, desc[UR4][R124.64+0x7000] ;  /* 0x007000047c027981 */ /* 0x000ee2000c1e1b00 */
[----:B------:R-:W-:-:S04]  /*161b0*/  IADD3 R0, R122, 0x3802, RZ ;  /* 0x000038027a007810 */ /* 0x000fc80007ffe0ff */
[----:B------:R-:W-:Y:S01]  /*161c0*/  ISETP.GE.AND P6, PT, R0, R139, PT ;  /* 0x0000008b0000720c */ /* 0x000fe20003fc6270 */
[----:B------:R-:W-:-:S05]  /*161d0*/  VIADD R0, R122, 0x3803 ;  /* 0x000038037a007836 */ /* 0x000fca0000000000 */
[----:B------:R-:W-:-:S07]  /*161e0*/  ISETP.GE.AND P1, PT, R0, R139, PT ;  /* 0x0000008b0000720c */ /* 0x000fce0003f26270 */
[----:B--2---:R-:W-:Y:S01]  /*161f0*/  @!P6 SHF.L.U32 R128, R5, 0x10, RZ ;  /* 0x000000100580e819 */ /* 0x004fe200000006ff */
[----:B------:R-:W-:-:S05]  /*16200*/  IMAD.U32 R11, R4, 0x10000, RZ ;  /* 0x00010000040b7824 */ /* 0x000fca00078e00ff */
[----:B------:R-:W-:Y:S02]  /*16210*/  @!P1 PRMT R5, R5, 0x7632, R5 ;  /* 0x0000763205059816 */ /* 0x000fe40000000005 */
[C---:B---3--:R-:W-:Y:S01]  /*16220*/  @!P6 SHF.L.U32 R0, R3.reuse, 0x10, RZ ;  /* 0x000000100300e819 */ /* 0x048fe200000006ff */
[----:B------:R1:W-:Y:S01]  /*16230*/  @!P6 STL [R1+0xc], R128 ;  /* 0x00000c800100e387 */ /* 0x0003e20000100800 */
        /* <DEDUP_REMOVED lines=8> */
[----:B------:R-:W-:Y:S01]  /*162c0*/  PRMT R0, R4, 0x7632, R0 ;  /* 0x0000763204007816 */ /* 0x000fe20000000000 */
[----:B------:R1:W-:Y:S04]  /*162d0*/  @!P1 STL [R1+0x10], R8 ;  /* 0x0000100801009387 */ /* 0x0003e80000100800 */
[----:B------:R1:W-:Y:S06]  /*162e0*/  @!P1 STL [R1+0x34], R7 ;  /* 0x0000340701009387 */ /* 0x0003ec0000100800 */
[----:B------:R-:W-:-:S02]  /*162f0*/  @!P6 SHF.L.U32 R250, R0, 0x10, RZ ;  /* 0x0000001000fae819 */ /* 0x000fc400000006ff */
[C---:B------:R-:W-:Y:S01]  /*16300*/  PRMT R0, R2.reuse, 0x7632, R0 ;  /* 0x0000763202007816 */ /* 0x040fe20000000000 */
[----:B------:R-:W-:-:S03]  /*16310*/  IMAD.U32 R2, R2, 0x10000, RZ ;  /* 0x0001000002027824 */ /* 0x000fc600078e00ff */
[----:B------:R-:W-:Y:S01]  /*16320*/  @!P6 SHF.L.U32 R0, R0, 0x10, RZ ;  /* 0x000000100000e819 */ /* 0x000fe200000006ff */
[----:B------:R-:W-:-:S04]  /*16330*/  FMUL R252, R11, R2 ;  /* 0x000000020bfc7220 */ /* 0x000fc80000400000 */
[----:B------:R-:W-:-:S05]  /*16340*/  @!P6 FMUL R9, R250, R0 ;  /* 0x00000000fa09e220 */ /* 0x000fca0000400000 */
[----:B------:R1:W-:Y:S02]  /*16350*/  @!P6 STL [R1+0x14], R9 ;  /* 0x000014090100e387 */ /* 0x0003e40000100800 */
.L_x_225:
[----:B------:R-:W-:Y:S05]  /*16360*/  BSYNC B0 ;  /* 0x0000000000007941 */ /* 0x000fea0003800000 */
.L_x_224:
[----:B-1----:R-:W-:Y:S01]  /*16370*/  VIADD R128, R122, 0x3b80 ;  /* 0x00003b807a807836 */ /* 0x002fe20000000000 */
[----:B------:R-:W-:Y:S01]  /*16380*/  BSSY B0, `(.L_x_226) ;  /* 0x0000021000007945 */ /* 0x000fe20003800000 */
[----:B------:R-:W-:Y:S01]  /*16390*/  HFMA2.MMA R10, -RZ, RZ, 0, 0 ;  /* 0x00000000ff0a7435 */ /* 0x000fe200000001ff */
[----:B------:R-:W-:Y:S02]  /*163a0*/  ISETP.GE.AND P1, PT, R6, R139, PT ;  /* 0x0000008b0600720c */ /* 0x000fe40003f26270 */
[----:B------:R-:W-:Y:S01]  /*163b0*/  CS2R R8, SRZ ;  /* 0x0000000000087805 */ /* 0x000fe2000001ff00 */
[----:B------:R1:W-:Y:S01]  /*163c0*/  STL [R1+0xc5c], R128 ;  /* 0x000c5c8001007387 */ /* 0x0003e20000100800 */
[----:B------:R-:W-:Y:S02]  /*163d0*/  MOV R137, RZ ;  /* 0x000000ff00897202 */ /* 0x000fe40000000f00 */
[----:B0-----:R-:W-:Y:S01]  /*163e0*/  CS2R R6, SRZ ;  /* 0x0000000000067805 */ /* 0x001fe2000001ff00 */
[----:B------:R-:W-:Y:S06]  /*163f0*/  @P0 BRA `(.L_x_227) ;  /* 0x0000000000640947 */ /* 0x000fec0003800000 */
[----:B------:R-:W2:Y:S04]  /*16400*/  LDG.E.64 R4, desc[UR4][R126.64+0x7100] ;  /* 0x007100047e047981 */ /* 0x000ea8000c1e1b00 */
[----:B------:R-:W3:Y:S01]  /*16410*/  LDG.E.64 R2, desc[UR4][R124.64+0x7100] ;  /* 0x007100047c027981 */ /* 0x000ee2000c1e1b00 */
[----:B------:R-:W-:-:S04]  /*16420*/  IADD3 R0, R122, 0x3882, RZ ;  /* 0x000038827a007810 */ /* 0x000fc80007ffe0ff */
[----:B------:R-:W-:Y:S02]  /*16430*/  ISETP.GE.AND P6, PT, R0, R139, PT ;  /* 0x0000008b0000720c */ /* 0x000fe40003fc6270 */
[----:B------:R-:W-:-:S04]  /*16440*/  IADD3 R0, R122, 0x3883, RZ ;  /* 0x000038837a007810 */ /* 0x000fc80007ffe0ff */
[----:B------:R-:W-:-:S07]  /*16450*/  ISETP.GE.AND P0, PT, R0, R139, PT ;  /* 0x0000008b0000720c */ /* 0x000fce0003f06270 */
[----:B--2---:R-:W-:-:S06]  /*16460*/  @!P6 IMAD.U32 R21, R5, 0x10000, RZ ;  /* 0x000100000515e824 */ /* 0x004fcc00078e00ff */
[----:B------:R-:W-:Y:S02]  /*16470*/  @!P0 PRMT R5, R5, 0x7632, R5 ;  /* 0x0000763205058816 */ /* 0x000fe40000000005 */
[----:B------:R-:W-:Y:S02]  /*16480*/  SHF.L.U32 R6, R4, 0x10, RZ ;  /* 0x0000001004067819 */ /* 0x000fe400000006ff */
[----:B---3--:R-:W-:Y:S01]  /*16490*/  @!P6 SHF.L.U32 R0, R3, 0x10, RZ ;  /* 0x000000100300e819 */ /* 0x008fe200000006ff */
[----:B------:R-:W-:Y:S01]  /*164a0*/  @!P0 IMAD.U32 R23, R5, 0x10000, RZ ;  /* 0x0001000005178824 */ /* 0x000fe200078e00ff */
[----:B------:R-:W-:-:S03]  /*164b0*/  @!P0 PRMT R3, R3, 0x7632, R3 ;  /* 0x0000763203038816 */ /* 0x000fc60000000003 */
[----:B------:R-:W-:Y:S01]  /*164c0*/  @!P6 FMUL R248, R21, R0 ;  /* 0x0000000015f8e220 */ /* 0x000fe20000400000 */
[----:B------:R-:W-:Y:S02]  /*164d0*/  @!P0 SHF.L.U32 R3, R3, 0x10, RZ ;  /* 0x0000001003038819 */ /* 0x000fe400000006ff */
[----:B------:R-:W-:-:S03]  /*164e0*/  IADD3 R0, R122, 0x3881, RZ ;  /* 0x000038817a007810 */ /* 0x000fc60007ffe0ff */
[----:B------:R-:W-:Y:S01]  /*164f0*/  @!P0 FMUL R129, R23, R3 ;  /* 0x0000000317818220 */ /* 0x000fe20000400000 */
[----:B------:R-:W-:Y:S02]  /*16500*/  ISETP.GE.AND P6, PT, R0, R139, PT ;  /* 0x0000008b0000720c */ /* 0x000fe40003fc6270 */
[----:B------:R-:W-:Y:S02]  /*16510*/  PRMT R0, R4, 0x7632, R0 ;  /* 0x0000763204007816 */ /* 0x000fe40000000000 */
[----:B------:R0:W-:Y:S09]  /*16520*/  @!P0 STL [R1+0x38], R129 ;  /* 0x0000388101008387 */ /* 0x0001f20000100800 */
[----:B------:R-:W-:-:S02]  /*16530*/  @!P6 SHF.L.U32 R20, R0, 0x10, RZ ;  /* 0x000000100014e819 */ /* 0x000fc400000006ff */
[C---:B------:R-:W-:Y:S02]  /*16540*/  PRMT R0, R2.reuse, 0x7632, R0 ;  /* 0x0000763202007816 */ /* 0x040fe40000000000 */
[----:B------:R-:W-:-:S03]  /*16550*/  SHF.L.U32 R2, R2, 0x10, RZ ;  /* 0x0000001002027819 */ /* 0x000fc600000006ff */
[----:B------:R-:W-:Y:S02]  /*16560*/  @!P6 IMAD.U32 R0, R0, 0x10000, RZ ;  /* 0x000100000000e824 */ /* 0x000fe400078e00ff */
[----:B------:R-:W-:Y:S02]  /*16570*/  FMUL R24, R6, R2 ;  /* 0x0000000206187220 */ /* 0x000fe40000400000 */
[----:B0-----:R-:W-:-:S07]  /*16580*/  @!P6 FMUL R25, R20, R0 ;  /* 0x000000001419e220 */ /* 0x001fce0000400000 */
.L_x_227:
[----:B------:R-:W-:Y:S05]  /*16590*/  BSYNC B0 ;  /* 0x0000000000007941 */ /* 0x000fea0003800000 */
.L_x_226:
[----:B------:R-:W-:Y:S01]  /*165a0*/  IADD3 R133, R122, 0x3c00, RZ ;  /* 0x00003c007a857810 */ /* 0x000fe20007ffe0ff */
[----:B------:R-:W-:Y:S01]  /*165b0*/  BSSY B0, `(.L_x_228) ;  /* 0x0000020000007945 */ /* 0x000fe20003800000 */
[----:B------:R-:W-:Y:S01]  /*165c0*/  HFMA2.MMA R132, -RZ, RZ, 0, 0 ;  /* 0x00000000ff847435 */ /* 0x000fe200000001ff */
[----:B------:R-:W-:Y:S02]  /*165d0*/  ISETP.GE.AND P0, PT, R128, R139, PT ;  /* 0x0000008b8000720c */ /* 0x000fe40003f06270 */
[----:B------:R-:W-:Y:S01]  /*165e0*/  CS2R R4, SRZ ;  /* 0x0000000000047805 */ /* 0x000fe2000001ff00 */
[----:B------:R0:W-:Y:S01]  /*165f0*/  STL [R1+0xc4c], R133 ;  /* 0x000c4c8501007387 */ /* 0x0001e20000100800 */
[----:B------:R-:W-:Y:S01]  /*16600*/  CS2R R2, SRZ ;  /* 0x0000000000027805 */ /* 0x000fe2000001ff00 */
[----:B------:R-:W-:Y:S01]  /*16610*/  IMAD.MOV.U32 R0, RZ, RZ, RZ ;  /* 0x000000ffff007224 */ /* 0x000fe200078e00ff */
[----:B------:R-:W-:Y:S07]  /*16620*/  @P4 BRA `(.L_x_229) ;  /* 0x0000000000604947 */ /* 0x000fee0003800000 */
[----:B-1----:R-:W2:Y:S04]  /*16630*/  LDG.E.64 R128, desc[UR4][R126.64+0x7200] ;  /* 0x007200047e807981 */ /* 0x002ea8000c1e1b00 */
        /* <DEDUP_REMOVED lines=8> */
[----:B------:R-:W-:Y:S02]  /*166c0*/  @!P4 PRMT R131, R131, 0x7632, R131 ;  /* 0x000076328383c816 */ /* 0x000fe40000000083 */
[----:B------:R-:W-:Y:S01]  /*166d0*/  @!P4 SHF.L.U32 R14, R129, 0x10, RZ ;  /* 0x00000010810ec819 */ /* 0x000fe200000006ff */
[----:B------:R-:W-:Y:S01]  /*166e0*/  @!P6 FMUL R17, R13, R132 ;  /* 0x000000840d11e220 */ /* 0x000fe20000400000 */
[----:B------:R-:W-:Y:S01]  /*166f0*/  IADD3 R132, R122, 0x3901, RZ ;  /* 0x000039017a847810 */ /* 0x000fe20007ffe0ff */
[----:B------:R-:W-:Y:S01]  /*16700*/  @!P4 IMAD.U32 R131, R131, 0x10000, RZ ;  /* 0x000100008383c824 */ /* 0x000fe200078e00ff */
[----:B------:R-:W-:Y:S02]  /*16710*/  PRMT R129, R128, 0x7632, R129 ;  /* 0x0000763280817816 */ /* 0x000fe40000000081 */
[----:B------:R-:W-:Y:S01]  /*16720*/  ISETP.GE.AND P6, PT, R132, R139, PT ;  /* 0x0000008b8400720c */ /* 0x000fe20003fc6270 */
[----:B------:R-:W-:Y:S01]  /*16730*/  @!P4 FMUL R18, R14, R131 ;  /* 0x000000830e12c220 */ /* 0x000fe20000400000 */
[----:B------:R-:W-:-:S11]  /*16740*/  SHF.L.U32 R132, R128, 0x10, RZ ;  /* 0x0000001080847819 */ /* 0x000fd600000006ff */
[----:B------:R-:W-:Y:S01]  /*16750*/  @!P6 IMAD.U32 R12, R129, 0x10000, RZ ;  /* 0x00010000810ce824 */ /* 0x000fe200078e00ff */
[C---:B------:R-:W-:Y:S02]  /*16760*/  PRMT R129, R130.reuse, 0x7632, R129 ;  /* 0x0000763282817816 */ /* 0x040fe40000000081 */
[----:B------:R-:W-:Y:S02]  /*16770*/  SHF.L.U32 R130, R130, 0x10, RZ ;  /* 0x0000001082827819 */ /* 0x000fe400000006ff */
[----:B------:R-:W-:-:S03]  /*16780*/  @!P6 SHF.L.U32 R129, R129, 0x10, RZ ;  /* 0x000000108181e819 */ /* 0x000fc600000006ff */
[----:B------:R-:W-:Y:S02]  /*16790*/  FMUL R138, R132, R130 ;  /* 0x00000082848a7220 */ /* 0x000fe40000400000 */
[----:B------:R-:W-:-:S07]  /*167a0*/  @!P6 FMUL R15, R12, R129 ;  /* 0x000000810c0fe220 */ /* 0x000fce0000400000 */
.L_x_229:
[----:B------:R-:W-:Y:S05]  /*167b0*/  BSYNC B0 ;  /* 0x0000000000007941 */ /* 0x000fea0003800000 */
.L_x_228:
[----:B------:R-:W-:Y:S01]  /*167c0*/  IADD3 R141, R122, 0x3c80, RZ ;  /* 0x00003c807a8d7810 */ /* 0x000fe20007ffe0ff */
[----:B------:R-:W-:Y:S01]  /*167d0*/  BSSY B0, `(.L_x_230) ;  /* 0x0000021000007945 */ /* 0x000fe20003800000 */
[----:B------:R-:W-:Y:S01]  /*167e0*/  ISETP.GE.AND P4, PT, R133, R139, PT ;  /* 0x0000008b8500720c */ /* 0x000fe20003f86270 */
[----:B0-----:R-:W-:Y:S01]  /*167f0*/  HFMA2.MMA R133, -RZ, RZ, 0, 0 ;  /* 0x00000000ff857435 */ /* 0x001fe200000001ff */
[----:B------:R-:W-:Y:S01]  /*16800*/  MOV R145, RZ ;  /* 0x000000ff00917202 */ /* 0x000fe20000000f00 */
[----:B------:R0:W-:Y:S01]  /*16810*/  STL [R1+0xc44], R141 ;  /* 0x000c448d01007387 */ /* 0x0001e20000100800 */
[----:B------:R-:W-:Y:S01]  /*16820*/  IMAD.MOV.U32 R136, RZ, RZ, RZ ;  /* 0x000000ffff887224 */ /* 0x000fe200078e00ff */
[----:B------:R-:W-:Y:S01]  /*16830*/  CS2R R134, SRZ ;  /* 0x0000000000867805 */ /* 0x000fe2000001ff00 */
[----:B------:R-:W-:Y:S01]  /*16840*/  IMAD.MOV.U32 R140, RZ, RZ, RZ ;  /* 0x000000ffff8c7224 */ /* 0x000fe200078e00ff */
[----:B------:R-:W-:Y:S06]  /*16850*/  @P5 BRA `(.L_x_231) ;  /* 0x0000000000605947 */ /* 0x000fec0003800000 */
[----:B------:R-:W2:Y:S04]  /*16860*/  LDG.E.64 R130, desc[UR4][R124.64+0x7300] ;  /* 0x007300047c827981 */ /* 0x000ea8000c1e1b00 */
[----:B-1----:R-:W3:Y:S01]  /*16870*/  LDG.E.64 R128, desc[UR4][R126.64+0x7300] ;  /* 0x007300047e807981 */ /* 0x002ee2000c1e1b00 */
[----:B------:R-:W-:-:S04]  /*16880*/  IADD3 R137, R122, 0x3982, RZ ;  /* 0x000039827a897810 */ /* 0x000fc80007ffe0ff */
[----:B------:R-:W-:Y:S02]  /*16890*/  ISETP.GE.AND P6, PT, R137, R139, PT ;  /* 0x0000008b8900720c */ /* 0x000fe40003fc6270 */
[----:B------:R-:W-:-:S04]  /*168a0*/  IADD3 R137, R122, 0x3983, RZ ;  /* 0x000039837a897810 */ /* 0x000fc80007ffe0ff */
[----:B------:R-:W-:-:S07]  /*168b0*/  ISETP.GE.AND P5, PT, R137, R139, PT ;  /* 0x0000008b8900720c */ /* 0x000fce0003fa6270 */
[----:B--2---:R-:W-:Y:S01]  /*168c0*/  @!P6 SHF.L.U32 R137, R131, 0x10, RZ ;  /* 0x000000108389e819 */ /* 0x004fe200000006ff */
[----:B---3--:R-:W-:-:S04]  /*168d0*/  @!P6 IMAD.U32 R7, R129, 0x10000, RZ ;  /* 0x000100008107e824 */ /* 0x008fc800078e00ff */
[----:B------:R-:W-:Y:S01]  /*168e0*/  @!P6 FMUL R10, R7, R137 ;  /* 0x00000089070ae220 */ /* 0x000fe20000400000 */
[----:B------:R-:W-:-:S04]  /*168f0*/  IADD3 R137, R122, 0x3981, RZ ;  /* 0x000039817a897810 */ /* 0x000fc80007ffe0ff */
[----:B------:R-:W-:Y:S02]  /*16900*/  ISETP.GE.AND P6, PT, R137, R139, PT ;  /* 0x0000008b8900720c */ /* 0x000fe40003fc6270 */
[----:B------:R-:W-:-:S05]  /*16910*/  @!P5 PRMT R129, R129, 0x7632, R129 ;  /* 0x000076328181d816 */ /* 0x000fca0000000081 */
[----:B------:R-:W-:Y:S01]  /*16920*/  @!P5 IMAD.U32 R8, R129, 0x10000, RZ ;  /* 0x000100008108d824 */ /* 0x000fe200078e00ff */
[----:B------:R-:W-:Y:S02]  /*16930*/  PRMT R129, R128, 0x7632, R129 ;  /* 0x0000763280817816 */ /* 0x000fe40000000081 */
[----:B------:R-:W-:-:S03]  /*16940*/  @!P5 PRMT R131, R131, 0x7632, R131 ;  /* 0x000076328383d816 */ /* 0x000fc60000000083 */
[----:B------:R-:W-:Y:S02]  /*16950*/  @!P6 SHF.L.U32 R5, R129, 0x10, RZ ;  /* 0x000000108105e819 */ /* 0x000fe400000006ff */
[----:B------:R-:W-:Y:S02]  /*16960*/  PRMT R129, R130, 0x7632, R129 ;  /* 0x0000763282817816 */ /* 0x000fe40000000081 */
[----:B------:R-:W-:Y:S02]  /*16970*/  SHF.L.U32 R140, R128, 0x10, RZ ;  /* 0x00000010808c7819 */ /* 0x000fe400000006ff */
[----:B------:R-:W-:Y:S01]  /*16980*/  @!P5 SHF.L.U32 R131, R131, 0x10, RZ ;  /* 0x000000108383d819 */ /* 0x000fe200000006ff */
[----:B------:R-:W-:Y:S01]  /*16990*/  @!P6 IMAD.U32 R128, R129, 0x10000, RZ ;  /* 0x000100008180e824 */ /* 0x000fe200078e00ff */
[----:B------:R-:W-:-:S03]  /*169a0*/  SHF.L.U32 R130, R130, 0x10, RZ ;  /* 0x0000001082827819 */ /* 0x000fc600000006ff */
[----:B------:R-:W-:Y:S01]  /*169b0*/  @!P6 FMUL R9, R5, R128 ;  /* 0x000000800509e220 */ /* 0x000fe20000400000 */
[----:B------:R-:W-:Y:S01]  /*169c0*/  @!P5 FMUL R19, R8, R131 ;  /* 0x000000830813d220 */ /* 0x000fe20000400000 */
[----:B------:R-:W-:-:S07]  /*169d0*/  FMUL R137, R140, R130 ;  /* 0x000000828c897220 */ /* 0x000fce0000400000 */
.L_x_231:
[----:B------:R-:W-:Y:S05]  /*169e0*/  BSYNC B0 ;  /* 0x0000000000007941 */ /* 0x000fea0003800000 */
.L_x_230:
[----:B------:R-:W-:Y:S01]  /*169f0*/  VIADD R147, R122, 0x3d00 ;  /* 0x00003d007a937836 */ /* 0x000fe20000000000 */
[----:B------:R-:W-:Y:S01]  /*16a00*/  ISETP.GE.AND P5, PT, R141, R139, PT ;  /* 0x0000008b8d00720c */ /* 0x000fe20003fa6270 */
[----:B------:R-:W-:Y:S01]  /*16a10*/  BSSY B0, `(.L_x_232) ;  /* 0x0000020000007945 */ /* 0x000fe20003800000 */
[----:B0-----:R-:W-:Y:S01]  /*16a20*/  HFMA2.MMA R141, -RZ, RZ, 0, 0 ;  /* 0x00000000ff8d7435 */ /* 0x001fe200000001ff */
[----:B------:R-:W-:Y:S01]  /*16a30*/  IMAD.MOV.U32 R144, RZ, RZ, RZ ;  /* 0x000000ffff907224 */ /* 0x000fe200078e00ff */
[----:B------:R0:W-:Y:S01]  /*16a40*/  STL [R1+0xc40], R147 ;  /* 0x000c409301007387 */ /* 0x0001e20000100800 */
[----:B------:R-:W-:Y:S02]  /*16a50*/  MOV R151, RZ ;  /* 0x000000ff00977202 */ /* 0x000fe40000000f00 */
[----:B------:R-:W-:Y:S02]  /*16a60*/  CS2R R142, SRZ ;  /* 0x00000000008e7805 */ /* 0x000fe4000001ff00 */
[----:B------:R-:W-:Y:S01]  /*16a70*/  MOV R146, RZ ;  /* 0x000000ff00927202 */ /* 0x000fe20000000f00 */
[----:B------:R-:W-:Y:S06]  /*16a80*/  @P3 BRA `(.L_x_233) ;  /* 0x0000000000603947 */ /* 0x000fec0003800000 */
[----:B-1----:R-:W2:Y:S04]  /*16a90*/  LDG.E.64 R128, desc[UR4][R126.64+0x7400] ;  /* 0x007400047e807981 */ /* 0x002ea8000c1e1b00 */
        /* <DEDUP_REMOVED lines=8> */
[----:B---3--:R-:W-:Y:S02]  /*16b20*/  @!P6 SHF.L.U32 R145, R131, 0x10, RZ ;  /* 0x000000108391e819 */ /* 0x008fe400000006ff */
[----:B------:R-:W-:Y:S02]  /*16b30*/  @!P3 SHF.L.U32 R136, R129, 0x10, RZ ;  /* 0x000000108188b819 */ /* 0x000fe400000006ff */
[----:B------:R-:W-:Y:S01]  /*16b40*/  PRMT R129, R128, 0x7632, R129 ;  /* 0x0000763280817816 */ /* 0x000fe20000000081 */
[----:B------:R-:W-:Y:S01]  /*16b50*/  @!P6 FMUL R2, R135, R145 ;  /* 0x000000918702e220 */ /* 0x000fe20000400000 */
[----:B------:R-:W-:Y:S01]  /*16b60*/  VIADD R145, R122, 0x3a01 ;  /* 0x00003a017a917836 */ /* 0x000fe20000000000 */
[----:B------:R-:W-:-:S04]  /*16b70*/  @!P3 PRMT R131, R131, 0x7632, R131 ;  /* 0x000076328383b816 */ /* 0x000fc80000000083 */
[----:B------:R-:W-:Y:S02]  /*16b80*/  ISETP.GE.AND P6, PT, R145, R139, PT ;  /* 0x0000008b9100720c */ /* 0x000fe40003fc6270 */
[----:B------:R-:W-:-:S05]  /*16b90*/  @!P3 SHF.L.U32 R131, R131, 0x10, RZ ;  /* 0x000000108383b819 */ /* 0x000fca00000006ff */
[----:B------:R-:W-:-:S06]  /*16ba0*/  @!P3 FMUL R3, R136, R131 ;  /* 0x000000838803b220 */ /* 0x000fcc0000400000 */
[----:B------:R-:W-:Y:S02]  /*16bb0*/  @!P6 SHF.L.U32 R134, R129, 0x10, RZ ;  /* 0x000000108186e819 */ /* 0x000fe400000006ff */
[C---:B------:R-:W-:Y:S01]  /*16bc0*/  PRMT R129, R130.reuse, 0x7632, R129 ;  /* 0x0000763282817816 */ /* 0x040fe20000000081 */
[----:B------:R-:W-:-:S03]  /*16bd0*/  IMAD.U32 R130, R130, 0x10000, RZ ;  /* 0x0001000082827824 */ /* 0x000fc600078e00ff */
[----:B------:R-:W-:Y:S01]  /*16be0*/  @!P6 SHF.L.U32 R128, R129, 0x10, RZ ;  /* 0x000000108180e819 */ /* 0x000fe200000006ff */
[----:B------:R-:W-:-:S04]  /*16bf0*/  FMUL R145, R146, R130 ;  /* 0x0000008292917220 */ /* 0x000fc80000400000 */
[----:B------:R-:W-:-:S07]  /*16c00*/  @!P6 FMUL R0, R134, R128 ;  /* 0x000000808600e220 */ /* 0x000fce0000400000 */
.L_x_233:
[----:B------:R-:W-:Y:S05]  /*16c10*/  BSYNC B0 ;  /* 0x0000000000007941 */ /* 0x000fea0003800000 */
.L_x_232:
[----:B------:R-:W-:Y:S01]  /*16c20*/  VIADD R154, R122, 0x3d80 ;  /* 0x00003d807a9a7836 */ /* 0x000fe20000000000 */
[----:B------:R-:W-:Y:S01]  /*16c30*/  BSSY B0, `(.L_x_234) ;  /* 0x0000020000007945 */ /* 0x000fe20003800000 */
[----:B------:R-:W-:Y:S01]  /*16c40*/  HFMA2.MMA R150, -RZ, RZ, 0, 0 ;  /* 0x00000000ff967435 */ /* 0x000fe200000001ff */
[----:B------:R-:W-:Y:S02]  /*16c50*/  ISETP.GE.AND P3, PT, R147, R139, PT ;  /* 0x0000008b9300720c */ /* 0x000fe40003f66270 */
[----:B------:R-:W-:Y:S01]  /*16c60*/  CS2R R148, SRZ ;  /* 0x0000000000947805 */ /* 0x000fe2000001ff00 */
[----:B------:R2:W-:Y:S01]  /*16c70*/  STL [R1+0xc3c], R154 ;  /* 0x000c3c9a01007387 */ /* 0x0005e20000100800 */
[----:B0-----:R-:W-:Y:S02]  /*16c80*/  MOV R147, RZ ;  /* 0x000000ff00937202 */ /* 0x001fe40000000f00 */
[----:B------:R-:W-:Y:S01]  /*16c90*/  CS2R R152, SRZ ;  /* 0x0000000000987805 */ /* 0x000fe2000001ff00 */
[----:B------:R-:W-:Y:S06]  /*16ca0*/  @P2 BRA `(.L_x_235) ;  /* 0x0000000000602947 */ /* 0x000fec0003800000 */
[----:B------:R-:W3:Y:S04]  /*16cb0*/  LDG.E.64 R130, desc[UR4][R124.64+0x7500] ;  /* 0x007500047c827981 */ /* 0x000ee8000c1e1b00 */
[----:B-1----:R-:W4:Y:S01]  /*16cc0*/  LDG.E.64 R128, desc[UR4][R126.64+0x7500] ;  /* 0x007500047e807981 */ /* 0x002f22000c1e1b00 */
[----:B------:R-:W-:-:S04]  /*16cd0*/  IADD3 R151, R122, 0x3a82, RZ ;  /* 0x00003a827a977810 */ /* 0x000fc80007ffe0ff */
[----:B------:R-:W-:Y:S02]  /*16ce0*/  ISETP.GE.AND P6, PT, R151, R139, PT ;  /* 0x0000008b9700720c */ /* 0x000fe40003fc6270 */
[----:B------:R-:W-:-:S04]  /*16cf0*/  IADD3 R151, R122, 0x3a83, RZ ;  /* 0x00003a837a977810 */ /* 0x000fc80007ffe0ff */
[----:B------:R-:W-:-:S07]  /*16d00*/  ISETP.GE.AND P2, PT, R151, R139, PT ;  /* 0x0000008b9700720c */ /* 0x000fce0003f46270 */
[----:B---3--:R-:W-:Y:S01]  /*16d10*/  @!P6 SHF.L.U32 R151, R131, 0x10, RZ ;  /* 0x000000108397e819 */ /* 0x008fe200000006ff */
[----:B----4-:R-:W-:-:S04]  /*16d20*/  @!P6 IMAD.U32 R142, R129, 0x10000, RZ ;  /* 0x00010000818ee824 */ /* 0x010fc800078e00ff */
        /* <DEDUP_REMOVED lines=16> */
.L_x_235:
[----:B------:R-:W-:Y:S05]  /*16e30*/  BSYNC B0 ;  /* 0x0000000000007941 */ /* 0x000fea0003800000 */
.L_x_234:
[----:B------:R-:W-:Y:S01]  /*16e40*/  VIADD R160, R122, 0x3e00 ;  /* 0x00003e007aa07836 */ /* 0x000fe20000000000 */
[----:B------:R-:W-:Y:S01]  /*16e50*/  BSSY B0, `(.L_x_236) ;  /* 0x000001f000007945 */ /* 0x000fe20003800000 */
[----:B------:R-:W-:Y:S02]  /*16e60*/  ISETP.GE.AND P2, PT, R154, R139, PT ;  /* 0x0000008b9a00720c */ /* 0x000fe40003f46270 */
[----:B--2---:R-:W-:Y:S02]  /*16e70*/  CS2R R154, SRZ ;  /* 0x00000000009a7805 */ /* 0x004fe4000001ff00 */
[----:B------:R-:W-:Y:S01]  /*16e80*/  CS2R R156, SRZ ;  /* 0x00000000009c7805 */ /* 0x000fe2000001ff00 */
[----:B------:R0:W-:Y:S01]  /*16e90*/  STL [R1+0xc38], R160 ;  /* 0x000c38a001007387 */ /* 0x0001e20000100800 */
[----:B------:R-:W-:Y:S01]  /*16ea0*/  CS2R R158, SRZ ;  /* 0x00000000009e7805 */ /* 0x000fe2000001ff00 */
        /* <DEDUP_REMOVED lines=25> */
.L_x_237:
[----:B------:R-:W-:Y:S05]  /*17040*/  BSYNC B0 ;  /* 0x0000000000007941 */ /* 0x000fea0003800000 */
.L_x_236:
[----:B------:R-:W-:Y:S01]  /*17050*/  IADD3 R165, R122, 0x3e80, RZ ;  /* 0x00003e807aa57810 */ /* 0x000fe20007ffe0ff */
[----:B------:R-:W-:Y:S01]  /*17060*/  BSSY B0, `(.L_x_238) ;  /* 0x0000020000007945 */ /* 0x000fe20003800000 */
[----:B------:R-:W-:Y:S01]  /*17070*/  HFMA2.MMA R164, -RZ, RZ, 0, 0 ;  /* 0x00000000ffa47435 */ /* 0x000fe200000001ff */
[----:B------:R-:W-:Y:S01]  /*17080*/  ISETP.GE.AND P1, PT, R160, R139, PT ;  /* 0x0000008ba000720c */ /* 0x000fe20003f26270 */
[----:B------:R-:W-:Y:S01]  /*17090*/  IMAD.MOV.U32 R171, RZ, RZ, RZ ;  /* 0x000000ffffab7224 */ /* 0x000fe200078e00ff */
[----:B------:R2:W-:Y:S01]  /*170a0*/  STL [R1+0xc34], R165 ;  /* 0x000c34a501007387 */ /* 0x0005e20000100800 */
[----:B------:R-:W-:Y:S02]  /*170b0*/  CS2R R162, SRZ ;  /* 0x0000000000a27805 */ /* 0x000fe4000001ff00 */
[----:B0-----:R-:W-:Y:S01]  /*170c0*/  CS2R R160, SRZ ;  /* 0x0000000000a07805 */ /* 0x001fe2000001ff00 */
[----:B------:R-:W-:Y:S07]  /*170d0*/  @P0 BRA `(.L_x_239) ;  /* 0x0000000000600947 */ /* 0x000fee0003800000 */
[----:B-1----:R-:W3:Y:S04]  /*170e0*/  LDG.E.64 R128, desc[UR4][R126.64+0x7700] ;  /* 0x007700047e807981 */ /* 0x002ee8000c1e1b00 */
[----:B------:R-:W4:Y:S01]  /*170f0*/  LDG.E.64 R130, desc[UR4][R124.64+0x7700] ;  /* 0x007700047c827981 */ /* 0x000f22000c1e1b00 */
[----:B------:R-:W-:-:S05]  /*17100*/  VIADD R164, R122, 0x3b82 ;  /* 0x00003b827aa47836 */ /* 0x000fca0000000000 */
[----:B------:R-:W-:Y:S02]  /*17110*/  ISETP.GE.AND P6, PT, R164, R139, PT ;  /* 0x0000008ba400720c */ /* 0x000fe40003fc6270 */
[----:B------:R-:W-:-:S04]  /*17120*/  IADD3 R164, R122, 0x3b83, RZ ;  /* 0x00003b837aa47810 */ /* 0x000fc80007ffe0ff */
[----:B------:R-:W-:-:S07]  /*17130*/  ISETP.GE.AND P0, PT, R164, R139, PT ;  /* 0x0000008ba400720c */ /* 0x000fce0003f06270 */
[----:B---3--:R-:W-:-:S06]  /*17140*/  @!P6 SHF.L.U32 R162, R129, 0x10, RZ ;  /* 0x0000001081a2e819 */ /* 0x008fcc00000006ff */
[----:B------:R-:W-:Y:S01]  /*17150*/  @!P0 PRMT R129, R129, 0x7632, R129 ;  /* 0x0000763281818816 */ /* 0x000fe20000000081 */
[C---:B----4-:R-:W-:Y:S01]  /*17160*/  @!P6 IMAD.U32 R164, R131.reuse, 0x10000, RZ ;  /* 0x0001000083a4e824 */ /* 0x050fe200078e00ff */
        /* <DEDUP_REMOVED lines=15> */
.L_x_239:
[----:B------:R-:W-:Y:S05]  /*17260*/  BSYNC B0 ;  /* 0x0000000000007941 */ /* 0x000fea0003800000 */
.L_x_238:
[----:B------:R-:W-:Y:S01]  /*17270*/  IADD3 R173, R122, 0x3f00, RZ ;  /* 0x00003f007aad7810 */ /* 0x000fe20007ffe0ff */
[----:B------:R-:W-:Y:S01]  /*17280*/  BSSY B0, `(.L_x_240) ;  /* 0x0000022000007945 */ /* 0x000fe20003800000 */
[----:B------:R-:W-:Y:S01]  /*17290*/  ISETP.GE.AND P0, PT, R165, R139, PT ;  /* 0x0000008ba500720c */ /* 0x000fe20003f06270 */
[----:B--2---:R-:W-:Y:S01]  /*172a0*/  HFMA2.MMA R165, -RZ, RZ, 0, 0 ;  /* 0x00000000ffa57435 */ /* 0x004fe200000001ff */
[----:B------:R-:W-:Y:S01]  /*172b0*/  MOV R170, RZ ;  /* 0x000000ff00aa7202 */ /* 0x000fe20000000f00 */
[----:B------:R0:W-:Y:S01]  /*172c0*/  STL [R1+0xc30], R173 ;  /* 0x000c30ad01007387 */ /* 0x0001e20000100800 */
[----:B------:R-:W-:Y:S01]  /*172d0*/  CS2R R168, SRZ ;  /* 0x0000000000a87805 */ /* 0x000fe2000001ff00 */
        /* <DEDUP_REMOVED lines=28> */
.L_x_241:
[----:B------:R-:W-:Y:S05]  /*174a0*/  BSYNC B0 ;  /* 0x0000000000007941 */ /* 0x000fea0003800000 */
.L_x_240:
[----:B------:R-:W-:Y:S01]  /*174b0*/  IADD3 R180, R122, 0x3f80, RZ ;  /* 0x00003f807ab47810 */ /* 0x000fe20007ffe0ff */
[----:B------:R-:W-:Y:S01]  /*174c0*/  BSSY B0, `(.L_x_242) ;  /* 0x0000021000007945 */ /* 0x000fe20003800000 */
[----:B------:R-:W-:Y:S02]  /*174d0*/  ISETP.GE.AND P4, PT, R173, R139, PT ;  /* 0x0000008bad00720c */ /* 0x000fe40003f86270 */
[----:B------:R-:W-:Y:S01]  /*174e0*/  CS2R R176, SRZ ;  /* 0x0000000000b07805 */ /* 0x000fe2000001ff00 */
[----:B------:R-:W-:Y:S01]  /*174f0*/  IMAD.MOV.U32 R187, RZ, RZ, RZ ;  /* 0x000000ffffbb7224 */ /* 0x000fe200078e00ff */
[----:B------:R2:W-:Y:S01]  /*17500*/  STL [R1+0xc2c], R180 ;  /* 0x000c2cb401007387 */ /* 0x0005e20000100800 */
[----:B------:R-:W-:Y:S02]  /*17510*/  CS2R R174, SRZ ;  /* 0x0000000000ae7805 */ /* 0x000fe4000001ff00 */
[----:B0-----:R-:W-:Y:S01]  /*17520*/  MOV R173, RZ ;  /* 0x000000ff00ad7202 */ /* 0x001fe20000000f00 */
[----:B------:R-:W-:Y:S01]  /*17530*/  IMAD.MOV.U32 R179, RZ, RZ, RZ ;  /* 0x000000ffffb37224 */ /* 0x000fe200078e00ff */
        /* <DEDUP_REMOVED lines=25> */
.L_x_243:
[----:B------:R-:W-:Y:S05]  /*176d0*/  BSYNC B0 ;  /* 0x0000000000007941 */ /* 0x000fea0003800000 */
.L_x_242:
[----:B------:R-:W-:Y:S01]  /*176e0*/  BSSY B0, `(.L_x_244) ;  /* 0x0000020000007945 */ /* 0x000fe20003800000 */
[----:B------:R-:W-:Y:S01]  /*176f0*/  ISETP.GE.AND P5, PT, R180, R139, PT ;  /* 0x0000008bb400720c */ /* 0x000fe20003fa6270 */
[----:B------:R-:W-:Y:S01]  /*17700*/  IMAD.MOV.U32 R186, RZ, RZ, RZ ;  /* 0x000000ffffba7224 */ /* 0x000fe200078e00ff */
[----:B------:R-:W-:Y:S02]  /*17710*/  CS2R R184, SRZ ;  /* 0x0000000000b87805 */ /* 0x000fe4000001ff00 */
[----:B------:R-:W-:Y:S02]  /*17720*/  CS2R R182, SRZ ;  /* 0x0000000000b67805 */ /* 0x000fe4000001ff00 */
[----:B------:R-:W-:Y:S02]  /*17730*/  CS2R R188, SRZ ;  /* 0x0000000000bc7805 */ /* 0x000fe4000001ff00 */
[----:B--2---:R-:W-:Y:S01]  /*17740*/  CS2R R180, SRZ ;  /* 0x0000000000b47805 */ /* 0x004fe2000001ff00 */
        /* <DEDUP_REMOVED lines=25> */
.L_x_245:
[----:B------:R-:W-:Y:S05]  /*178e0*/  BSYNC B0 ;  /* 0x0000000000007941 */ /* 0x000fea0003800000 */
.L_x_244:
[----:B------:R-:W-:Y:S01]  /*178f0*/  BSSY B0, `(.L_x_246) ;  /* 0x000001e000007945 */ /* 0x000fe20003800000 */
[----:B------:R-:W-:Y:S01]  /*17900*/  CS2R R190, SRZ ;  /* 0x0000000000be7805 */ /* 0x000fe2000001ff00 */
[----:B------:R-:W-:Y:S01]  /*17910*/  IMAD.MOV.U32 R203, RZ, RZ, RZ ;  /* 0x000000ffffcb7224 */ /* 0x000fe200078e00ff */
[----:B------:R-:W-:Y:S02]  /*17920*/  CS2R R192, SRZ ;  /* 0x0000000000c07805 */ /* 0x000fe4000001ff00 */
[----:B------:R-:W-:Y:S01]  /*17930*/  CS2R R194, SRZ ;  /* 0x0000000000c27805 */ /* 0x000fe2000001ff00 */
[----:B------:R-:W-:Y:S06]  /*17940*/  @P2 BRA `(.L_x_247) ;  /* 0x0000000000602947 */ /* 0x000fec0003800000 */
[----:B-1----:R-:W2:Y:S04]  /*17950*/  LDG.E.64 R128, desc[UR4][R126.64+0x7b00] ;  /* 0x007b00047e807981 */ /* 0x002ea8000c1e1b00 */
[----:B------:R-:W3:Y:S01]  /*17960*/  LDG.E.64 R130, desc[UR4][R124.64+0x7b00] ;  /* 0x007b00047c827981 */ /* 0x000ee2000c1e1b00 */
[----:B------:R-:W-:-:S04]  /*17970*/  IADD3 R195, R122, 0x3d83, RZ ;  /* 0x00003d837ac37810 */ /* 0x000fc80007ffe0ff */
[----:B------:R-:W-:Y:S02]  /*17980*/  ISETP.GE.AND P6, PT, R195, R139, PT ;  /* 0x0000008bc300720c */ /* 0x000fe40003fc6270 */
[----:B------:R-:W-:-:S04]  /*17990*/  IADD3 R195, R122, 0x3d82, RZ ;  /* 0x00003d827ac37810 */ /* 0x000fc80007ffe0ff */
[----:B------:R-:W-:Y:S01]  /*179a0*/  ISETP.GE.AND P3, PT, R195, R139, PT ;  /* 0x0000008bc300720c */ /* 0x000fe20003f66270 */
[----:B------:R-:W-:-:S05]  /*179b0*/  VIADD R195, R122, 0x3d81 ;  /* 0x00003d817ac37836 */ /* 0x000fca0000000000 */
[----:B------:R-:W-:Y:S02]  /*179c0*/  ISETP.GE.AND P2, PT, R195, R139, PT ;  /* 0x0000008bc300720c */ /* 0x000fe40003f46270 */
[----:B--2---:R-:W-:-:S05]  /*179d0*/  @!P6 PRMT R195, R129, 0x7632, R195 ;  /* 0x0000763281c3e816 */ /* 0x004fca00000000c3 */
[----:B------:R-:W-:Y:S01]  /*179e0*/  @!P3 SHF.L.U32 R193, R129, 0x10, RZ ;  /* 0x0000001081c1b819 */ /* 0x000fe200000006ff */
[----:B---3--:R-:W-:Y:S01]  /*179f0*/  @!P3 IMAD.U32 R129, R131, 0x10000, RZ ;  /* 0x000100008381b824 */ /* 0x008fe200078e00ff */
[----:B------:R-:W-:Y:S02]  /*17a00*/  @!P6 SHF.L.U32 R192, R195, 0x10, RZ ;  /* 0x00000010c3c0e819 */ /* 0x000fe400000006ff */
[----:B------:R-:W-:Y:S01]  /*17a10*/  PRMT R195, R128, 0x7632, R195 ;  /* 0x0000763280c37816 */ /* 0x000fe200000000c3 */
[----:B------:R-:W-:Y:S01]  /*17a20*/  @!P3 FMUL R190, R193, R129 ;  /* 0x00000081c1beb220 */ /* 0x000fe20000400000 */
[----:B------:R-:W-:Y:S02]  /*17a30*/  @!P6 PRMT R131, R131, 0x7632, R131 ;  /* 0x000076328383e816 */ /* 0x000fe40000000083 */
[----:B------:R-:W-:Y:S02]  /*17a40*/  PRMT R129, R130, 0x7632, R129 ;  /* 0x0000763282817816 */ /* 0x000fe40000000081 */
[----:B------:R-:W-:-:S02]  /*17a50*/  @!P2 SHF.L.U32 R194, R195, 0x10, RZ ;  /* 0x00000010c3c2a819 */ /* 0x000fc400000006ff */
[----:B------:R-:W-:Y:S01]  /*17a60*/  SHF.L.U32 R195, R128, 0x10, RZ ;  /* 0x0000001080c37819 */ /* 0x000fe200000006ff */
[----:B------:R-:W-:Y:S01]  /*17a70*/  @!P2 IMAD.U32 R128, R129, 0x10000, RZ ;  /* 0x000100008180a824 */ /* 0x000fe200078e00ff */
[----:B------:R-:W-:Y:S02]  /*17a80*/  @!P6 SHF.L.U32 R131, R131, 0x10, RZ ;  /* 0x000000108383e819 */ /* 0x000fe400000006ff */
[----:B------:R-:W-:Y:S01]  /*17a90*/  SHF.L.U32 R130, R130, 0x10, RZ ;  /* 0x0000001082827819 */ /* 0x000fe200000006ff */
[----:B------:R-:W-:Y:S02]  /*17aa0*/  @!P2 FMUL R191, R194, R128 ;  /* 0x00000080c2bfa220 */ /* 0x000fe40000400000 */
[----:B------:R-:W-:Y:S02]  /*17ab0*/  @!P6 FMUL R186, R192, R131 ;  /* 0x00000083c0bae220 */ /* 0x000fe40000400000 */
[----:B------:R-:W-:-:S07]  /*17ac0*/  FMUL R203, R195, R130 ;  /* 0x00000082c3cb7220 */ /* 0x000fce0000400000 */
.L_x_247:
[----:B------:R-:W-:Y:S05]  /*17ad0*/  BSYNC B0 ;  /* 0x0000000000007941 */ /* 0x000fea0003800000 */
.L_x_246:
[----:B------:R-:W-:Y:S01]  /*17ae0*/  BSSY B0, `(.L_x_248) ;  /* 0x0000020000007945 */ /* 0x000fe20003800000 */
[----:B------:R-:W-:Y:S01]  /*17af0*/  HFMA2.MMA R210, -RZ, RZ, 0, 0 ;  /* 0x00000000ffd27435 */ /* 0x000fe200000001ff */
[----:B------:R-:W-:Y:S01]  /*17b00*/  IMAD.MOV.U32 R202, RZ, RZ, RZ ;  /* 0x000000ffffca7224 */ /* 0x000fe200078e00ff */
[----:B------:R-:W-:Y:S02]  /*17b10*/  CS2R R200, SRZ ;  /* 0x0000000000c87805 */ /* 0x000fe4000001ff00 */
[----:B------:R-:W-:Y:S02]  /*17b20*/  CS2R R198, SRZ ;  /* 0x0000000000c67805 */ /* 0x000fe4000001ff00 */
[----:B------:R-:W-:Y:S02]  /*17b30*/  CS2R R196, SRZ ;  /* 0x0000000000c47805 */ /* 0x000fe4000001ff00 */
[----:B------:R-:W-:Y:S01]  /*17b40*/  MOV R204, RZ ;  /* 0x000000ff00cc7202 */ /* 0x000fe20000000f00 */
[----:B------:R-:W-:Y:S06]  /*17b50*/  @P1 BRA `(.L_x_249) ;  /* 0x0000000000601947 */ /* 0x000fec0003800000 */
[----:B-1----:R-:W2:Y:S04]  /*17b60*/  LDG.E.64 R128, desc[UR4][R126.64+0x7c00] ;  /* 0x007c00047e807981 */ /* 0x002ea8000c1e1b00 */
[----:B------:R-:W3:Y:S01]  /*17b70*/  LDG.E.64 R130, desc[UR4][R124.64+0x7c00] ;  /* 0x007c00047c827981 */ /* 0x000ee2000c1e1b00 */
[----:B------:R-:W-:-:S05]  /*17b80*/  VIADD R204, R122, 0x3e03 ;  /* 0x00003e037acc7836 */ /* 0x000fca0000000000 */
[----:B------:R-:W-:Y:S02]  /*17b90*/  ISETP.GE.AND P3, PT, R204, R139, PT ;  /* 0x0000008bcc00720c */ /* 0x000fe40003f66270 */
[----:B------:R-:W-:-:S04]  /*17ba0*/  IADD3 R204, R122, 0x3e02, RZ ;  /* 0x00003e027acc7810 */ /* 0x000fc80007ffe0ff */
[----:B------:R-:W-:Y:S02]  /*17bb0*/  ISETP.GE.AND P2, PT, R204, R139, PT ;  /* 0x0000008bcc00720c */ /* 0x000fe40003f46270 */
[----:B------:R-:W-:-:S04]  /*17bc0*/  IADD3 R204, R122, 0x3e01, RZ ;  /* 0x00003e017acc7810 */ /* 0x000fc80007ffe0ff */
[----:B------:R-:W-:Y:S02]  /*17bd0*/  ISETP.GE.AND P1, PT, R204, R139, PT ;  /* 0x0000008bcc00720c */ /* 0x000fe40003f26270 */
[----:B--2---:R-:W-:-:S05]  /*17be0*/  @!P3 PRMT R204, R129, 0x7632, R204 ;  /* 0x0000763281ccb816 */ /* 0x004fca00000000cc */
[----:B------:R-:W-:Y:S01]  /*17bf0*/  @!P2 IMAD.U32 R197, R129, 0x10000, RZ ;  /* 0x0001000081c5a824 */ /* 0x000fe200078e00ff */
[----:B---3--:R-:W-:Y:S02]  /*17c00*/  @!P2 SHF.L.U32 R129, R131, 0x10, RZ ;  /* 0x000000108381a819 */ /* 0x008fe400000006ff */
[----:B------:R-:W-:Y:S02]  /*17c10*/  @!P3 SHF.L.U32 R198, R204, 0x10, RZ ;  /* 0x00000010ccc6b819 */ /* 0x000fe400000006ff */
[----:B------:R-:W-:Y:S01]  /*17c20*/  PRMT R204, R128, 0x7632, R204 ;  /* 0x0000763280cc7816 */ /* 0x000fe200000000cc */
[----:B------:R-:W-:Y:S01]  /*17c30*/  @!P2 FMUL R200, R197, R129 ;  /* 0x00000081c5c8a220 */ /* 0x000fe20000400000 */
[----:B------:R-:W-:Y:S02]  /*17c40*/  @!P3 PRMT R131, R131, 0x7632, R131 ;  /* 0x000076328383b816 */ /* 0x000fe40000000083 */
[----:B------:R-:W-:Y:S01]  /*17c50*/  PRMT R129, R130, 0x7632, R129 ;  /* 0x0000763282817816 */ /* 0x000fe20000000081 */
[----:B------:R-:W-:Y:S01]  /*17c60*/  @!P1 IMAD.U32 R196, R204, 0x10000, RZ ;  /* 0x00010000ccc49824 */ /* 0x000fe200078e00ff */
[----:B------:R-:W-:Y:S01]  /*17c70*/  SHF.L.U32 R204, R128, 0x10, RZ ;  /* 0x0000001080cc7819 */ /* 0x000fe200000006ff */
[----:B------:R-:W-:Y:S01]  /*17c80*/  @!P3 IMAD.U32 R131, R131, 0x10000, RZ ;  /* 0x000100008383b824 */ /* 0x000fe200078e00ff */
[----:B------:R-:W-:-:S02]  /*17c90*/  @!P1 SHF.L.U32 R128, R129, 0x10, RZ ;  /* 0x0000001081809819 */ /* 0x000fc400000006ff */
[----:B------:R-:W-:Y:S01]  /*17ca0*/  SHF.L.U32 R130, R130, 0x10, RZ ;  /* 0x0000001082827819 */ /* 0x000fe200000006ff */
[----:B------:R-:W-:Y:S02]  /*17cb0*/  @!P3 FMUL R201, R198, R131 ;  /* 0x00000083c6c9b220 */ /* 0x000fe40000400000 */
[----:B------:R-:W-:Y:S02]  /*17cc0*/  @!P1 FMUL R199, R196, R128 ;  /* 0x00000080c4c79220 */ /* 0x000fe40000400000 */
[----:B------:R-:W-:-:S07]  /*17cd0*/  FMUL R210, R204, R130 ;  /* 0x00000082ccd27220 */ /* 0x000fce0000400000 */
.L_x_249:
[----:B------:R-:W-:Y:S05]  /*17ce0*/  BSYNC B0 ;  /* 0x0000000000007941 */ /* 0x000fea0003800000 */
.L_x_248:
[----:B------:R-:W-:Y:S01]  /*17cf0*/  BSSY B0, `(.L_x_250) ;  /* 0x000001f000007945 */ /* 0x000fe20003800000 */
[----:B------:R-:W-:Y:S01]  /*17d00*/  HFMA2.MMA R219, -RZ, RZ, 0, 0 ;  /* 0x00000000ffdb7435 */ /* 0x000fe200000001ff */
[----:B------:R-:W-:Y:S02]  /*17d10*/  CS2R R208, SRZ ;  /* 0x0000000000d07805 */ /* 0x000fe4000001ff00 */
[----:B------:R-:W-:Y:S01]  /*17d20*/  CS2R R206, SRZ ;  /* 0x0000000000ce7805 */ /* 0x000fe2000001ff00 */
[----:B------:R-:W-:Y:S01]  /*17d30*/  IMAD.MOV.U32 R205, RZ, RZ, RZ ;  /* 0x000000ffffcd7224 */ /* 0x000fe200078e00ff */
[----:B------:R-:W-:Y:S01]  /*17d40*/  MOV R211, RZ ;  /* 0x000000ff00d37202 */ /* 0x000fe20000000f00 */
[----:B------:R-:W-:Y:S06]  /*17d50*/  @P0 BRA `(.L_x_251) ;  /* 0x0000000000600947 */ /* 0x000fec0003800000 */
[----:B-1----:R-:W2:Y:S04]  /*17d60*/  LDG.E.64 R128, desc[UR4][R126.64+0x7d00] ;  /* 0x007d00047e807981 */ /* 0x002ea8000c1e1b00 */
[----:B------:R-:W3:Y:S01]  /*17d70*/  LDG.E.64 R130, desc[UR4][R124.64+0x7d00] ;  /* 0x007d00047c827981 */ /* 0x000ee2000c1e1b00 */
[----:B------:R-:W-:-:S04]  /*17d80*/  IADD3 R211, R122, 0x3e83, RZ ;  /* 0x00003e837ad37810 */ /* 0x000fc80007ffe0ff */
[----:B------:R-:W-:Y:S01]  /*17d90*/  ISETP.GE.AND P2, PT, R211, R139, PT ;  /* 0x0000008bd300720c */ /* 0x000fe20003f46270 */
[----:B------:R-:W-:-:S05]  /*17da0*/  VIADD R211, R122, 0x3e82 ;  /* 0x00003e827ad37836 */ /* 0x000fca0000000000 */
[----:B------:R-:W-:Y:S02]  /*17db0*/  ISETP.GE.AND P1, PT, R211, R139, PT ;  /* 0x0000008bd300720c */ /* 0x000fe40003f26270 */
[----:B------:R-:W-:-:S04]  /*17dc0*/  IADD3 R211, R122, 0x3e81, RZ ;  /* 0x00003e817ad37810 */ /* 0x000fc80007ffe0ff */
[----:B------:R-:W-:Y:S02]  /*17dd0*/  ISETP.GE.AND P0, PT, R211, R139, PT ;  /* 0x0000008bd300720c */ /* 0x000fe40003f06270 */
[----:B--2---:R-:W-:-:S05]  /*17de0*/  @!P2 PRMT R211, R129, 0x7632, R211 ;  /* 0x0000763281d3a816 */ /* 0x004fca00000000d3 */
[----:B------:R-:W-:Y:S02]  /*17df0*/  @!P1 SHF.L.U32 R206, R129, 0x10, RZ ;  /* 0x0000001081ce9819 */ /* 0x000fe400000006ff */
[----:B---3--:R-:W-:Y:S01]  /*17e00*/  @!P1 SHF.L.U32 R129, R131, 0x10, RZ ;  /* 0x0000001083819819 */ /* 0x008fe200000006ff */
[----:B------:R-:W-:Y:S01]  /*17e10*/  @!P2 IMAD.U32 R207, R211, 0x10000, RZ ;  /* 0x00010000d3cfa824 */ /* 0x000fe200078e00ff */
[----:B------:R-:W-:Y:S02]  /*17e20*/  PRMT R211, R128, 0x7632, R211 ;  /* 0x0000763280d37816 */ /* 0x000fe400000000d3 */
[----:B------:R-:W-:Y:S01]  /*17e30*/  @!P2 PRMT R131, R131, 0x7632, R131 ;  /* 0x000076328383a816 */ /* 0x000fe20000000083 */
[----:B------:R-:W-:Y:S01]  /*17e40*/  @!P1 FMUL R209, R206, R129 ;  /* 0x00000081ced19220 */ /* 0x000fe20000400000 */
[C---:B------:R-:W-:Y:S01]  /*17e50*/  PRMT R129, R130.reuse, 0x7632, R129 ;  /* 0x0000763282817816 */ /* 0x040fe20000000081 */
[----:B------:R-:W-:Y:S01]  /*17e60*/  IMAD.U32 R130, R130, 0x10000, RZ ;  /* 0x0001000082827824 */ /* 0x000fe200078e00ff */
[----:B------:R-:W-:Y:S01]  /*17e70*/  @!P0 SHF.L.U32 R205, R211, 0x10, RZ ;  /* 0x00000010d3cd8819 */ /* 0x000fe200000006ff */
[----:B------:R-:W-:Y:S01]  /*17e80*/  IMAD.U32 R211, R128, 0x10000, RZ ;  /* 0x0001000080d37824 */ /* 0x000fe200078e00ff */
[----:B------:R-:W-:-:S02]  /*17e90*/  @!P0 SHF.L.U32 R128, R129, 0x10, RZ ;  /* 0x0000001081808819 */ /* 0x000fc400000006ff */
[----:B------:R-:W-:Y:S01]  /*17ea0*/  @!P2 SHF.L.U32 R131, R131, 0x10, RZ ;  /* 0x000000108383a819 */ /* 0x000fe200000006ff */
[----:B------:R-:W-:Y:S02]  /*17eb0*/  FMUL R219, R211, R130 ;  /* 0x00000082d3db7220 */ /* 0x000fe40000400000 */
[----:B------:R-:W-:Y:S02]  /*17ec0*/  @!P0 FMUL R208, R205, R128 ;  /* 0x00000080cdd08220 */ /* 0x000fe40000400000 */
[----:B------:R-:W-:-:S07]  /*17ed0*/  @!P2 FMUL R202, R207, R131 ;  /* 0x00000083cfcaa220 */ /* 0x000fce0000400000 */
.L_x_251:
[----:B------:R-:W-:Y:S05]  /*17ee0*/  BSYNC B0 ;  /* 0x0000000000007941 */ /* 0x000fea0003800000 */
.L_x_250:
[----:B------:R-:W-:Y:S01]  /*17ef0*/  BSSY B0, `(.L_x_252) ;  /* 0x000001f000007945 */ /* 0x000fe20003800000 */
[----:B------:R-:W-:Y:S01]  /*17f00*/  HFMA2.MMA R218, -RZ, RZ, 0, 0 ;  /* 0x00000000ffda7435 */ /* 0x000fe200000001ff */
[----:B------:R-:W-:Y:S02]  /*17f10*/  CS2R R216, SRZ ;  /* 0x0000000000d87805 */ /* 0x000fe4000001ff00 */
[----:B------:R-:W-:Y:S02]  /*17f20*/  CS2R R214, SRZ ;  /* 0x0000000000d67805 */ /* 0x000fe4000001ff00 */
[----:B-1----:R-:W-:Y:S02]  /*17f30*/  CS2R R128, SRZ ;  /* 0x0000000000807805 */ /* 0x002fe4000001ff00 */
[----:B------:R-:W-:Y:S01]  /*17f40*/  CS2R R212, SRZ ;  /* 0x0000000000d47805 */ /* 0x000fe2000001ff00 */
[----:B------:R-:W-:Y:S06]  /*17f50*/  @P4 BRA `(.L_x_253) ;  /* 0x0000000000604947 */ /* 0x000fec0003800000 */
[----:B------:R-:W2:Y:S04]  /*17f60*/  LDG.E.64 R128, desc[UR4][R126.64+0x7e00] ;  /* 0x007e00047e807981 */ /* 0x000ea8000c1e1b00 */
        /* <DEDUP_REMOVED lines=9> */
[C---:B---3--:R-:W-:Y:S01]  /*18000*/  @!P1 SHF.L.U32 R129, R131.reuse, 0x10, RZ ;  /* 0x0000001083819819 */ /* 0x048fe200000006ff */
[----:B------:R-:W-:Y:S01]  /*18010*/  @!P2 IMAD.U32 R214, R220, 0x10000, RZ ;  /* 0x00010000dcd6a824 */ /* 0x000fe200078e00ff */
[C---:B------:R-:W-:Y:S01]  /*18020*/  PRMT R220, R128.reuse, 0x7632, R220 ;  /* 0x0000763280dc7816 */ /* 0x040fe200000000dc */
[----:B------:R-:W-:Y:S01]  /*18030*/  IMAD.U32 R128, R128, 0x10000, RZ ;  /* 0x0001000080807824 */ /* 0x000fe200078e00ff */
[----:B------:R-:W-:Y:S01]  /*18040*/  @!P2 PRMT R131, R131, 0x7632, R131 ;  /* 0x000076328383a816 */ /* 0x000fe20000000083 */
[----:B------:R-:W-:Y:S01]  /*18050*/  @!P1 FMUL R216, R213, R129 ;  /* 0x00000081d5d89220 */ /* 0x000fe20000400000 */
[C---:B------:R-:W-:Y:S01]  /*18060*/  PRMT R129, R130.reuse, 0x7632, R129 ;  /* 0x0000763282817816 */ /* 0x040fe20000000081 */
[----:B------:R-:W-:Y:S01]  /*18070*/  IMAD.U32 R130, R130, 0x10000, RZ ;  /* 0x0001000082827824 */ /* 0x000fe200078e00ff */
[----:B------:R-:W-:-:S02]  /*18080*/  @!P0 SHF.L.U32 R212, R220, 0x10, RZ ;  /* 0x00000010dcd48819 */ /* 0x000fc400000006ff */
[----:B------:R-:W-:Y:S02]  /*18090*/  @!P0 SHF.L.U32 R129, R129, 0x10, RZ ;  /* 0x0000001081818819 */ /* 0x000fe400000006ff */
[----:B------:R-:W-:-:S03]  /*180a0*/  @!P2 SHF.L.U32 R131, R131, 0x10, RZ ;  /* 0x000000108383a819 */ /* 0x000fc600000006ff */
[----:B------:R-:W-:Y:S01]  /*180b0*/  @!P0 FMUL R215, R212, R129 ;  /* 0x00000081d4d78220 */ /* 0x000fe20000400000 */
[----:B------:R-:W-:Y:S01]  /*180c0*/  FMUL R129, R128, R130 ;  /* 0x0000008280817220 */ /* 0x000fe20000400000 */
[----:B------:R-:W-:-:S07]  /*180d0*/  @!P2 FMUL R217, R214, R131 ;  /* 0x00000083d6d9a220 */ /* 0x000fce0000400000 */
.L_x_253:
[----:B------:R-:W-:Y:S05]  /*180e0*/  BSYNC B0 ;  /* 0x0000000000007941 */ /* 0x000fea0003800000 */
.L_x_252:
[----:B------:R-:W-:Y:S01]  /*180f0*/  BSSY B0, `(.L_x_254) ;  /* 0x000001f000007945 */ /* 0x000fe20003800000 */
[----:B------:R-:W-:Y:S01]  /*18100*/  HFMA2.MMA R222, -RZ, RZ, 0, 0 ;  /* 0x00000000ffde7435 */ /* 0x000fe200000001ff */
[----:B------:R-:W-:Y:S02]  /*18110*/  CS2R R130, SRZ ;  /* 0x0000000000827805 */ /* 0x000fe4000001ff00 */
[----:B------:R-:W-:Y:S02]  /*18120*/  MOV R225, RZ ;  /* 0x000000ff00e17202 */ /* 0x000fe40000000f00 */
[----:B------:R-:W-:Y:S01]  /*18130*/  CS2R R220, SRZ ;  /* 0x0000000000dc7805 */ /* 0x000fe2000001ff00 */
[----:B------:R-:W-:Y:S01]  /*18140*/  IMAD.MOV.U32 R226, RZ, RZ, RZ ;  /* 0x000000ffffe27224 */ /* 0x000fe200078e00ff */
[----:B------:R-:W-:Y:S06]  /*18150*/  @P5 BRA `(.L_x_255) ;  /* 0x0000000000605947 */ /* 0x000fec0003800000 */
[----:B------:R-:W2:Y:S04]  /*18160*/  LDG.E.64 R126, desc[UR4][R126.64+0x7f00] ;  /* 0x007f00047e7e7981 */ /* 0x000ea8000c1e1b00 */
        /* <DEDUP_REMOVED lines=23> */
.L_x_255:
[----:B------:R-:W-:Y:S05]  /*182e0*/  BSYNC B0 ;  /* 0x0000000000007941 */ /* 0x000fea0003800000 */
.L_x_254:
[----:B------:R-:W2:Y:S04]  /*182f0*/  LDL R124, [R1+0x1d8] ;  /* 0x0001d800017c7983 */ /* 0x000ea80000100800 */
[----:B------:R-:W3:Y:S04]  /*18300*/  LDL R126, [R1+0x298] ;  /* 0x00029800017e7983 */ /* 0x000ee80000100800 */
[----:B------:R-:W4:Y:S04]  /*18310*/  LDL R139, [R1+0x290] ;  /* 0x00029000018b7983 */ /* 0x000f280000100800 */
[----:B------:R-:W4:Y:S04]  /*18320*/  LDL R127, [R1+0x274] ;  /* 0x00027400017f7983 */ /* 0x000f280000100800 */
[----:B------:R-:W4:Y:S04]  /*18330*/  LDL R125, [R1+0x2b4] ;  /* 0x0002b400017d7983 */ /* 0x000f280000100800 */
[----:B------:R0:W-:Y:S04]  /*18340*/  STL [R1+0xe04], R39 ;  /* 0x000e042701007387 */ /* 0x0001e80000100800 */
[----:B0-----:R-:W4:Y:S04]  /*18350*/  LDL R39, [R1+0x27c] ;  /* 0x00027c0001277983 */ /* 0x001f280000100800 */
        /* <DEDUP_REMOVED lines=36> */
[----:B------:R2:W-:Y:S02]  /*185a0*/  STL [R1+0xdb8], R12 ;  /* 0x000db80c01007387 */ /* 0x0005e40000100800 */
[----:B--2---:R-:W-:-:S02]  /*185b0*/  IMAD.MOV.U32 R12, RZ, RZ, R124 ;  /* 0x000000ffff0c7224 */ /* 0x004fc400078e007c */
[----:B------:R-:W-:-:S04]  /*185c0*/  FADD R124, R118, R119 ;  /* 0x00000077767c7221 */ /* 0x000fc80000000000 */
        /* <DEDUP_REMOVED lines=52> */
[----:B------:R-:W-:Y:S01]  /*18910*/  FADD R124, R124, R240 ;  /* 0x000000f07c7c7221 */ /* 0x000fe20000000000 */
[----:B------:R-:W-:Y:S03]  /*18920*/  STL [R1+0xdb4], R11 ;  /* 0x000db40b01007387 */ /* 0x000fe60000100800 */
[----:B------:R-:W-:Y:S01]  /*18930*/  FADD R124, R124, R241 ;  /* 0x000000f17c7c7221 */ /* 0x000fe20000000000 */
[----:B------:R-:W-:Y:S04]  /*18940*/  STL [R1+0xdb0], R8 ;  /* 0x000db00801007387 */ /* 0x000fe80000100800 */
[----:B------:R0:W-:Y:S01]  /*18950*/  STL [R1+0xdac], R7 ;  /* 0x000dac0701007387 */ /* 0x0001e20000100800 */
[----:B------:R-:W-:-:S03]  /*18960*/  FADD R124, R124, R245 ;  /* 0x000000f57c7c7221 */ /* 0x000fc60000000000 */
[----:B------:R3:W-:Y:S04]  /*18970*/  STL [R1+0xda8], R6 ;  /* 0x000da80601007387 */ /* 0x0007e80000100800 */
[----:B------:R1:W-:Y:S01]  /*18980*/  STL [R1+0xda4], R5 ;  /* 0x000da40501007387 */ /* 0x0003e20000100800 */
[----:B------:R-:W-:-:S03]  /*18990*/  FADD R124, R124, R246 ;  /* 0x000000f67c7c7221 */ /* 0x000fc60000000000 */
[----:B0-----:R-:W2:Y:S01]  /*189a0*/  LDL R7, [R1+0x294] ;  /* 0x0002940001077983 */ /* 0x001ea20000100800 */
[----:B---3--:R-:W-:-:S03]  /*189b0*/  MOV R6, R126 ;  /* 0x0000007e00067202 */ /* 0x008fc60000000f00 */
[----:B------:R-:W3:Y:S01]  /*189c0*/  LDL R126, [R1+0x2a8] ;  /* 0x0002a800017e7983 */ /* 0x000ee20000100800 */
[----:B------:R-:W-:-:S03]  /*189d0*/  FADD R124, R124, R247 ;  /* 0x000000f77c7c7221 */ /* 0x000fc60000000000 */
[----:B------:R-:W2:Y:S01]  /*189e0*/  LDL R8, [R1+0x2b8] ;  /* 0x0002b80001087983 */ /* 0x000ea20000100800 */
[----:B------:R-:W-:-:S03]  /*189f0*/  FADD R124, R124, R12 ;  /* 0x0000000c7c7c7221 */ /* 0x000fc60000000000 */
[----:B------:R-:W2:Y:S04]  /*18a00*/  LDL R11, [R1+0x2bc] ;  /* 0x0002bc00010b7983 */ /* 0x000ea80000100800 */
[----:B------:R-:W2:Y:S01]  /*18a10*/  LDL R12, [R1+0x2dc] ;  /* 0x0002dc00010c7983 */ /* 0x000ea20000100800 */
[----:B----4-:R-:W-:-:S03]  /*18a20*/  FADD R124, R124, R13 ;  /* 0x0000000d7c7c7221 */ /* 0x010fc60000000000 */
[----:B------:R-:W4:Y:S01]  /*18a30*/  LDL R13, [R1+0x2ac] ;  /* 0x0002ac00010d7983 */ /* 0x000f220000100800 */
[----:B------:R-:W-:-:S03]  /*18a40*/  FADD R124, R124, R14 ;  /* 0x0000000e7c7c7221 */ /* 0x000fc60000000000 */
        /* <DEDUP_REMOVED lines=37> */
[----:B-1----:R-:W-:-:S03]  /*18ca0*/  MOV R5, R139 ;  /* 0x0000008b00057202 */ /* 0x002fc60000000f00 */
[----:B------:R-:W4:Y:S01]  /*18cb0*/  LDL R139, [R1+0x354] ;  /* 0x00035400018b7983 */ /* 0x000f220000100800 */
[----:B------:R-:W-:-:S03]  /*18cc0*/  FADD R124, R124, R127 ;  /* 0x0000007f7c7c7221 */ /* 0x000fc60000000000 */
[----:B------:R-:W4:Y:S01]  /*18cd0*/  LDL R127, [R1+0x378] ;  /* 0x00037800017f7983 */ /* 0x000f220000100800 */
[----:B------:R-:W-:-:S03]  /*18ce0*/  FADD R124, R124, R5 ;  /* 0x000000057c7c7221 */ /* 0x000fc60000000000 */
[----:B------:R-:W4:Y:S01]  /*18cf0*/  LDL R5, [R1+0x368] ;  /* 0x0003680001057983 */ /* 0x000f220000100800 */
[----:B------:R-:W-:-:S03]  /*18d00*/  FADD R124, R124, R6 ;  /* 0x000000067c7c7221 */ /* 0x000fc60000000000 */
[----:B------:R-:W4:Y:S01]  /*18d10*/  LDL R6, [R1+0x398] ;  /* 0x0003980001067983 */ /* 0x000f220000100800 */
[----:B---3--:R-:W-:-:S03]  /*18d20*/  FADD R124, R124, R126 ;  /* 0x0000007e7c7c7221 */ /* 0x008fc60000000000 */
[----:B------:R-:W3:Y:S01]  /*18d30*/  LDL R126, [R1+0x37c] ;  /* 0x00037c00017e7983 */ /* 0x000ee20000100800 */
[----:B--2---:R-:W-:-:S03]  /*18d40*/  FADD R124, R124, R7 ;  /* 0x000000077c7c7221 */ /* 0x004fc60000000000 */
[----:B------:R-:W2:Y:S01]  /*18d50*/  LDL R7, [R1+0x3a8] ;  /* 0x0003a80001077983 */ /* 0x000ea20000100800 */
[----:B------:R-:W-:-:S03]  /*18d60*/  FADD R124, R124, R8 ;  /* 0x000000087c7c7221 */ /* 0x000fc60000000000 */
[----:B------:R-:W2:Y:S01]  /*18d70*/  LDL R8, [R1+0x388] ;  /* 0x0003880001087983 */ /* 0x000ea20000100800 */
[----:B------:R-:W-:-:S03]  /*18d80*/  FADD R124, R124, R11 ;  /* 0x0000000b7c7c7221 */ /* 0x000fc60000000000 */
[----:B------:R-:W2:Y:S01]  /*18d90*/  LDL R11, [R1+0x3bc] ;  /* 0x0003bc00010b7983 */ /* 0x000ea20000100800 */
[----:B------:R-:W-:-:S03]  /*18da0*/  FADD R124, R124, R12 ;  /* 0x0000000c7c7c7221 */ /* 0x000fc60000000000 */
        /* <DEDUP_REMOVED lines=38> */
[----:B------:R-:W2:Y:S01]  /*19010*/  LDL R125, [R1+0x39c] ;  /* 0x00039c00017d7983 */ /* 0x000ea20000100800 */
        /* <DEDUP_REMOVED lines=62> */
[----:B------:R-:W-:-:S03]  /*19400*/  FADD R124, R124, R39 ;  /* 0x000000277c7c7221 */ /* 0x000fc60000000000 */
[----:B------:R-:W3:Y:S01]  /*19410*/  LDL R39, [R1+0xa74] ;  /* 0x000a740001277983 */ /* 0x000ee20000100800 */
[----:B------:R-:W-:-:S03]  /*19420*/  FADD R124, R124, R139 ;  /* 0x0000008b7c7c7221 */ /* 0x000fc60000000000 */
[----:B------:R-:W3:Y:S01]  /*19430*/  LDL R139, [R1+0xa88] ;  /* 0x000a8800018b7983 */ /* 0x000ee20000100800 */
[----:B--2---:R-:W-:-:S03]  /*19440*/  FADD R124, R124, R125 ;  /* 0x0000007d7c7c7221 */ /* 0x004fc60000000000 */
[----:B------:R-:W2:Y:S01]  /*19450*/  LDL R125, [R1+0xb70] ;  /* 0x000b7000017d7983 */ /* 0x000ea20000100800 */
[----:B----4-:R-:W-:-:S03]  /*19460*/  FADD R124, R124, R127 ;  /* 0x0000007f7c7c7221 */ /* 0x010fc60000000000 */
        /* <DEDUP_REMOVED lines=562> */
[----:B------:R0:W5:Y:S01]  /*1b790*/  LDL.LU R39, [R1+0xe04] ;  /* 0x000e040001277983 */ /* 0x0001620000300800 */
[----:B------:R-:W-:-:S03]  /*1b7a0*/  FADD R124, R124, R37 ;  /* 0x000000257c7c7221 */ /* 0x000fc60000000000 */
[----:B------:R0:W5:Y:S01]  /*1b7b0*/  LDL.LU R37, [R1+0xe00] ;  /* 0x000e000001257983 */ /* 0x0001620000300800 */
[----:B--2---:R-:W-:-:S03]  /*1b7c0*/  FADD R124, R124, R125 ;  /* 0x0000007d7c7c7221 */ /* 0x004fc60000000000 */
[----:B------:R-:W2:Y:S01]  /*1b7d0*/  LDL R125, [R1+0x38] ;  /* 0x00003800017d7983 */ /* 0x000ea20000100800 */
[----:B------:R-:W-:-:S03]  /*1b7e0*/  FADD R124, R124, R35 ;  /* 0x000000237c7c7221 */ /* 0x000fc60000000000 */
[----:B------:R0:W5:Y:S01]  /*1b7f0*/  LDL.LU R35, [R1+0xdfc] ;  /* 0x000dfc0001237983 */ /* 0x0001620000300800 */
        /* <DEDUP_REMOVED lines=44> */
[----:B------:R-:W-:-:S04]  /*1bac0*/  FADD R124, R124, R252 ;  /* 0x000000fc7c7c7221 */ /* 0x000fc80000000000 */
[----:B------:R-:W-:-:S04]  /*1bad0*/  FADD R124, R124, R139 ;  /* 0x0000008b7c7c7221 */ /* 0x000fc80000000000 */
[----:B----4-:R-:W-:Y:S02]  /*1bae0*/  FADD R124, R124, R127 ;  /* 0x0000007f7c7c7221 */ /* 0x010fe40000000000 */
[----:B------:R-:W4:Y:S02]  /*1baf0*/  LDL.LU R127, [R1+0xc6c] ;  /* 0x000c6c00017f7983 */ /* 0x000f240000300800 */
[----:B---3--:R-:W-:-:S04]  /*1bb00*/  FADD R124, R124, R126 ;  /* 0x0000007e7c7c7221 */ /* 0x008fc80000000000 */
[----:B------:R-:W-:-:S04]  /*1bb10*/  FADD R124, R124, R24 ;  /* 0x000000187c7c7221 */ /* 0x000fc80000000000 */
[----:B------:R-:W-:-:S04]  /*1bb20*/  FADD R124, R124, R25 ;  /* 0x000000197c7c7221 */ /* 0x000fc80000000000 */
[----:B------:R-:W-:-:S04]  /*1bb30*/  FADD R124, R124, R248 ;  /* 0x000000f87c7c7221 */ /* 0x000fc80000000000 */
[----:B--2---:R-:W-:-:S04]  /*1bb40*/  FADD R124, R124, R125 ;  /* 0x0000007d7c7c7221 */ /* 0x004fc80000000000 */
        /* <DEDUP_REMOVED lines=55> */
[----:B------:R-:W-:-:S05]  /*1bec0*/  FADD R124, R124, R218 ;  /* 0x000000da7c7c7221 */ /* 0x000fca0000000000 */
[----:B------:R-:W1:Y:S02]  /*1bed0*/  SHFL.BFLY PT, R125, R124, 0x10, 0x1f ;  /* 0x0e001f007c7d7f89 */ /* 0x000e6400000e0000 */
[----:B-1----:R-:W-:-:S05]  /*1bee0*/  FADD R125, R124, R125 ;  /* 0x0000007d7c7d7221 */ /* 0x002fca0000000000 */
[----:B------:R-:W1:Y:S02]  /*1bef0*/  SHFL.BFLY PT, R124, R125, 0x8, 0x1f ;  /* 0x0d001f007d7c7f89 */ /* 0x000e6400000e0000 */
[----:B-1----:R-:W-:-:S05]  /*1bf00*/  FADD R124, R125, R124 ;  /* 0x0000007c7d7c7221 */ /* 0x002fca0000000000 */
[----:B------:R-:W1:Y:S01]  /*1bf10*/  SHFL.BFLY PT, R125, R124, 0x4, 0x1f ;  /* 0x0c801f007c7d7f89 */ /* 0x000e6200000e0000 */
[----:B----4-:R-:W-:Y:S01]  /*1bf20*/  ISETP.GE.AND P0, PT, R127, 0x1, PT ;  /* 0x000000017f00780c */ /* 0x010fe20003f06270 */
[----:B-1----:R-:W-:-:S05]  /*1bf30*/  FADD R125, R124, R125 ;  /* 0x0000007d7c7d7221 */ /* 0x002fca0000000000 */
[----:B------:R-:W1:Y:S02]  /*1bf40*/  SHFL.BFLY PT, R126, R125, 0x2, 0x1f ;  /* 0x0c401f007d7e7f89 */ /* 0x000e6400000e0000 */
[----:B-1----:R-:W-:-:S05]  /*1bf50*/  FADD R126, R125, R126 ;  /* 0x0000007e7d7e7221 */ /* 0x002fca0000000000 */
[----:B------:R0:W1:Y:S01]  /*1bf60*/  SHFL.BFLY PT, R127, R126, 0x1, 0x1f ;  /* 0x0c201f007e7f7f89 */ /* 0x00006200000e0000 */
[----:B------:R-:W-:Y:S05]  /*1bf70*/  @!P0 EXIT ;  /* 0x000000000000894d */ /* 0x000fea0003800000 */
[----:B------:R-:W2:Y:S01]  /*1bf80*/  S2R R125, SR_TID.Y ;  /* 0x00000000007d7919 */ /* 0x000ea20000002200 */
[----:B------:R-:W2:Y:S01]  /*1bf90*/  LDC R124, c[0x0][0x4] ;  /* 0x00000100ff7c7b82 */ /* 0x000ea20000000800 */
[----:B------:R-:W-:Y:S01]  /*1bfa0*/  BSSY B0, `(.L_x_256) ;  /* 0x000001b000007945 */ /* 0x000fe20003800000 */
[----:B------:R-:W3:Y:S01]  /*1bfb0*/  S2R R139, SR_CTAID.X ;  /* 0x00000000008b7919 */ /* 0x000ee20000002500 */
[----:B--2---:R-:W-:Y:S01]  /*1bfc0*/  IMAD R124, R124, UR6, R125 ;  /* 0x000000067c7c7c24 */ /* 0x004fe2000f8e027d */
[----:B------:R-:W-:-:S03]  /*1bfd0*/  ULDC UR6, c[0x0][0xc] ;  /* 0x0000030000067ab9 */ /* 0x000fc60000000800 */
[----:B---3--:R-:W-:Y:S01]  /*1bfe0*/  IMAD R139, R124, UR6, R139 ;  /* 0x000000067c8b7c24 */ /* 0x008fe2000f8e028b */
[----:B------:R-:W-:Y:S02]  /*1bff0*/  ULDC UR6, c[0x0][0x234] ;  /* 0x00008d0000067ab9 */ /* 0x000fe40000000800 */
[----:B------:R-:W-:Y:S01]  /*1c000*/  ISETP.GE.AND P0, PT, R122, UR6, PT ;  /* 0x000000067a007c0c */ /* 0x000fe2000bf06270 */
[----:B------:R-:W-:Y:S01]  /*1c010*/  IMAD.WIDE.U32 R124, R139, UR8, R122 ;  /* 0x000000088b7c7c25 */ /* 0x000fe2000f8e007a */
[----:B------:R-:W-:-:S03]  /*1c020*/  ULDC.64 UR8, c[0x0][0x210] ;  /* 0x0000840000087ab9 */ /* 0x000fc60000000a00 */
[----:B------:R-:W-:Y:S01]  /*1c030*/  IMAD R139, R139, UR7, RZ ;  /* 0x000000078b8b7c24 */ /* 0x000fe2000f8e02ff */
[----:B------:R-:W-:-:S03]  /*1c040*/  LEA R122, P1, R124, UR8, 0x1 ;  /* 0x000000087c7a7c11 */ /* 0x000fc6000f8208ff */
[----:B------:R-:W-:-:S05]  /*1c050*/  IMAD.IADD R139, R125, 0x1, R139 ;  /* 0x000000017d8b7824 */ /* 0x000fca00078e028b */
[----:B------:R-:W-:Y:S01]  /*1c060*/  LEA.HI.X R123, R124, UR9, R139, 0x1, P1 ;  /* 0x000000097c7b7c11 */ /* 0x000fe200088f0c8b */
[----:B-1----:R-:W-:Y:S01]  /*1c070*/  FADD R124, R126, R127 ;  /* 0x0000007f7e7c7221 */ /* 0x002fe20000000000 */
[----:B------:R-:W-:Y:S06]  /*1c080*/  @P0 BRA `(.L_x_257) ;  /* 0x0000000000300947 */ /* 0x000fec0003800000 */
[C---:B------:R-:W-:Y:S01]  /*1c090*/  FFMA R114, -R124.reuse, R114, R118 ;  /* 0x000000727c727223 */ /* 0x040fe20000000176 */
[C---:B------:R-:W-:Y:S01]  /*1c0a0*/  FFMA R115, -R124.reuse, R115, R119 ;  /* 0x000000737c737223 */ /* 0x040fe20000000177 */
[C---:B------:R-:W-:Y:S01]  /*1c0b0*/  FFMA R116, -R124.reuse, R116, R120 ;  /* 0x000000747c747223 */ /* 0x040fe20000000178 */
[----:B------:R-:W-:Y:S01]  /*1c0c0*/  FFMA R117, -R124, R117, R121 ;  /* 0x000000757c757223 */ /* 0x000fe20000000179 */
[----:B------:R-:W-:Y:S02]  /*1c0d0*/  ULDC UR7, c[0x0][0x228] ;  /* 0x00008a0000077ab9 */ /* 0x000fe40000000800 */
[----:B------:R-:W-:Y:S01]  /*1c0e0*/  FMUL R118, R114, UR7 ;  /* 0x0000000772767c20 */ /* 0x000fe20008400000 */
[----:B------:R-:W-:Y:S01]  /*1c0f0*/  FMUL R114, R115, UR7 ;  /* 0x0000000773727c20 */ /* 0x000fe20008400000 */
[----:B------:R-:W-:Y:S01]  /*1c100*/  FMUL R116, R116, UR7 ;  /* 0x0000000774747c20 */ /* 0x000fe20008400000 */
[----:B------:R-:W-:-:S03]  /*1c110*/  FMUL R115, R117, UR7 ;  /* 0x0000000775737c20 */ /* 0x000fc60008400000 */
[----:B------:R-:W-:Y:S02]  /*1c120*/  F2FP.BF16.F32.PACK_AB R114, R114, R118 ;  /* 0x000000767272723e */ /* 0x000fe400000010ff */
[----:B------:R-:W-:-:S05]  /*1c130*/  F2FP.BF16.F32.PACK_AB R115, R115, R116 ;  /* 0x000000747373723e */ /* 0x000fca00000010ff */
[----:B------:R1:W-:Y:S02]  /*1c140*/  STG.E.64 desc[UR4][R122.64], R114 ;  /* 0x000000727a007986 */ /* 0x0003e4000c101b04 */
.L_x_257:
[----:B------:R-:W-:Y:S05]  /*1c150*/  BSYNC B0 ;  /* 0x0000000000007941 */ /* 0x000fea0003800000 */
.L_x_256:
[----:B-1----:R-:W2:Y:S01]  /*1c160*/  LDL.LU R114, [R1+0xcf8] ;  /* 0x000cf80001727983 */ /* 0x002ea20000300800 */
[----:B------:R-:W-:Y:S01]  /*1c170*/  BSSY B0, `(.L_x_258) ;  /* 0x000000f000007945 */ /* 0x000fe20003800000 */
[----:B--2---:R-:W-:-:S13]  /*1c180*/  ISETP.GE.AND P0, PT, R114, UR6, PT ;  /* 0x0000000672007c0c */ /* 0x004fda000bf06270 */
[----:B------:R-:W-:Y:S05]  /*1c190*/  @P0 BRA `(.L_x_259) ;  /* 0x0000000000300947 */ /* 0x000fea0003800000 */
        /* <DEDUP_REMOVED lines=12> */
.L_x_259:
[----:B------:R-:W-:Y:S05]  /*1c260*/  BSYNC B0 ;  /* 0x0000000000007941 */ /* 0x000fea0003800000 */
.L_x_258:
        /* <DEDUP_REMOVED lines=16> */
.L_x_261:
[----:B------:R-:W-:Y:S05]  /*1c370*/  BSYNC B0 ;  /* 0x0000000000007941 */ /* 0x000fea0003800000 */
.L_x_260:
        /* <DEDUP_REMOVED lines=16> */
.L_x_263:
[----:B------:R-:W-:Y:S05]  /*1c480*/  BSYNC B0 ;  /* 0x0000000000007941 */ /* 0x000fea0003800000 */
.L_x_262:
        /* <DEDUP_REMOVED lines=16> */
.L_x_265:
[----:B------:R-:W-:Y:S05]  /*1c590*/  BSYNC B0 ;  /* 0x0000000000007941 */ /* 0x000fea0003800000 */
.L_x_264:
        /* <DEDUP_REMOVED lines=16> */
.L_x_267:
[----:B------:R-:W-:Y:S05]  /*1c6a0*/  BSYNC B0 ;  /* 0x0000000000007941 */ /* 0x000fea0003800000 */
.L_x_266:
[----:B------:R-:W2:Y:S04]  /*1c6b0*/  LDL.LU R83, [R1+0xd30] ;  /* 0x000d300001537983 */ /* 0x000ea80000300800 */
[----:B------:R-:W3:Y:S04]  /*1c6c0*/  LDL.LU R82, [R1+0xd44] ;  /* 0x000d440001527983 */ /* 0x000ee80000300800 */
[----:B------:R-:W4:Y:S04]  /*1c6d0*/  LDL.LU R81, [R1+0xd40] ;  /* 0x000d400001517983 */ /* 0x000f280000300800 */
[----:B------:R-:W4:Y:S04]  /*1c6e0*/  LDL.LU R80, [R1+0xd3c] ;  /* 0x000d3c0001507983 */ /* 0x000f280000300800 */
[----:B------:R-:W4:Y:S04]  /*1c6f0*/  LDL.LU R79, [R1+0xd38] ;  /* 0x000d3800014f7983 */ /* 0x000f280000300800 */
[----:B------:R-:W4:Y:S04]  /*1c700*/  LDL.LU R78, [R1+0xd34] ;  /* 0x000d3400014e7983 */ /* 0x000f280000300800 */
[----:B------:R-:W4:Y:S04]  /*1c710*/  LDL.LU R77, [R1+0xd28] ;  /* 0x000d2800014d7983 */ /* 0x000f280000300800 */
[----:B------:R-:W4:Y:S01]  /*1c720*/  LDL.LU R76, [R1+0xd24] ;  /* 0x000d2400014c7983 */ /* 0x000f220000300800 */
[----:B-1----:R-:W-:Y:S01]  /*1c730*/  LOP3.LUT R74, R74, 0xfffffff7, RZ, 0xc0, !PT ;  /* 0xfffffff74a4a7812 */ /* 0x002fe200078ec0ff */
[----:B------:R-:W-:Y:S01]  /*1c740*/  BSSY B0, `(.L_x_268) ;  /* 0x000001b000007945 */ /* 0x000fe20003800000 */
[----:B------:R-:W1:Y:S01]  /*1c750*/  S2R R75, SR_TID.X ;  /* 0x00000000004b7919 */ /* 0x000e620000002100 */
[----:B--2---:R-:W-:-:S02]  /*1c760*/  ISETP.GE.AND P5, PT, R83, UR6, PT ;  /* 0x0000000653007c0c */ /* 0x004fc4000bfa6270 */
[----:B---3--:R-:W-:Y:S02]  /*1c770*/  ISETP.GE.AND P4, PT, R82, UR6, PT ;  /* 0x0000000652007c0c */ /* 0x008fe4000bf86270 */
[----:B----4-:R-:W-:Y:S02]  /*1c780*/  ISETP.GE.AND P0, PT, R81, UR6, PT ;  /* 0x0000000651007c0c */ /* 0x010fe4000bf06270 */
[----:B------:R-:W-:-:S07]  /*1c790*/  ISETP.GE.AND P1, PT, R80, UR6, PT ;  /* 0x0000000650007c0c */ /* 0x000fce000bf26270 */
[----:B------:R-:W-:Y:S02]  /*1c7a0*/  @P5 LOP3.LUT R74, R74, 0x8, RZ, 0xfc, !PT ;  /* 0x000000084a4a5812 */ /* 0x000fe400078efcff */
[----:B------:R-:W-:Y:S02]  /*1c7b0*/  ISETP.GE.AND P2, PT, R79, UR6, PT ;  /* 0x000000064f007c0c */ /* 0x000fe4000bf46270 */
[----:B------:R-:W-:Y:S02]  /*1c7c0*/  LOP3.LUT R74, R74, 0xfffffffd, RZ, 0xc0, !PT ;  /* 0xfffffffd4a4a7812 */ /* 0x000fe400078ec0ff */
[----:B------:R-:W-:Y:S02]  /*1c7d0*/  ISETP.GE.AND P3, PT, R78, UR6, PT ;  /* 0x000000064e007c0c */ /* 0x000fe4000bf66270 */
[----:B------:R-:W-:Y:S02]  /*1c7e0*/  ISETP.GE.AND P6, PT, R77, UR6, PT ;  /* 0x000000064d007c0c */ /* 0x000fe4000bfc6270 */
[----:B------:R-:W-:-:S13]  /*1c7f0*/  ISETP.GE.AND P5, PT, R76, UR6, PT ;  /* 0x000000064c007c0c */ /* 0x000fda000bfa6270 */
[----:B------:R-:W-:-:S04]  /*1c800*/  @P5 LOP3.LUT R74, R74, 0x2, RZ, 0xfc, !PT ;  /* 0x000000024a4a5812 */ /* 0x000fc800078efcff */
[----:B------:R-:W-:-:S13]  /*1c810*/  LOP3.LUT P5, RZ, R74, 0x8, RZ, 0xc0, !PT ;  /* 0x000000084aff7812 */ /* 0x000fda00078ac0ff */
[----:B-1----:R-:W-:Y:S05]  /*1c820*/  @P5 BRA `(.L_x_269) ;  /* 0x0000000000305947 */ /* 0x002fea0003800000 */
[C---:B-----5:R-:W-:Y:S01]  /*1c830*/  FFMA R37, -R124.reuse, R37, R69 ;  /* 0x000000257c257223 */ /* 0x060fe20000000145 */
        /* <DEDUP_REMOVED lines=11> */
.L_x_269:
[----:B------:R-:W-:Y:S05]  /*1c8f0*/  BSYNC B0 ;  /* 0x0000000000007941 */ /* 0x000fea0003800000 */
.L_x_268:
[----:B-----5:R-:W2:Y:S01]  /*1c900*/  LDL.LU R37, [R1+0xd2c] ;  /* 0x000d2c0001257983 */ /* 0x020ea20000300800 */
[----:B------:R-:W-:Y:S01]  /*1c910*/  BSSY B0, `(.L_x_270) ;  /* 0x000000f000007945 */ /* 0x000fe20003800000 */
[----:B--2---:R-:W-:-:S03]  /*1c920*/  ISETP.GE.AND P5, PT, R37, UR6, PT ;  /* 0x0000000625007c0c */ /* 0x004fc6000bfa6270 */
[----:B------:R-:W-:Y:S10]  /*1c930*/  @P4 BRA `(.L_x_271) ;  /* 0x0000000000304947 */ /* 0x000ff40003800000 */
        /* <DEDUP_REMOVED lines=12> */
.L_x_271:
[----:B------:R-:W-:Y:S05]  /*1ca00*/  BSYNC B0 ;  /* 0x0000000000007941 */ /* 0x000fea0003800000 */
.L_x_270:
[----:B------:R-:W3:Y:S01]  /*1ca10*/  LDL.LU R32, [R1+0xd48] ;  /* 0x000d480001207983 */ /* 0x000ee20000300800 */
[----:B------:R-:W-:Y:S01]  /*1ca20*/  BSSY B0, `(.L_x_272) ;  /* 0x000000f000007945 */ /* 0x000fe20003800000 */
[----:B---3--:R-:W-:-:S03]  /*1ca30*/  ISETP.GE.AND P4, PT, R32, UR6, PT ;  /* 0x0000000620007c0c */ /* 0x008fc6000bf86270 */
        /* <DEDUP_REMOVED lines=13> */
.L_x_273:
[----:B------:R-:W-:Y:S05]  /*1cb10*/  BSYNC B0 ;  /* 0x0000000000007941 */ /* 0x000fea0003800000 */
.L_x_272:
[----:B------:R-:W4:Y:S01]  /*1cb20*/  LDL.LU R31, [R1+0xd4c] ;  /* 0x000d4c00011f7983 */ /* 0x000f220000300800 */
[----:B------:R-:W-:Y:S01]  /*1cb30*/  BSSY B0, `(.L_x_274) ;  /* 0x000000f000007945 */ /* 0x000fe20003800000 */
[----:B----4-:R-:W-:-:S03]  /*1cb40*/  ISETP.GE.AND P0, PT, R31, UR6, PT ;  /* 0x000000061f007c0c */ /* 0x010fc6000bf06270 */
        /* <DEDUP_REMOVED lines=13> */
.L_x_275:
[----:B------:R-:W-:Y:S05]  /*1cc20*/  BSYNC B0 ;  /* 0x0000000000007941 */ /* 0x000fea0003800000 */
.L_x_274:
[----:B----4-:R-:W4:Y:S01]  /*1cc30*/  LDL.LU R30, [R1+0xd50] ;  /* 0x000d5000011e7983 */ /* 0x010f220000300800 */
        /* <DEDUP_REMOVED lines=15> */
.L_x_277:
[----:B------:R-:W-:Y:S05]  /*1cd30*/  BSYNC B0 ;  /* 0x0000000000007941 */ /* 0x000fea0003800000 */
.L_x_276:
[----:B------:R-:W5:Y:S01]  /*1cd40*/  LDL.LU R29, [R1+0xd54] ;  /* 0x000d5400011d7983 */ /* 0x000f620000300800 */
[----:B------:R-:W-:Y:S01]  /*1cd50*/  BSSY B0, `(.L_x_278) ;  /* 0x000000f000007945 */ /* 0x000fe20003800000 */
[----:B-----5:R-:W-:-:S03]  /*1cd60*/  ISETP.GE.AND P2, PT, R29, UR6, PT ;  /* 0x000000061d007c0c */ /* 0x020fc6000bf46270 */
        /* <DEDUP_REMOVED lines=13> */
.L_x_279:
[----:B------:R-:W-:Y:S05]  /*1ce40*/  BSYNC B0 ;  /* 0x0000000000007941 */ /* 0x000fea0003800000 */
.L_x_278:
[----:B0-----:R-:W5:Y:S01]  /*1ce50*/  LDL.LU R28, [R1+0xd5c] ;  /* 0x000d5c00011c7983 */ /* 0x001f620000300800 */
        /* <DEDUP_REMOVED lines=15> */
.L_x_281:
[----:B------:R-:W-:Y:S05]  /*1cf50*/  BSYNC B0 ;  /* 0x0000000000007941 */ /* 0x000fea0003800000 */
.L_x_280:
[----:B------:R-:W5:Y:S01]  /*1cf60*/  LDL.LU R27, [R1+0xd64] ;  /* 0x000d6400011b7983 */ /* 0x000f620000300800 */
[----:B------:R-:W-:Y:S01]  /*1cf70*/  LOP3.LUT R74, R74, 0xfffffff7, RZ, 0xc0, !PT ;  /* 0xfffffff74a4a7812 */ /* 0x000fe200078ec0ff */
[----:B------:R-:W-:Y:S03]  /*1cf80*/  BSSY B0, `(.L_x_282) ;  /* 0x0000014000007945 */ /* 0x000fe60003800000 */
[----:B------:R-:W-:-:S04]  /*1cf90*/  @P0 LOP3.LUT R74, R74, 0x8, RZ, 0xfc, !PT ;  /* 0x000000084a4a0812 */ /* 0x000fc800078efcff */
[C---:B------:R-:W-:Y:S02]  /*1cfa0*/  LOP3.LUT P6, RZ, R74.reuse, 0x2, RZ, 0xc0, !PT ;  /* 0x000000024aff7812 */ /* 0x040fe400078cc0ff */
[----:B------:R-:W-:Y:S02]  /*1cfb0*/  LOP3.LUT R74, R74, 0xfffffffe, RZ, 0xc0, !PT ;  /* 0xfffffffe4a4a7812 */ /* 0x000fe400078ec0ff */
[----:B-----5:R-:W-:-:S13]  /*1cfc0*/  ISETP.GE.AND P0, PT, R27, UR6, PT ;  /* 0x000000061b007c0c */ /* 0x020fda000bf06270 */
[----:B------:R-:W-:-:S04]  /*1cfd0*/  @P0 LOP3.LUT R74, R74, 0x1, RZ, 0xfc, !PT ;  /* 0x000000014a4a0812 */ /* 0x000fc800078efcff */
[----:B------:R-:W-:Y:S01]  /*1cfe0*/  LOP3.LUT P0, RZ, R74, 0x8, RZ, 0xc0, !PT ;  /* 0x000000084aff7812 */ /* 0x000fe2000780c0ff */
[----:B------:R-:W-:-:S12]  /*1cff0*/  @P6 BRA `(.L_x_283) ;  /* 0x0000000000306947 */ /* 0x000fd80003800000 */
[C---:B------:R-:W-:Y:S01]  /*1d000*/  FFMA R234, -R124.reuse, R234, R238 ;  /* 0x000000ea7cea7223 */ /* 0x040fe200000001ee */
[C---:B------:R-:W-:Y:S01]  /*1d010*/  FFMA R235, -R124.reuse, R235, R239 ;  /* 0x000000eb7ceb7223 */ /* 0x040fe200000001ef */
[C---:B------:R-:W-:Y:S01]  /*1d020*/  FFMA R236, -R124.reuse, R236, R240 ;  /* 0x000000ec7cec7223 */ /* 0x040fe200000001f0 */
[----:B------:R-:W-:Y:S01]  /*1d030*/  FFMA R237, -R124, R237, R241 ;  /* 0x000000ed7ced7223 */ /* 0x000fe200000001f1 */
[----:B------:R-:W-:Y:S02]  /*1d040*/  ULDC UR7, c[0x0][0x228] ;  /* 0x00008a0000077ab9 */ /* 0x000fe40000000800 */
[----:B0-----:R-:W-:Y:S01]  /*1d050*/  FMUL R28, R234, UR7 ;  /* 0x00000007ea1c7c20 */ /* 0x001fe20008400000 */
[----:B------:R-:W-:Y:S01]  /*1d060*/  FMUL R235, R235, UR7 ;  /* 0x00000007ebeb7c20 */ /* 0x000fe20008400000 */
[----:B------:R-:W-:Y:S01]  /*1d070*/  FMUL R29, R236, UR7 ;  /* 0x00000007ec1d7c20 */ /* 0x000fe20008400000 */
[----:B------:R-:W-:-:S03]  /*1d080*/  FMUL R237, R237, UR7 ;  /* 0x00000007eded7c20 */ /* 0x000fc60008400000 */
[----:B------:R-:W-:Y:S02]  /*1d090*/  F2FP.BF16.F32.PACK_AB R28, R235, R28 ;  /* 0x0000001ceb1c723e */ /* 0x000fe400000010ff */
[----:B------:R-:W-:-:S05]  /*1d0a0*/  F2FP.BF16.F32.PACK_AB R29, R237, R29 ;  /* 0x0000001ded1d723e */ /* 0x000fca00000010ff */
[----:B------:R0:W-:Y:S02]  /*1d0b0*/  STG.E.64 desc[UR4][R122.64+0xd00], R28 ;  /* 0x000d001c7a007986 */ /* 0x0001e4000c101b04 */
.L_x_283:
[----:B------:R-:W-:Y:S05]  /*1d0c0*/  BSYNC B0 ;  /* 0x0000000000007941 */ /* 0x000fea0003800000 */
.L_x_282:
[----:B------:R-:W5:Y:S01]  /*1d0d0*/  LDL.LU R27, [R1+0xd6c] ;  /* 0x000d6c00011b7983 */ /* 0x000f620000300800 */
[----:B------:R-:W-:Y:S01]  /*1d0e0*/  LOP3.LUT R74, R74, 0xfffffffb, RZ, 0xc0, !PT ;  /* 0xfffffffb4a4a7812 */ /* 0x000fe200078ec0ff */
[----:B------:R-:W-:Y:S01]  /*1d0f0*/  BSSY B0, `(.L_x_284) ;  /* 0x0000011000007945 */ /* 0x000fe20003800000 */
[----:B-----5:R-:W-:-:S13]  /*1d100*/  ISETP.GE.AND P6, PT, R27, UR6, PT ;  /* 0x000000061b007c0c */ /* 0x020fda000bfc6270 */
[----:B------:R-:W-:Y:S01]  /*1d110*/  @P6 LOP3.LUT R74, R74, 0x4, RZ, 0xfc, !PT ;  /* 0x000000044a4a6812 */ /* 0x000fe200078efcff */
[----:B------:R-:W-:Y:S06]  /*1d120*/  @P5 BRA `(.L_x_285) ;  /* 0x0000000000345947 */ /* 0x000fec0003800000 */
[----:B------:R-:W5:Y:S01]  /*1d130*/  LDL.LU R27, [R1+0x1d8] ;  /* 0x0001d800011b7983 */ /* 0x000f620000300800 */
[C---:B------:R-:W-:Y:S01]  /*1d140*/  FFMA R26, -R124.reuse, R26, R245 ;  /* 0x0000001a7c1a7223 */ /* 0x040fe200000001f5 */
[C---:B------:R-:W-:Y:S01]  /*1d150*/  FFMA R242, -R124.reuse, R242, R246 ;  /* 0x000000f27cf27223 */ /* 0x040fe200000001f6 */
[----:B------:R-:W-:Y:S01]  /*1d160*/  FFMA R243, -R124, R243, R247 ;  /* 0x000000f37cf37223 */ /* 0x000fe200000001f7 */
[----:B------:R-:W-:Y:S02]  /*1d170*/  ULDC UR7, c[0x0][0x228] ;  /* 0x00008a0000077ab9 */ /* 0x000fe40000000800 */
[----:B------:R-:W-:Y:S01]  /*1d180*/  FMUL R26, R26, UR7 ;  /* 0x000000071a1a7c20 */ /* 0x000fe20008400000 */
[----:B------:R-:W-:-:S05]  /*1d190*/  FMUL R242, R242, UR7 ;  /* 0x00000007f2f27c20 */ /* 0x000fca0008400000 */
[----:B------:R-:W-:Y:S01]  /*1d1a0*/  F2FP.BF16.F32.PACK_AB R26, R242, R26 ;  /* 0x0000001af21a723e */ /* 0x000fe200000010ff */
[----:B-----5:R-:W-:Y:S01]  /*1d1b0*/  FFMA R244, -R124, R244, R27 ;  /* 0x000000f47cf47223 */ /* 0x020fe2000000011b */
[----:B------:R-:W-:-:S03]  /*1d1c0*/  FMUL R27, R243, UR7 ;  /* 0x00000007f31b7c20 */ /* 0x000fc60008400000 */
[----:B------:R-:W-:-:S05]  /*1d1d0*/  FMUL R244, R244, UR7 ;  /* 0x00000007f4f47c20 */ /* 0x000fca0008400000 */
[----:B------:R-:W-:-:S05]  /*1d1e0*/  F2FP.BF16.F32.PACK_AB R27, R244, R27 ;  /* 0x0000001bf41b723e */ /* 0x000fca00000010ff */
[----:B------:R0:W-:Y:S02]  /*1d1f0*/  STG.E.64 desc[UR4][R122.64+0xe00], R26 ;  /* 0x000e001a7a007986 */ /* 0x0001e4000c101b04 */
.L_x_285:
[----:B------:R-:W-:Y:S05]  /*1d200*/  BSYNC B0 ;  /* 0x0000000000007941 */ /* 0x000fea0003800000 */
.L_x_284:
[----:B0-----:R-:W5:Y:S01]  /*1d210*/  LDL.LU R26, [R1+0xd78] ;  /* 0x000d7800011a7983 */ /* 0x001f620000300800 */
[----:B------:R-:W-:Y:S01]  /*1d220*/  BSSY B0, `(.L_x_286) ;  /* 0x0000017000007945 */ /* 0x000fe20003800000 */
[----:B-----5:R-:W-:-:S03]  /*1d230*/  ISETP.GE.AND P5, PT, R26, UR6, PT ;  /* 0x000000061a007c0c */ /* 0x020fc6000bfa6270 */
[----:B------:R-:W-:Y:S10]  /*1d240*/  @P4 BRA `(.L_x_287) ;  /* 0x0000000000504947 */ /* 0x000ff40003800000 */
[----:B------:R-:W5:Y:S01]  /*1d250*/  LDL.LU R33, [R1+0x1dc] ;  /* 0x0001dc0001217983 */ /* 0x000f620000300800 */
[----:B------:R-:W-:-:S03]  /*1d260*/  ULDC UR7, c[0x0][0x228] ;  /* 0x00008a0000077ab9 */ /* 0x000fc60000000800 */
[----:B------:R-:W5:Y:S04]  /*1d270*/  LDL.LU R26, [R1+0x1e0] ;  /* 0x0001e000011a7983 */ /* 0x000f680000300800 */
[----:B------:R-:W2:Y:S04]  /*1d280*/  LDL.LU R32, [R1+0x1f0] ;  /* 0x0001f00001207983 */ /* 0x000ea80000300800 */
[----:B------:R-:W2:Y:S04]  /*1d290*/  LDL.LU R29, [R1+0x1e8] ;  /* 0x0001e800011d7983 */ /* 0x000ea80000300800 */
[----:B----4-:R-:W4:Y:S04]  /*1d2a0*/  LDL.LU R31, [R1+0x1fc] ;  /* 0x0001fc00011f7983 */ /* 0x010f280000300800 */
[----:B------:R-:W4:Y:S04]  /*1d2b0*/  LDL.LU R27, [R1+0x1f8] ;  /* 0x0001f800011b7983 */ /* 0x000f280000300800 */
[----:B------:R-:W3:Y:S04]  /*1d2c0*/  LDL.LU R30, [R1+0x20c] ;  /* 0x00020c00011e7983 */ /* 0x000ee80000300800 */
[----:B------:R-:W3:Y:S01]  /*1d2d0*/  LDL.LU R28, [R1+0x204] ;  /* 0x00020400011c7983 */ /* 0x000ee20000300800 */
[----:B-----5:R-:W-:-:S04]  /*1d2e0*/  FFMA R26, -R124, R26, R33 ;  /* 0x0000001a7c1a7223 */ /* 0x020fc80000000121 */
[----:B------:R-:W-:Y:S01]  /*1d2f0*/  FMUL R26, R26, UR7 ;  /* 0x000000071a1a7c20 */ /* 0x000fe20008400000 */
[----:B--2---:R-:W-:-:S04]  /*1d300*/  FFMA R29, -R124, R29, R32 ;  /* 0x0000001d7c1d7223 */ /* 0x004fc80000000120 */
[----:B------:R-:W-:Y:S01]  /*1d310*/  FMUL R29, R29, UR7 ;  /* 0x000000071d1d7c20 */ /* 0x000fe20008400000 */
[----:B----4-:R-:W-:-:S04]  /*1d320*/  FFMA R27, -R124, R27, R31 ;  /* 0x0000001b7c1b7223 */ /* 0x010fc8000000011f */
[----:B------:R-:W-:Y:S01]  /*1d330*/  F2FP.BF16.F32.PACK_AB R26, R29, R26 ;  /* 0x0000001a1d1a723e */ /* 0x000fe200000010ff */
[----:B------:R-:W-:Y:S01]  /*1d340*/  FMUL R27, R27, UR7 ;  /* 0x000000071b1b7c20 */ /* 0x000fe20008400000 */
[----:B---3--:R-:W-:-:S04]  /*1d350*/  FFMA R28, -R124, R28, R30 ;  /* 0x0000001c7c1c7223 */ /* 0x008fc8000000011e */
[----:B------:R-:W-:-:S05]  /*1d360*/  FMUL R28, R28, UR7 ;  /* 0x000000071c1c7c20 */ /* 0x000fca0008400000 */
[----:B------:R-:W-:-:S05]  /*1d370*/  F2FP.BF16.F32.PACK_AB R27, R28, R27 ;  /* 0x0000001b1c1b723e */ /* 0x000fca00000010ff */
[----:B------:R0:W-:Y:S02]  /*1d380*/  STG.E.64 desc[UR4][R122.64+0xf00], R26 ;  /* 0x000f001a7a007986 */ /* 0x0001e4000c101b04 */
.L_x_287:
[----:B------:R-:W-:Y:S05]  /*1d390*/  BSYNC B0 ;  /* 0x0000000000007941 */ /* 0x000fea0003800000 */
.L_x_286:
        /* <DEDUP_REMOVED lines=24> */
.L_x_289:
[----:B------:R-:W-:Y:S05]  /*1d520*/  BSYNC B0 ;  /* 0x0000000000007941 */ /* 0x000fea0003800000 */
.L_x_288:
        /* <DEDUP_REMOVED lines=24> */
.L_x_291:
[----:B------:R-:W-:Y:S05]  /*1d6b0*/  BSYNC B0 ;  /* 0x0000000000007941 */ /* 0x000fea0003800000 */
.L_x_290:
        /* <DEDUP_REMOVED lines=24> */
.L_x_293:
[----:B------:R-:W-:Y:S05]  /*1d840*/  BSYNC B0 ;  /* 0x0000000000007941 */ /* 0x000fea0003800000 */
.L_x_292:
        /* <DEDUP_REMOVED lines=24> */
.L_x_295:
[----:B------:R-:W-:Y:S05]  /*1d9d0*/  BSYNC B0 ;  /* 0x0000000000007941 */ /* 0x000fea0003800000 */
.L_x_294:
[----:B0-----:R-:W5:Y:S01]  /*1d9e0*/  LDL.LU R26, [R1+0xd9c] ;  /* 0x000d9c00011a7983 */ /* 0x001f620000300800 */
[----:B------:R-:W-:Y:S01]  /*1d9f0*/  LOP3.LUT P6, RZ, R74, 0x1, RZ, 0xc0, !PT ;  /* 0x000000014aff7812 */ /* 0x000fe200078cc0ff */
[----:B------:R-:W-:Y:S01]  /*1da00*/  BSSY B0, `(.L_x_296) ;  /* 0x0000017000007945 */ /* 0x000fe20003800000 */
[----:B-----5:R-:W-:-:S11]  /*1da10*/  ISETP.GE.AND P3, PT, R26, UR6, PT ;  /* 0x000000061a007c0c */ /* 0x020fd6000bf66270 */
[----:B------:R-:W-:Y:S05]  /*1da20*/  @P6 BRA `(.L_x_297) ;  /* 0x0000000000506947 */ /* 0x000fea0003800000 */
        /* <DEDUP_REMOVED lines=20> */
.L_x_297:
[----:B------:R-:W-:Y:S05]  /*1db70*/  BSYNC B0 ;  /* 0x0000000000007941 */ /* 0x000fea0003800000 */
.L_x_296:
[----:B0-----:R-:W5:Y:S01]  /*1db80*/  LDL.LU R26, [R1+0xd94] ;  /* 0x000d9400011a7983 */ /* 0x001f620000300800 */
        /* <DEDUP_REMOVED lines=29> */
.L_x_299:
[----:B------:R-:W-:Y:S05]  /*1dd60*/  BSYNC B0 ;  /* 0x0000000000007941 */ /* 0x000fea0003800000 */
.L_x_298:
[----:B0-----:R-:W5:Y:S01]  /*1dd70*/  LDL.LU R26, [R1+0xd90] ;  /* 0x000d9000011a7983 */ /* 0x001f620000300800 */
[----:B------:R-:W-:Y:S01]  /*1dd80*/  LOP3.LUT R74, R74, 0xfffffffb, RZ, 0xc0, !PT ;  /* 0xfffffffb4a4a7812 */ /* 0x000fe200078ec0ff */
[----:B------:R-:W-:Y:S01]  /*1dd90*/  BSSY B0, `(.L_x_300) ;  /* 0x0000018000007945 */ /* 0x000fe20003800000 */
[----:B-----5:R-:W-:-:S13]  /*1dda0*/  ISETP.GE.AND P6, PT, R26, UR6, PT ;  /* 0x000000061a007c0c */ /* 0x020fda000bfc6270 */
[----:B------:R-:W-:Y:S01]  /*1ddb0*/  @P6 LOP3.LUT R74, R74, 0x4, RZ, 0xfc, !PT ;  /* 0x000000044a4a6812 */ /* 0x000fe200078efcff */
[----:B------:R-:W-:Y:S06]  /*1ddc0*/  @P5 BRA `(.L_x_301) ;  /* 0x0000000000505947 */ /* 0x000fec0003800000 */
        /* <DEDUP_REMOVED lines=20> */
.L_x_301:
[----:B------:R-:W-:Y:S05]  /*1df10*/  BSYNC B0 ;  /* 0x0000000000007941 */ /* 0x000fea0003800000 */
.L_x_300:
        /* <DEDUP_REMOVED lines=24> */
.L_x_303:
[----:B------:R-:W-:Y:S05]  /*1e0a0*/  BSYNC B0 ;  /* 0x0000000000007941 */ /* 0x000fea0003800000 */
.L_x_302:
        /* <DEDUP_REMOVED lines=26> */
.L_x_305:
[----:B------:R-:W-:Y:S05]  /*1e250*/  BSYNC B0 ;  /* 0x0000000000007941 */ /* 0x000fea0003800000 */
.L_x_304:
        /* <DEDUP_REMOVED lines=24> */
.L_x_307:
[----:B------:R-:W-:Y:S05]  /*1e3e0*/  BSYNC B0 ;  /* 0x0000000000007941 */ /* 0x000fea0003800000 */
.L_x_306:
        /* <DEDUP_REMOVED lines=24> */
.L_x_309:
[----:B------:R-:W-:Y:S05]  /*1e570*/  BSYNC B0 ;  /* 0x0000000000007941 */ /* 0x000fea0003800000 */
.L_x_308:
        /* <DEDUP_REMOVED lines=24> */
.L_x_311:
[----:B------:R-:W-:Y:S05]  /*1e700*/  BSYNC B0 ;  /* 0x0000000000007941 */ /* 0x000fea0003800000 */
.L_x_310:
        /* <DEDUP_REMOVED lines=25> */
.L_x_313:
[----:B------:R-:W-:Y:S05]  /*1e8a0*/  BSYNC B0 ;  /* 0x0000000000007941 */ /* 0x000fea0003800000 */
.L_x_312:
        /* <DEDUP_REMOVED lines=25> */
.L_x_315:
[----:B------:R-:W-:Y:S05]  /*1ea40*/  BSYNC B0 ;  /* 0x0000000000007941 */ /* 0x000fea0003800000 */
.L_x_314:
        /* <DEDUP_REMOVED lines=24> */
.L_x_317:
[----:B------:R-:W-:Y:S05]  /*1ebd0*/  BSYNC B0 ;  /* 0x0000000000007941 */ /* 0x000fea0003800000 */
.L_x_316:
        /* <DEDUP_REMOVED lines=30> */
.L_x_319:
[----:B------:R-:W-:Y:S05]  /*1edc0*/  BSYNC B0 ;  /* 0x0000000000007941 */ /* 0x000fea0003800000 */
.L_x_318:
        /* <DEDUP_REMOVED lines=24> */
.L_x_321:
[----:B------:R-:W-:Y:S05]  /*1ef50*/  BSYNC B0 ;  /* 0x0000000000007941 */ /* 0x000fea0003800000 */
.L_x_320:
        /* <DEDUP_REMOVED lines=24> */
.L_x_323:
[----:B------:R-:W-:Y:S05]  /*1f0e0*/  BSYNC B0 ;  /* 0x0000000000007941 */ /* 0x000fea0003800000 */
.L_x_322:
        /* <DEDUP_REMOVED lines=24> */
.L_x_325:
[----:B------:R-:W-:Y:S05]  /*1f270*/  BSYNC B0 ;  /* 0x0000000000007941 */ /* 0x000fea0003800000 */
.L_x_324:
[----:B0-----:R-:W5:Y:S01]  /*1f280*/  LDL.LU R26, [R1+0xc50] ;  /* 0x000c5000011a7983 */ /* 0x001f620000300800 */
[----:B------:R-:W-:Y:S01]  /*1f290*/  BSSY B0, `(.L_x_326) ;  /* 0x0000018000007945 */ /* 0x000fe20003800000 */
[----:B------:R-:W-:Y:S02]  /*1f2a0*/  SHF.L.U32 R28, R75, 0x2, RZ ;  /* 0x000000024b1c7819 */ /* 0x000fe400000006ff */
[----:B-----5:R-:W-:Y:S01]  /*1f2b0*/  ISETP.GE.AND P2, PT, R26, UR6, PT ;  /* 0x000000061a007c0c */ /* 0x020fe2000bf46270 */
[----:B------:R-:W-:-:S12]  /*1f2c0*/  @P3 BRA `(.L_x_327) ;  /* 0x0000000000503947 */ /* 0x000fd80003800000 */
[----:B------:R-:W5:Y:S01]  /*1f2d0*/  LDL.LU R34, [R1+0xb20] ;  /* 0x000b200001227983 */ /* 0x000f620000300800 */
[----:B------:R-:W-:-:S03]  /*1f2e0*/  ULDC UR7, c[0x0][0x228] ;  /* 0x00008a0000077ab9 */ /* 0x000fc60000000800 */
[----:B------:R-:W5:Y:S04]  /*1f2f0*/  LDL.LU R26, [R1+0xb24] ;  /* 0x000b2400011a7983 */ /* 0x000f680000300800 */
[----:B------:R-:W2:Y:S04]  /*1f300*/  LDL.LU R33, [R1+0xbbc] ;  /* 0x000bbc0001217983 */ /* 0x000ea80000300800 */
[----:B----4-:R-:W2:Y:S04]  /*1f310*/  LDL.LU R30, [R1+0xb84] ;  /* 0x000b8400011e7983 */ /* 0x010ea80000300800 */
[----:B------:R-:W4:Y:S04]  /*1f320*/  LDL.LU R32, [R1+0xbc4] ;  /* 0x000bc40001207983 */ /* 0x000f280000300800 */
        /* <DEDUP_REMOVED lines=14> */
.L_x_327:
[----:B------:R-:W-:Y:S05]  /*1f410*/  BSYNC B0 ;  /* 0x0000000000007941 */ /* 0x000fea0003800000 */
.L_x_326:
[----:B0-----:R-:W5:Y:S01]  /*1f420*/  LDL.LU R26, [R1+0xc48] ;  /* 0x000c4800011a7983 */ /* 0x001f620000300800 */
[----:B------:R-:W-:Y:S01]  /*1f430*/  LOP3.LUT R74, R74, 0xfffffffd, RZ, 0xc0, !PT ;  /* 0xfffffffd4a4a7812 */ /* 0x000fe200078ec0ff */
[----:B------:R-:W-:Y:S01]  /*1f440*/  BSSY B0, `(.L_x_328) ;  /* 0x0000019000007945 */ /* 0x000fe20003800000 */
[----:B----4-:R-:W-:Y:S02]  /*1f450*/  IADD3 R31, R28, 0x1300, RZ ;  /* 0x000013001c1f7810 */ /* 0x010fe40007ffe0ff */
[----:B-----5:R-:W-:-:S13]  /*1f460*/  ISETP.GE.AND P3, PT, R26, UR6, PT ;  /* 0x000000061a007c0c */ /* 0x020fda000bf66270 */
[----:B------:R-:W-:Y:S01]  /*1f470*/  @P3 LOP3.LUT R74, R74, 0x2, RZ, 0xfc, !PT ;  /* 0x000000024a4a3812 */ /* 0x000fe200078efcff */
[----:B------:R-:W-:Y:S06]  /*1f480*/  @P4 BRA `(.L_x_329) ;  /* 0x0000000000504947 */ /* 0x000fec0003800000 */
[----:B------:R-:W4:Y:S01]  /*1f490*/  LDL.LU R35, [R1+0xb00] ;  /* 0x000b000001237983 */ /* 0x000f220000300800 */
[----:B------:R-:W-:-:S03]  /*1f4a0*/  ULDC UR7, c[0x0][0x228] ;  /* 0x00008a0000077ab9 */ /* 0x000fc60000000800 */
[----:B------:R-:W4:Y:S04]  /*1f4b0*/  LDL.LU R26, [R1+0xb1c] ;  /* 0x000b1c00011a7983 */ /* 0x000f280000300800 */
[----:B------:R-:W5:Y:S04]  /*1f4c0*/  LDL.LU R34, [R1+0xb70] ;  /* 0x000b700001227983 */ /* 0x000f680000300800 */
[----:B------:R-:W5:Y:S04]  /*1f4d0*/  LDL.LU R30, [R1+0xb6c] ;  /* 0x000b6c00011e7983 */ /* 0x000f680000300800 */
[----:B------:R-:W2:Y:S04]  /*1f4e0*/  LDL.LU R33, [R1+0xb7c] ;  /* 0x000b7c0001217983 */ /* 0x000ea80000300800 */
[----:B------:R-:W2:Y:S04]  /*1f4f0*/  LDL.LU R27, [R1+0xb78] ;  /* 0x000b7800011b7983 */ /* 0x000ea80000300800 */
[----:B------:R-:W3:Y:S04]  /*1f500*/  LDL.LU R32, [R1+0xbb0] ;  /* 0x000bb00001207983 */ /* 0x000ee80000300800 */
[----:B------:R-:W3:Y:S01]  /*1f510*/  LDL.LU R29, [R1+0xb80] ;  /* 0x000b8000011d7983 */ /* 0x000ee20000300800 */
[----:B----4-:R-:W-:-:S04]  /*1f520*/  FFMA R26, -R124, R26, R35 ;  /* 0x0000001a7c1a7223 */ /* 0x010fc80000000123 */
[----:B------:R-:W-:Y:S01]  /*1f530*/  FMUL R26, R26, UR7 ;  /* 0x000000071a1a7c20 */ /* 0x000fe20008400000 */
[----:B-----5:R-:W-:-:S04]  /*1f540*/  FFMA R30, -R124, R30, R34 ;  /* 0x0000001e7c1e7223 */ /* 0x020fc80000000122 */
[----:B------:R-:W-:Y:S01]  /*1f550*/  FMUL R30, R30, UR7 ;  /* 0x000000071e1e7c20 */ /* 0x000fe20008400000 */
[----:B--2---:R-:W-:-:S04]  /*1f560*/  FFMA R27, -R124, R27, R33 ;  /* 0x0000001b7c1b7223 */ /* 0x004fc80000000121 */
[----:B------:R-:W-:Y:S01]  /*1f570*/  F2FP.BF16.F32.PACK_AB R26, R30, R26 ;  /* 0x0000001a1e1a723e */ /* 0x000fe200000010ff */
[----:B------:R-:W-:Y:S01]  /*1f580*/  FMUL R27, R27, UR7 ;  /* 0x000000071b1b7c20 */ /* 0x000fe20008400000 */
[----:B---3--:R-:W-:-:S04]  /*1f590*/  FFMA R29, -R124, R29, R32 ;  /* 0x0000001d7c1d7223 */ /* 0x008fc80000000120 */
[----:B------:R-:W-:-:S05]  /*1f5a0*/  FMUL R29, R29, UR7 ;  /* 0x000000071d1d7c20 */ /* 0x000fca0008400000 */
[----:B------:R-:W-:-:S05]  /*1f5b0*/  F2FP.BF16.F32.PACK_AB R27, R29, R27 ;  /* 0x0000001b1d1b723e */ /* 0x000fca00000010ff */
[----:B------:R0:W-:Y:S02]  /*1f5c0*/  STG.E.64 desc[UR4][R122.64+0x2400], R26 ;  /* 0x0024001a7a007986 */ /* 0x0001e4000c101b04 */
.L_x_329:
[----:B------:R-:W-:Y:S05]  /*1f5d0*/  BSYNC B0 ;  /* 0x0000000000007941 */ /* 0x000fea0003800000 */
.L_x_328:
[----:B------:R-:W-:Y:S01]  /*1f5e0*/  BSSY B0, `(.L_x_330) ;  /* 0x0000018000007945 */ /* 0x000fe20003800000 */
[----:B------:R-:W-:Y:S01]  /*1f5f0*/  VIADD R32, R28, 0x1380 ;  /* 0x000013801c207836 */ /* 0x000fe20000000000 */
[----:B------:R-:W-:Y:S02]  /*1f600*/  ISETP.GE.AND P3, PT, R31, UR6, PT ;  /* 0x000000061f007c0c */ /* 0x000fe4000bf66270 */
[----:B------:R-:W-:Y:S11]  /*1f610*/  @P5 BRA `(.L_x_331) ;  /* 0x0000000000505947 */ /* 0x000ff60003800000 */
[----:B------:R-:W4:Y:S01]  /*1f620*/  LDL.LU R36, [R1+0xae8] ;  /* 0x000ae80001247983 */ /* 0x000f220000300800 */
[----:B------:R-:W-:-:S03]  /*1f630*/  ULDC UR7, c[0x0][0x228] ;  /* 0x00008a0000077ab9 */ /* 0x000fc60000000800 */
[----:B0-----:R-:W4:Y:S04]  /*1f640*/  LDL.LU R26, [R1+0xafc] ;  /* 0x000afc00011a7983 */ /* 0x001f280000300800 */
        /* <DEDUP_REMOVED lines=17> */
.L_x_331:
[----:B------:R-:W-:Y:S05]  /*1f760*/  BSYNC B0 ;  /* 0x0000000000007941 */ /* 0x000fea0003800000 */
.L_x_330:
[----:B------:R-:W-:Y:S01]  /*1f770*/  BSSY B0, `(.L_x_332) ;  /* 0x0000018000007945 */ /* 0x000fe20003800000 */
[----:B------:R-:W-:Y:S02]  /*1f780*/  IADD3 R31, R28, 0x1400, RZ ;  /* 0x000014001c1f7810 */ /* 0x000fe40007ffe0ff */
[----:B------:R-:W-:Y:S01]  /*1f790*/  ISETP.GE.AND P4, PT, R32, UR6, PT ;  /* 0x0000000620007c0c */ /* 0x000fe2000bf86270 */
[----:B------:R-:W-:-:S12]  /*1f7a0*/  @P3 BRA `(.L_x_333) ;  /* 0x0000000000503947 */ /* 0x000fd80003800000 */
[----:B------:R-:W5:Y:S01]  /*1f7b0*/  LDL.LU R36, [R1+0xab8] ;  /* 0x000ab80001247983 */ /* 0x000f620000300800 */
[----:B------:R-:W-:-:S03]  /*1f7c0*/  ULDC UR7, c[0x0][0x228] ;  /* 0x00008a0000077ab9 */ /* 0x000fc60000000800 */
[----:B0---4-:R-:W5:Y:S04]  /*1f7d0*/  LDL.LU R26, [R1+0xad8] ;  /* 0x000ad800011a7983 */ /* 0x011f680000300800 */
[----:B------:R-:W4:Y:S04]  /*1f7e0*/  LDL.LU R35, [R1+0xb30] ;  /* 0x000b300001237983 */ /* 0x000f280000300800 */
[----:B------:R-:W4:Y:S04]  /*1f7f0*/  LDL.LU R30, [R1+0xb2c] ;  /* 0x000b2c00011e7983 */ /* 0x000f280000300800 */
[----:B------:R-:W2:Y:S04]  /*1f800*/  LDL.LU R34, [R1+0xb38] ;  /* 0x000b380001227983 */ /* 0x000ea80000300800 */
[----:B------:R-:W2:Y:S04]  /*1f810*/  LDL.LU R27, [R1+0xb34] ;  /* 0x000b3400011b7983 */ /* 0x000ea80000300800 */
[----:B------:R-:W3:Y:S04]  /*1f820*/  LDL.LU R33, [R1+0xb44] ;  /* 0x000b440001217983 */ /* 0x000ee80000300800 */
[----:B------:R-:W3:Y:S01]  /*1f830*/  LDL.LU R29, [R1+0xb40] ;  /* 0x000b4000011d7983 */ /* 0x000ee20000300800 */
[----:B-----5:R-:W-:-:S04]  /*1f840*/  FFMA R26, -R124, R26, R36 ;  /* 0x0000001a7c1a7223 */ /* 0x020fc80000000124 */
[----:B------:R-:W-:Y:S01]  /*1f850*/  FMUL R26, R26, UR7 ;  /* 0x000000071a1a7c20 */ /* 0x000fe20008400000 */
[----:B----4-:R-:W-:-:S04]  /*1f860*/  FFMA R30, -R124, R30, R35 ;  /* 0x0000001e7c1e7223 */ /* 0x010fc80000000123 */
        /* <DEDUP_REMOVED lines=8> */
.L_x_333:
[----:B------:R-:W-:Y:S05]  /*1f8f0*/  BSYNC B0 ;  /* 0x0000000000007941 */ /* 0x000fea0003800000 */
.L_x_332:
        /* <DEDUP_REMOVED lines=24> */
.L_x_335:
[----:B------:R-:W-:Y:S05]  /*1fa80*/  BSYNC B0 ;  /* 0x0000000000007941 */ /* 0x000fea0003800000 */
.L_x_334:
[----:B------:R-:W-:Y:S01]  /*1fa90*/  BSSY B0, `(.L_x_336) ;  /* 0x0000018000007945 */ /* 0x000fe20003800000 */
[----:B------:R-:W-:Y:S01]  /*1faa0*/  VIADD R31, R28, 0x1500 ;  /* 0x000015001c1f7836 */ /* 0x000fe20000000000 */
[----:B------:R-:W-:Y:S02]  /*1fab0*/  ISETP.GE.AND P4, PT, R32, UR6, PT ;  /* 0x0000000620007c0c */ /* 0x000fe4000bf86270 */
[----:B------:R-:W-:Y:S11]  /*1fac0*/  @P3 BRA `(.L_x_337) ;  /* 0x0000000000503947 */ /* 0x000ff60003800000 */
        /* <DEDUP_REMOVED lines=20> */
.L_x_337:
[----:B------:R-:W-:Y:S05]  /*1fc10*/  BSYNC B0 ;  /* 0x0000000000007941 */ /* 0x000fea0003800000 */
.L_x_336:
        /* <DEDUP_REMOVED lines=24> */
.L_x_339:
[----:B------:R-:W-:Y:S05]  /*1fda0*/  BSYNC B0 ;  /* 0x0000000000007941 */ /* 0x000fea0003800000 */
.L_x_338:
        /* <DEDUP_REMOVED lines=24> */
.L_x_341:
[----:B------:R-:W-:Y:S05]  /*1ff30*/  BSYNC B0 ;  /* 0x0000000000007941 */ /* 0x000fea0003800000 */
.L_x_340:
        /* <DEDUP_REMOVED lines=24> */
.L_x_343:
[----:B------:R-:W-:Y:S05]  /*200c0*/  BSYNC B0 ;  /* 0x0000000000007941 */ /* 0x000fea0003800000 */
.L_x_342:
        /* <DEDUP_REMOVED lines=24> */
.L_x_345:
[----:B------:R-:W-:Y:S05]  /*20250*/  BSYNC B0 ;  /* 0x0000000000007941 */ /* 0x000fea0003800000 */
.L_x_344:
        /* <DEDUP_REMOVED lines=24> */
.L_x_347:
[----:B------:R-:W-:Y:S05]  /*203e0*/  BSYNC B0 ;  /* 0x0000000000007941 */ /* 0x000fea0003800000 */
.L_x_346:
        /* <DEDUP_REMOVED lines=24> */
.L_x_349:
[----:B------:R-:W-:Y:S05]  /*20570*/  BSYNC B0 ;  /* 0x0000000000007941 */ /* 0x000fea0003800000 */
.L_x_348:
        /* <DEDUP_REMOVED lines=24> */
.L_x_351:
[----:B------:R-:W-:Y:S05]  /*20700*/  BSYNC B0 ;  /* 0x0000000000007941 */ /* 0x000fea0003800000 */
.L_x_350:
        /* <DEDUP_REMOVED lines=24> */
.L_x_353:
[----:B------:R-:W-:Y:S05]  /*20890*/  BSYNC B0 ;  /* 0x0000000000007941 */ /* 0x000fea0003800000 */
.L_x_352:
        /* <DEDUP_REMOVED lines=24> */
.L_x_355:
[----:B------:R-:W-:Y:S05]  /*20a20*/  BSYNC B0 ;  /* 0x0000000000007941 */ /* 0x000fea0003800000 */
.L_x_354:
        /* <DEDUP_REMOVED lines=24> */
.L_x_357:
[----:B------:R-:W-:Y:S05]  /*20bb0*/  BSYNC B0 ;  /* 0x0000000000007941 */ /* 0x000fea0003800000 */
.L_x_356:
        /* <DEDUP_REMOVED lines=24> */
.L_x_359:
[----:B------:R-:W-:Y:S05]  /*20d40*/  BSYNC B0 ;  /* 0x0000000000007941 */ /* 0x000fea0003800000 */
.L_x_358:
        /* <DEDUP_REMOVED lines=24> */
.L_x_361:
[----:B------:R-:W-:Y:S05]  /*20ed0*/  BSYNC B0 ;  /* 0x0000000000007941 */ /* 0x000fea0003800000 */
.L_x_360:
        /* <DEDUP_REMOVED lines=24> */
.L_x_363:
[----:B------:R-:W-:Y:S05]  /*21060*/  BSYNC B0 ;  /* 0x0000000000007941 */ /* 0x000fea0003800000 */
.L_x_362:
        /* <DEDUP_REMOVED lines=24> */
.L_x_365:
[----:B------:R-:W-:Y:S05]  /*211f0*/  BSYNC B0 ;  /* 0x0000000000007941 */ /* 0x000fea0003800000 */
.L_x_364:
        /* <DEDUP_REMOVED lines=24> */
.L_x_367:
[----:B------:R-:W-:Y:S05]  /*21380*/  BSYNC B0 ;  /* 0x0000000000007941 */ /* 0x000fea0003800000 */
.L_x_366:
        /* <DEDUP_REMOVED lines=24> */
.L_x_369:
[----:B------:R-:W-:Y:S05]  /*21510*/  BSYNC B0 ;  /* 0x0000000000007941 */ /* 0x000fea0003800000 */
.L_x_368:
        /* <DEDUP_REMOVED lines=24> */
.L_x_371:
[----:B------:R-:W-:Y:S05]  /*216a0*/  BSYNC B0 ;  /* 0x0000000000007941 */ /* 0x000fea0003800000 */
.L_x_370:
        /* <DEDUP_REMOVED lines=24> */
.L_x_373:
[----:B------:R-:W-:Y:S05]  /*21830*/  BSYNC B0 ;  /* 0x0000000000007941 */ /* 0x000fea0003800000 */
.L_x_372:
        /* <DEDUP_REMOVED lines=24> */
.L_x_375:
[----:B------:R-:W-:Y:S05]  /*219c0*/  BSYNC B0 ;  /* 0x0000000000007941 */ /* 0x000fea0003800000 */
.L_x_374:
        /* <DEDUP_REMOVED lines=24> */
.L_x_377:
[----:B------:R-:W-:Y:S05]  /*21b50*/  BSYNC B0 ;  /* 0x0000000000007941 */ /* 0x000fea0003800000 */
.L_x_376:
        /* <DEDUP_REMOVED lines=24> */
.L_x_379:
[----:B------:R-:W-:Y:S05]  /*21ce0*/  BSYNC B0 ;  /* 0x0000000000007941 */ /* 0x000fea0003800000 */
.L_x_378:
        /* <DEDUP_REMOVED lines=24> */
.L_x_381:
[----:B------:R-:W-:Y:S05]  /*21e70*/  BSYNC B0 ;  /* 0x0000000000007941 */ /* 0x000fea0003800000 */
.L_x_380:
        /* <DEDUP_REMOVED lines=24> */
.L_x_383:
[----:B------:R-:W-:Y:S05]  /*22000*/  BSYNC B0 ;  /* 0x0000000000007941 */ /* 0x000fea0003800000 */
.L_x_382:
        /* <DEDUP_REMOVED lines=24> */
.L_x_385:
[----:B------:R-:W-:Y:S05]  /*22190*/  BSYNC B0 ;  /* 0x0000000000007941 */ /* 0x000fea0003800000 */
.L_x_384:
        /* <DEDUP_REMOVED lines=24> */
.L_x_387:
[----:B------:R-:W-:Y:S05]  /*22320*/  BSYNC B0 ;  /* 0x0000000000007941 */ /* 0x000fea0003800000 */
.L_x_386:
        /* <DEDUP_REMOVED lines=24> */
.L_x_389:
[----:B------:R-:W-:Y:S05]  /*224b0*/  BSYNC B0 ;  /* 0x0000000000007941 */ /* 0x000fea0003800000 */
.L_x_388:
        /* <DEDUP_REMOVED lines=24> */
.L_x_391:
[----:B------:R-:W-:Y:S05]  /*22640*/  BSYNC B0 ;  /* 0x0000000000007941 */ /* 0x000fea0003800000 */
.L_x_390:
        /* <DEDUP_REMOVED lines=24> */
.L_x_393:
[----:B------:R-:W-:Y:S05]  /*227d0*/  BSYNC B0 ;  /* 0x0000000000007941 */ /* 0x000fea0003800000 */
.L_x_392:
        /* <DEDUP_REMOVED lines=24> */
.L_x_395:
[----:B------:R-:W-:Y:S05]  /*22960*/  BSYNC B0 ;  /* 0x0000000000007941 */ /* 0x000fea0003800000 */
.L_x_394:
[----:B------:R-:W-:Y:S01]  /*22970*/  BSSY B0, `(.L_x_396) ;  /* 0x0000017000007945 */ /* 0x000fe20003800000 */
[----:B------:R-:W-:-:S03]  /*22980*/  ISETP.GE.AND P5, PT, R30, UR6, PT ;  /* 0x000000061e007c0c */ /* 0x000fc6000bfa6270 */
[----:B------:R-:W-:Y:S10]  /*22990*/  @P3 BRA `(.L_x_397) ;  /* 0x0000000000503947 */ /* 0x000ff40003800000 */
        /* <DEDUP_REMOVED lines=20> */
.L_x_397:
[----:B------:R-:W-:Y:S05]  /*22ae0*/  BSYNC B0 ;  /* 0x0000000000007941 */ /* 0x000fea0003800000 */
.L_x_396:
[----:B0---4-:R-:W4:Y:S01]  /*22af0*/  LDL.LU R26, [R1+0xd14] ;  /* 0x000d1400011a7983 */ /* 0x011f220000300800 */
[----:B------:R-:W-:Y:S01]  /*22b00*/  BSSY B0, `(.L_x_398) ;  /* 0x0000017000007945 */ /* 0x000fe20003800000 */
[----:B----4-:R-:W-:-:S03]  /*22b10*/  ISETP.GE.AND P4, PT, R26, UR6, PT ;  /* 0x000000061a007c0c */ /* 0x010fc6000bf86270 */
[----:B------:R-:W-:Y:S10]  /*22b20*/  @P5 BRA `(.L_x_399) ;  /* 0x0000000000505947 */ /* 0x000ff40003800000 */
        /* <DEDUP_REMOVED lines=20> */
.L_x_399:
[----:B------:R-:W-:Y:S05]  /*22c70*/  BSYNC B0 ;  /* 0x0000000000007941 */ /* 0x000fea0003800000 */
.L_x_398:
[----:B0-----:R-:W4:Y:S01]  /*22c80*/  LDL.LU R26, [R1+0xd10] ;  /* 0x000d1000011a7983 */ /* 0x001f220000300800 */
[----:B------:R-:W-:Y:S01]  /*22c90*/  LOP3.LUT P5, RZ, R74, 0x4, RZ, 0xc0, !PT ;  /* 0x000000044aff7812 */ /* 0x000fe200078ac0ff */
[----:B------:R-:W-:Y:S01]  /*22ca0*/  BSSY B0, `(.L_x_400) ;  /* 0x0000017000007945 */ /* 0x000fe20003800000 */
[----:B----4-:R-:W-:-:S11]  /*22cb0*/  ISETP.GE.AND P3, PT, R26, UR6, PT ;  /* 0x000000061a007c0c */ /* 0x010fd6000bf66270 */
[----:B------:R-:W-:Y:S05]  /*22cc0*/  @P5 BRA `(.L_x_401) ;  /* 0x0000000000505947 */ /* 0x000fea0003800000 */
        /* <DEDUP_REMOVED lines=20> */
.L_x_401:
[----:B------:R-:W-:Y:S05]  /*22e10*/  BSYNC B0 ;  /* 0x0000000000007941 */ /* 0x000fea0003800000 */
.L_x_400:
[----:B0-----:R-:W4:Y:S01]  /*22e20*/  LDL.LU R26, [R1+0xd0c] ;  /* 0x000d0c00011a7983 */ /* 0x001f220000300800 */
[----:B------:R-:W-:Y:S01]  /*22e30*/  LOP3.LUT R74, R74, 0xfffffffe, RZ, 0xc0, !PT ;  /* 0xfffffffe4a4a7812 */ /* 0x000fe200078ec0ff */
[----:B------:R-:W-:Y:S01]  /*22e40*/  BSSY B0, `(.L_x_402) ;  /* 0x0000018000007945 */ /* 0x000fe20003800000 */
[----:B----4-:R-:W-:-:S13]  /*22e50*/  ISETP.GE.AND P5, PT, R26, UR6, PT ;  /* 0x000000061a007c0c */ /* 0x010fda000bfa6270 */
        /* <DEDUP_REMOVED lines=22> */
.L_x_403:
[----:B------:R-:W-:Y:S05]  /*22fc0*/  BSYNC B0 ;  /* 0x0000000000007941 */ /* 0x000fea0003800000 */
.L_x_402:
[----:B0-----:R-:W4:Y:S01]  /*22fd0*/  LDL.LU R26, [R1+0xd08] ;  /* 0x000d0800011a7983 */ /* 0x001f220000300800 */
        /* <DEDUP_REMOVED lines=23> */
.L_x_405:
[----:B------:R-:W-:Y:S05]  /*23150*/  BSYNC B0 ;  /* 0x0000000000007941 */ /* 0x000fea0003800000 */
.L_x_404:
        /* <DEDUP_REMOVED lines=24> */
.L_x_407:
[----:B------:R-:W-:Y:S05]  /*232e0*/  BSYNC B0 ;  /* 0x0000000000007941 */ /* 0x000fea0003800000 */
.L_x_406:
        /* <DEDUP_REMOVED lines=24> */
.L_x_409:
[----:B------:R-:W-:Y:S05]  /*23470*/  BSYNC B0 ;  /* 0x0000000000007941 */ /* 0x000fea0003800000 */
.L_x_408:
        /* <DEDUP_REMOVED lines=25> */
.L_x_411:
[----:B------:R-:W-:Y:S05]  /*23610*/  BSYNC B0 ;  /* 0x0000000000007941 */ /* 0x000fea0003800000 */
.L_x_410:
        /* <DEDUP_REMOVED lines=26> */
.L_x_413:
[----:B------:R-:W-:Y:S05]  /*237c0*/  BSYNC B0 ;  /* 0x0000000000007941 */ /* 0x000fea0003800000 */
.L_x_412:
        /* <DEDUP_REMOVED lines=24> */
.L_x_415:
[----:B------:R-:W-:Y:S05]  /*23950*/  BSYNC B0 ;  /* 0x0000000000007941 */ /* 0x000fea0003800000 */
.L_x_414:
        /* <DEDUP_REMOVED lines=25> */
.L_x_417:
[----:B------:R-:W-:Y:S05]  /*23af0*/  BSYNC B0 ;  /* 0x0000000000007941 */ /* 0x000fea0003800000 */
.L_x_416:
        /* <DEDUP_REMOVED lines=26> */
.L_x_419:
[----:B------:R-:W-:Y:S05]  /*23ca0*/  BSYNC B0 ;  /* 0x0000000000007941 */ /* 0x000fea0003800000 */
.L_x_418:
        /* <DEDUP_REMOVED lines=24> */
.L_x_421:
[----:B------:R-:W-:Y:S05]  /*23e30*/  BSYNC B0 ;  /* 0x0000000000007941 */ /* 0x000fea0003800000 */
.L_x_420:
        /* <DEDUP_REMOVED lines=24> */
.L_x_423:
[----:B------:R-:W-:Y:S05]  /*23fc0*/  BSYNC B0 ;  /* 0x0000000000007941 */ /* 0x000fea0003800000 */
.L_x_422:
        /* <DEDUP_REMOVED lines=24> */
.L_x_425:
[----:B------:R-:W-:Y:S05]  /*24150*/  BSYNC B0 ;  /* 0x0000000000007941 */ /* 0x000fea0003800000 */
.L_x_424:
        /* <DEDUP_REMOVED lines=25> */
.L_x_427:
[----:B------:R-:W-:Y:S05]  /*242f0*/  BSYNC B0 ;  /* 0x0000000000007941 */ /* 0x000fea0003800000 */
.L_x_426:
        /* <DEDUP_REMOVED lines=26> */
.L_x_429:
[----:B------:R-:W-:Y:S05]  /*244a0*/  BSYNC B0 ;  /* 0x0000000000007941 */ /* 0x000fea0003800000 */
.L_x_428:
        /* <DEDUP_REMOVED lines=24> */
.L_x_431:
[----:B------:R-:W-:Y:S05]  /*24630*/  BSYNC B0 ;  /* 0x0000000000007941 */ /* 0x000fea0003800000 */
.L_x_430:
        /* <DEDUP_REMOVED lines=25> */
.L_x_433:
[----:B------:R-:W-:Y:S05]  /*247d0*/  BSYNC B0 ;  /* 0x0000000000007941 */ /* 0x000fea0003800000 */
.L_x_432:
        /* <DEDUP_REMOVED lines=26> */
.L_x_435:
[----:B------:R-:W-:Y:S05]  /*24980*/  BSYNC B0 ;  /* 0x0000000000007941 */ /* 0x000fea0003800000 */
.L_x_434:
        /* <DEDUP_REMOVED lines=24> */
.L_x_437:
[----:B------:R-:W-:Y:S05]  /*24b10*/  BSYNC B0 ;  /* 0x0000000000007941 */ /* 0x000fea0003800000 */
.L_x_436:
        /* <DEDUP_REMOVED lines=24> */
.L_x_439:
[----:B------:R-:W-:Y:S05]  /*24ca0*/  BSYNC B0 ;  /* 0x0000000000007941 */ /* 0x000fea0003800000 */
.L_x_438:
        /* <DEDUP_REMOVED lines=24> */
.L_x_441:
[----:B------:R-:W-:Y:S05]  /*24e30*/  BSYNC B0 ;  /* 0x0000000000007941 */ /* 0x000fea0003800000 */
.L_x_440:
        /* <DEDUP_REMOVED lines=25> */
.L_x_443:
[----:B------:R-:W-:Y:S05]  /*24fd0*/  BSYNC B0 ;  /* 0x0000000000007941 */ /* 0x000fea0003800000 */
.L_x_442:
        /* <DEDUP_REMOVED lines=26> */
.L_x_445:
[----:B------:R-:W-:Y:S05]  /*25180*/  BSYNC B0 ;  /* 0x0000000000007941 */ /* 0x000fea0003800000 */
.L_x_444:
        /* <DEDUP_REMOVED lines=24> */
.L_x_447:
[----:B------:R-:W-:Y:S05]  /*25310*/  BSYNC B0 ;  /* 0x0000000000007941 */ /* 0x000fea0003800000 */
.L_x_446:
        /* <DEDUP_REMOVED lines=25> */
.L_x_449:
[----:B------:R-:W-:Y:S05]  /*254b0*/  BSYNC B0 ;  /* 0x0000000000007941 */ /* 0x000fea0003800000 */
.L_x_448:
        /* <DEDUP_REMOVED lines=17> */
[C---:B-----5:R-:W-:Y:S01]  /*255d0*/  FFMA R27, -R124.reuse, R27, R32 ;  /* 0x0000001b7c1b7223 */ /* 0x060fe20000000120 */
[C---:B--2---:R-:W-:Y:S01]  /*255e0*/  FFMA R28, -R124.reuse, R28, R31 ;  /* 0x0000001c7c1c7223 */ /* 0x044fe2000000011f */
[----:B---3--:R-:W-:Y:S02]  /*255f0*/  FFMA R29, -R124, R29, R30 ;  /* 0x0000001d7c1d7223 */ /* 0x008fe4000000011e */
[----:B------:R-:W-:Y:S01]  /*25600*/  FMUL R30, R27, UR7 ;  /* 0x000000071b1e7c20 */ /* 0x000fe20008400000 */
[----:B------:R-:W-:Y:S01]  /*25610*/  FMUL R27, R28, UR7 ;  /* 0x000000071c1b7c20 */ /* 0x000fe20008400000 */
[----:B------:R-:W-:-:S03]  /*25620*/  FMUL R29, R29, UR7 ;  /* 0x000000071d1d7c20 */ /* 0x000fc60008400000 */
[----:B------:R-:W-:Y:S02]  /*25630*/  F2FP.BF16.F32.PACK_AB R26, R30, R26 ;  /* 0x0000001a1e1a723e */ /* 0x000fe400000010ff */
[----:B------:R-:W-:-:S05]  /*25640*/  F2FP.BF16.F32.PACK_AB R27, R29, R27 ;  /* 0x0000001b1d1b723e */ /* 0x000fca00000010ff */
[----:B------:R0:W-:Y:S02]  /*25650*/  STG.E.64 desc[UR4][R122.64+0x6100], R26 ;  /* 0x0061001a7a007986 */ /* 0x0001e4000c101b04 */
.L_x_451:
[----:B------:R-:W-:Y:S05]  /*25660*/  BSYNC B0 ;  /* 0x0000000000007941 */ /* 0x000fea0003800000 */
.L_x_450:
        /* <DEDUP_REMOVED lines=24> */
.L_x_453:
[----:B------:R-:W-:Y:S05]  /*257f0*/  BSYNC B0 ;  /* 0x0000000000007941 */ /* 0x000fea0003800000 */
.L_x_452:
        /* <DEDUP_REMOVED lines=24> */
.L_x_455:
[----:B------:R-:W-:Y:S05]  /*25980*/  BSYNC B0 ;  /* 0x0000000000007941 */ /* 0x000fea0003800000 */
.L_x_454:
        /* <DEDUP_REMOVED lines=24> */
.L_x_457:
[----:B------:R-:W-:Y:S05]  /*25b10*/  BSYNC B0 ;  /* 0x0000000000007941 */ /* 0x000fea0003800000 */
.L_x_456:
        /* <DEDUP_REMOVED lines=25> */
.L_x_459:
[----:B------:R-:W-:Y:S05]  /*25cb0*/  BSYNC B0 ;  /* 0x0000000000007941 */ /* 0x000fea0003800000 */
.L_x_458:
[----:B0-----:R-:W4:Y:S01]  /*25cc0*/  LDL.LU R26, [R1+0xc90] ;  /* 0x000c9000011a7983 */ /* 0x001f220000300800 */
[----:B------:R-:W-:Y:S01]  /*25cd0*/  BSSY B0, `(.L_x_460) ;  /* 0x0000018000007945 */ /* 0x000fe20003800000 */
[----:B----4-:R-:W-:-:S04]  /*25ce0*/  ISETP.GE.AND P6, PT, R26, UR6, PT ;  /* 0x000000061a007c0c */ /* 0x010fc8000bfc6270 */
[----:B------:R-:W-:Y:S01]  /*25cf0*/  P2R R30, PR, RZ, 0x40 ;  /* 0x00000040ff1e7803 */ /* 0x000fe20000000000 */
[----:B------:R-:W-:Y:S08]  /*25d00*/  @P4 BRA `(.L_x_461) ;  /* 0x0000000000504947 */ /* 0x000ff00003800000 */
        /* <DEDUP_REMOVED lines=20> */
.L_x_461:
[----:B------:R-:W-:Y:S05]  /*25e50*/  BSYNC B0 ;  /* 0x0000000000007941 */ /* 0x000fea0003800000 */
.L_x_460:
        /* <DEDUP_REMOVED lines=24> */
.L_x_463:
[----:B------:R-:W-:Y:S05]  /*25fe0*/  BSYNC B0 ;  /* 0x0000000000007941 */ /* 0x000fea0003800000 */
.L_x_462:
        /* <DEDUP_REMOVED lines=25> */
.L_x_465:
[----:B------:R-:W-:Y:S05]  /*26180*/  BSYNC B0 ;  /* 0x0000000000007941 */ /* 0x000fea0003800000 */
.L_x_464:
        /* <DEDUP_REMOVED lines=25> */
.L_x_467:
[----:B------:R-:W-:Y:S05]  /*26320*/  BSYNC B0 ;  /* 0x0000000000007941 */ /* 0x000fea0003800000 */
.L_x_466:
        /* <DEDUP_REMOVED lines=24> */
.L_x_469:
[----:B------:R-:W-:Y:S05]  /*264b0*/  BSYNC B0 ;  /* 0x0000000000007941 */ /* 0x000fea0003800000 */
.L_x_468:
[----:B0-----:R-:W4:Y:S01]  /*264c0*/  LDL.LU R26, [R1+0xc7c] ;  /* 0x000c7c00011a7983 */ /* 0x001f220000300800 */
[----:B------:R-:W-:Y:S01]  /*264d0*/  BSSY B0, `(.L_x_470) ;  /* 0x0000017000007945 */ /* 0x000fe20003800000 */
[----:B----4-:R-:W-:-:S03]  /*264e0*/  ISETP.GE.AND P0, PT, R26, UR6, PT ;  /* 0x000000061a007c0c */ /* 0x010fc6000bf06270 */
[----:B------:R-:W-:Y:S10]  /*264f0*/  @P1 BRA `(.L_x_471) ;  /* 0x0000000000501947 */ /* 0x000ff40003800000 */
[----:B------:R-:W4:Y:S01]  /*26500*/  LDL.LU R35, [R1+0xa0] ;  /* 0x0000a00001237983 */ /* 0x000f220000300800 */
[----:B------:R-:W-:-:S03]  /*26510*/  ULDC UR7, c[0x0][0x228] ;  /* 0x00008a0000077ab9 */ /* 0x000fc60000000800 */
[----:B------:R-:W4:Y:S04]  /*26520*/  LDL.LU R26, [R1] ;  /* 0x00000000011a7983 */ /* 0x000f280000300800 */
        /* <DEDUP_REMOVED lines=17> */
.L_x_471:
[----:B------:R-:W-:Y:S05]  /*26640*/  BSYNC B0 ;  /* 0x0000000000007941 */ /* 0x000fea0003800000 */
.L_x_470:
[----:B0-----:R-:W4:Y:S01]  /*26650*/  LDL.LU R26, [R1+0xc78] ;  /* 0x000c7800011a7983 */ /* 0x001f220000300800 */
[----:B------:R-:W-:Y:S01]  /*26660*/  BSSY B0, `(.L_x_472) ;  /* 0x0000016000007945 */ /* 0x000fe20003800000 */
[----:B----4-:R-:W-:-:S03]  /*26670*/  ISETP.GE.AND P1, PT, R26, UR6, PT ;  /* 0x000000061a007c0c */ /* 0x010fc6000bf26270 */
[----:B------:R-:W-:Y:S10]  /*26680*/  @P2 BRA `(.L_x_473) ;  /* 0x00000000004c2947 */ /* 0x000ff40003800000 */
[----:B------:R-:W4:Y:S01]  /*26690*/  LDL.LU R34, [R1+0x8c] ;  /* 0x00008c0001227983 */ /* 0x000f220000300800 */
[----:B------:R-:W-:-:S03]  /*266a0*/  ULDC UR7, c[0x0][0x228] ;  /* 0x00008a0000077ab9 */ /* 0x000fc60000000800 */
[----:B------:R-:W5:Y:S04]  /*266b0*/  LDL.LU R33, [R1+0xa8] ;  /* 0x0000a80001217983 */ /* 0x000f680000300800 */
[----:B------:R-:W5:Y:S04]  /*266c0*/  LDL.LU R27, [R1+0x80] ;  /* 0x00008000011b7983 */ /* 0x000f680000300800 */
[----:B------:R-:W2:Y:S04]  /*266d0*/  LDL.LU R32, [R1+0xac] ;  /* 0x0000ac0001207983 */ /* 0x000ea80000300800 */
[----:B------:R-:W2:Y:S04]  /*266e0*/  LDL.LU R28, [R1+0x84] ;  /* 0x00008400011c7983 */ /* 0x000ea80000300800 */
[----:B------:R-:W3:Y:S04]  /*266f0*/  LDL.LU R29, [R1+0xb0] ;  /* 0x0000b000011d7983 */ /* 0x000ee80000300800 */
[----:B------:R-:W3:Y:S01]  /*26700*/  LDL.LU R26, [R1+0x88] ;  /* 0x00008800011a7983 */ /* 0x000ee20000300800 */
[C---:B----4-:R-:W-:Y:S01]  /*26710*/  FFMA R251, -R124.reuse, R251, R34 ;  /* 0x000000fb7cfb7223 */ /* 0x050fe20000000122 */
[----:B-----5:R-:W-:-:S04]  /*26720*/  FFMA R27, -R124, R27, R33 ;  /* 0x0000001b7c1b7223 */ /* 0x020fc80000000121 */
[----:B------:R-:W-:Y:S01]  /*26730*/  FMUL R27, R27, UR7 ;  /* 0x000000071b1b7c20 */ /* 0x000fe20008400000 */
[----:B--2---:R-:W-:-:S04]  /*26740*/  FFMA R28, -R124, R28, R32 ;  /* 0x0000001c7c1c7223 */ /* 0x004fc80000000120 */
[----:B------:R-:W-:Y:S01]  /*26750*/  FMUL R28, R28, UR7 ;  /* 0x000000071c1c7c20 */ /* 0x000fe20008400000 */
[----:B---3--:R-:W-:Y:S01]  /*26760*/  FFMA R29, -R124, R26, R29 ;  /* 0x0000001a7c1d7223 */ /* 0x008fe2000000011d */
[----:B------:R-:W-:-:S03]  /*26770*/  FMUL R26, R251, UR7 ;  /* 0x00000007fb1a7c20 */ /* 0x000fc60008400000 */
[----:B------:R-:W-:Y:S02]  /*26780*/  FMUL R29, R29, UR7 ;  /* 0x000000071d1d7c20 */ /* 0x000fe40008400000 */
[----:B------:R-:W-:-:S03]  /*26790*/  F2FP.BF16.F32.PACK_AB R26, R27, R26 ;  /* 0x0000001a1b1a723e */ /* 0x000fc600000010ff */
[----:B------:R-:W-:-:S05]  /*267a0*/  F2FP.BF16.F32.PACK_AB R27, R29, R28 ;  /* 0x0000001c1d1b723e */ /* 0x000fca00000010ff */
[----:B------:R0:W-:Y:S02]  /*267b0*/  STG.E.64 desc[UR4][R122.64+0x6c00], R26 ;  /* 0x006c001a7a007986 */ /* 0x0001e4000c101b04 */
.L_x_473:
[----:B------:R-:W-:Y:S05]  /*267c0*/  BSYNC B0 ;  /* 0x0000000000007941 */ /* 0x000fea0003800000 */
.L_x_472:
[----:B0-----:R-:W4:Y:S01]  /*267d0*/  LDL.LU R26, [R1+0xc74] ;  /* 0x000c7400011a7983 */ /* 0x001f220000300800 */
[----:B------:R-:W-:Y:S01]  /*267e0*/  ISETP.NE.AND P6, PT, R30, RZ, PT ;  /* 0x000000ff1e00720c */ /* 0x000fe20003fc5270 */
[----:B------:R-:W-:Y:S01]  /*267f0*/  BSSY B0, `(.L_x_474) ;  /* 0x0000016000007945 */ /* 0x000fe20003800000 */
[----:B----4-:R-:W-:-:S11]  /*26800*/  ISETP.GE.AND P2, PT, R26, UR6, PT ;  /* 0x000000061a007c0c */ /* 0x010fd6000bf46270 */
[----:B------:R-:W-:Y:S05]  /*26810*/  @P6 BRA `(.L_x_475) ;  /* 0x00000000004c6947 */ /* 0x000fea0003800000 */
        /* <DEDUP_REMOVED lines=19> */
.L_x_475:
[----:B------:R-:W-:Y:S05]  /*26950*/  BSYNC B0 ;  /* 0x0000000000007941 */ /* 0x000fea0003800000 */
.L_x_474:
[----:B0-----:R-:W4:Y:S01]  /*26960*/  LDL.LU R26, [R1+0xc70] ;  /* 0x000c7000011a7983 */ /* 0x001f220000300800 */
[----:B------:R-:W-:Y:S01]  /*26970*/  BSSY B0, `(.L_x_476) ;  /* 0x0000017000007945 */ /* 0x000fe20003800000 */
[----:B----4-:R-:W-:-:S04]  /*26980*/  ISETP.GE.AND P6, PT, R26, UR6, PT ;  /* 0x000000061a007c0c */ /* 0x010fc8000bfc6270 */
[----:B------:R-:W-:Y:S01]  /*26990*/  P2R R30, PR, RZ, 0x40 ;  /* 0x00000040ff1e7803 */ /* 0x000fe20000000000 */
[----:B------:R-:W-:Y:S08]  /*269a0*/  @P4 BRA `(.L_x_477) ;  /* 0x00000000004c4947 */ /* 0x000ff00003800000 */
        /* <DEDUP_REMOVED lines=19> */
.L_x_477:
[----:B------:R-:W-:Y:S05]  /*26ae0*/  BSYNC B0 ;  /* 0x0000000000007941 */ /* 0x000fea0003800000 */
.L_x_476:
[----:B------:R-:W4:Y:S01]  /*26af0*/  LDL.LU R22, [R1+0xc68] ;  /* 0x000c680001167983 */ /* 0x000f220000300800 */
        /* <DEDUP_REMOVED lines=8> */
[----:B0-----:R-:W2:Y:S04]  /*26b80*/  LDL.LU R26, [R1+0x24] ;  /* 0x00002400011a7983 */ /* 0x001ea80000300800 */
        /* <DEDUP_REMOVED lines=13> */
.L_x_479:
[----:B------:R-:W-:Y:S05]  /*26c60*/  BSYNC B0 ;  /* 0x0000000000007941 */ /* 0x000fea0003800000 */
.L_x_478:
[----:B------:R-:W5:Y:S01]  /*26c70*/  LDL.LU R16, [R1+0xc5c] ;  /* 0x000c5c0001107983 */ /* 0x000f620000300800 */
[----:B------:R-:W-:Y:S01]  /*26c80*/  ISETP.NE.AND P6, PT, R31, RZ, PT ;  /* 0x000000ff1f00720c */ /* 0x000fe20003fc5270 */
[----:B------:R-:W-:Y:S01]  /*26c90*/  BSSY B0, `(.L_x_480) ;  /* 0x0000014000007945 */ /* 0x000fe20003800000 */
[----:B-----5:R-:W-:-:S11]  /*26ca0*/  ISETP.GE.AND P3, PT, R16, UR6, PT ;  /* 0x0000000610007c0c */ /* 0x020fd6000bf66270 */
[----:B------:R-:W-:Y:S05]  /*26cb0*/  @P6 BRA `(.L_x_481) ;  /* 0x0000000000446947 */ /* 0x000fea0003800000 */
[----:B------:R-:W5:Y:S01]  /*26cc0*/  LDL.LU R28, [R1+0x14] ;  /* 0x00001400011c7983 */ /* 0x000f620000300800 */
[C---:B------:R-:W-:Y:S01]  /*26cd0*/  FFMA R11, -R124.reuse, R11, R252 ;  /* 0x0000000b7c0b7223 */ /* 0x040fe200000001fc */
[----:B------:R-:W-:Y:S02]  /*26ce0*/  ULDC UR7, c[0x0][0x228] ;  /* 0x00008a0000077ab9 */ /* 0x000fe40000000800 */
[----:B0---4-:R-:W4:Y:S04]  /*26cf0*/  LDL.LU R27, [R1+0x18] ;  /* 0x00001800011b7983 */ /* 0x011f280000300800 */
[----:B------:R-:W4:Y:S04]  /*26d00*/  LDL.LU R16, [R1+0xc] ;  /* 0x00000c0001107983 */ /* 0x000f280000300800 */
[----:B------:R-:W2:Y:S04]  /*26d10*/  LDL.LU R26, [R1+0x34] ;  /* 0x00003400011a7983 */ /* 0x000ea80000300800 */
[----:B------:R-:W2:Y:S01]  /*26d20*/  LDL.LU R22, [R1+0x10] ;  /* 0x0000100001167983 */ /* 0x000ea20000300800 */
[----:B------:R-:W-:Y:S01]  /*26d30*/  FMUL R11, R11, UR7 ;  /* 0x000000070b0b7c20 */ /* 0x000fe20008400000 */
[C---:B-----5:R-:W-:Y:S01]  /*26d40*/  FFMA R250, -R124.reuse, R250, R28 ;  /* 0x000000fa7cfa7223 */ /* 0x060fe2000000011c */
[----:B----4-:R-:W-:-:S04]  /*26d50*/  FFMA R16, -R124, R16, R27 ;  /* 0x000000107c107223 */ /* 0x010fc8000000011b */
[----:B------:R-:W-:Y:S01]  /*26d60*/  FMUL R16, R16, UR7 ;  /* 0x0000000710107c20 */ /* 0x000fe20008400000 */
[----:B--2---:R-:W-:Y:S01]  /*26d70*/  FFMA R22, -R124, R22, R26 ;  /* 0x000000167c167223 */ /* 0x004fe2000000011a */
[----:B------:R-:W-:-:S03]  /*26d80*/  FMUL R26, R250, UR7 ;  /* 0x00000007fa1a7c20 */ /* 0x000fc60008400000 */
[----:B------:R-:W-:Y:S02]  /*26d90*/  FMUL R27, R22, UR7 ;  /* 0x00000007161b7c20 */ /* 0x000fe40008400000 */
[----:B------:R-:W-:-:S03]  /*26da0*/  F2FP.BF16.F32.PACK_AB R26, R26, R11 ;  /* 0x0000000b1a1a723e */ /* 0x000fc600000010ff */
[----:B------:R-:W-:-:S05]  /*26db0*/  F2FP.BF16.F32.PACK_AB R27, R27, R16 ;  /* 0x000000101b1b723e */ /* 0x000fca00000010ff */
[----:B------:R0:W-:Y:S02]  /*26dc0*/  STG.E.64 desc[UR4][R122.64+0x7000], R26 ;  /* 0x0070001a7a007986 */ /* 0x0001e4000c101b04 */
.L_x_481:
[----:B------:R-:W-:Y:S05]  /*26dd0*/  BSYNC B0 ;  /* 0x0000000000007941 */ /* 0x000fea0003800000 */
.L_x_480:
[----:B------:R-:W5:Y:S01]  /*26de0*/  LDL.LU R11, [R1+0xc4c] ;  /* 0x000c4c00010b7983 */ /* 0x000f620000300800 */
[----:B------:R-:W-:Y:S01]  /*26df0*/  BSSY B0, `(.L_x_482) ;  /* 0x0000010000007945 */ /* 0x000fe20003800000 */
[----:B-----5:R-:W-:-:S03]  /*26e00*/  ISETP.GE.AND P6, PT, R11, UR6, PT ;  /* 0x000000060b007c0c */ /* 0x020fc6000bfc6270 */
[----:B------:R-:W-:Y:S10]  /*26e10*/  @P5 BRA `(.L_x_483) ;  /* 0x0000000000345947 */ /* 0x000ff40003800000 */
[----:B------:R-:W5:Y:S01]  /*26e20*/  LDL.LU R11, [R1+0x38] ;  /* 0x00003800010b7983 */ /* 0x000f620000300800 */
[C---:B------:R-:W-:Y:S01]  /*26e30*/  FFMA R6, -R124.reuse, R6, R24 ;  /* 0x000000067c067223 */ /* 0x040fe20000000118 */
[C---:B------:R-:W-:Y:S01]  /*26e40*/  FFMA R20, -R124.reuse, R20, R25 ;  /* 0x000000147c147223 */ /* 0x040fe20000000119 */
[----:B------:R-:W-:Y:S01]  /*26e50*/  FFMA R21, -R124, R21, R248 ;  /* 0x000000157c157223 */ /* 0x000fe200000001f8 */
[----:B------:R-:W-:Y:S02]  /*26e60*/  ULDC UR7, c[0x0][0x228] ;  /* 0x00008a0000077ab9 */ /* 0x000fe40000000800 */
[----:B------:R-:W-:Y:S01]  /*26e70*/  FMUL R6, R6, UR7 ;  /* 0x0000000706067c20 */ /* 0x000fe20008400000 */
[----:B------:R-:W-:Y:S01]  /*26e80*/  FMUL R21, R21, UR7 ;  /* 0x0000000715157c20 */ /* 0x000fe20008400000 */
[----:B-----5:R-:W-:Y:S01]  /*26e90*/  FFMA R23, -R124, R23, R11 ;  /* 0x000000177c177223 */ /* 0x020fe2000000010b */
[----:B------:R-:W-:-:S03]  /*26ea0*/  FMUL R11, R20, UR7 ;  /* 0x00000007140b7c20 */ /* 0x000fc60008400000 */
[----:B------:R-:W-:Y:S02]  /*26eb0*/  FMUL R16, R23, UR7 ;  /* 0x0000000717107c20 */ /* 0x000fe40008400000 */
[----:B------:R-:W-:-:S03]  /*26ec0*/  F2FP.BF16.F32.PACK_AB R20, R11, R6 ;  /* 0x000000060b14723e */ /* 0x000fc600000010ff */
[----:B------:R-:W-:-:S05]  /*26ed0*/  F2FP.BF16.F32.PACK_AB R21, R16, R21 ;  /* 0x000000151015723e */ /* 0x000fca00000010ff */
[----:B------:R0:W-:Y:S02]  /*26ee0*/  STG.E.64 desc[UR4][R122.64+0x7100], R20 ;  /* 0x007100147a007986 */ /* 0x0001e4000c101b04 */
.L_x_483:
[----:B------:R-:W-:Y:S05]  /*26ef0*/  BSYNC B0 ;  /* 0x0000000000007941 */ /* 0x000fea0003800000 */
.L_x_482:
[----:B------:R-:W5:Y:S01]  /*26f00*/  LDL.LU R6, [R1+0xc44] ;  /* 0x000c440001067983 */ /* 0x000f620000300800 */
[----:B------:R-:W-:Y:S01]  /*26f10*/  BSSY B0, `(.L_x_484) ;  /* 0x0000010000007945 */ /* 0x000fe20003800000 */
[----:B-----5:R-:W-:-:S04]  /*26f20*/  ISETP.GE.AND P5, PT, R6, UR6, PT ;  /* 0x0000000606007c0c */ /* 0x020fc8000bfa6270 */
[----:B------:R-:W-:Y:S01]  /*26f30*/  P2R R16, PR, RZ, 0x20 ;  /* 0x00000020ff107803 */ /* 0x000fe20000000000 */
[----:B------:R-:W-:Y:S08]  /*26f40*/  @P0 BRA `(.L_x_485) ;  /* 0x0000000000300947 */ /* 0x000ff00003800000 */
        /* <DEDUP_REMOVED lines=12> */
.L_x_485:
[----:B------:R-:W-:Y:S05]  /*27010*/  BSYNC B0 ;  /* 0x0000000000007941 */ /* 0x000fea0003800000 */
.L_x_484:
        /* <DEDUP_REMOVED lines=16> */
.L_x_487:
[----:B------:R-:W-:Y:S05]  /*27120*/  BSYNC B0 ;  /* 0x0000000000007941 */ /* 0x000fea0003800000 */
.L_x_486:
        /* <DEDUP_REMOVED lines=13> */
[----:B0-----:R-:W-:Y:S02]  /*27200*/  F2FP.BF16.F32.PACK_AB R6, R0, R145 ;  /* 0x000000910006723e */ /* 0x001fe400000010ff */
[----:B------:R-:W-:-:S05]  /*27210*/  F2FP.BF16.F32.PACK_AB R7, R3, R2 ;  /* 0x000000020307723e */ /* 0x000fca00000010ff */
[----:B------:R0:W-:Y:S02]  /*27220*/  STG.E.64 desc[UR4][R122.64+0x7400], R6 ;  /* 0x007400067a007986 */ /* 0x0001e4000c101b04 */
.L_x_489:
[----:B------:R-:W-:Y:S05]  /*27230*/  BSYNC B0 ;  /* 0x0000000000007941 */ /* 0x000fea0003800000 */
.L_x_488:
[----:B------:R-:W5:Y:S01]  /*27240*/  LDL.LU R0, [R1+0xc38] ;  /* 0x000c380001007983 */ /* 0x000f620000300800 */
[----:B------:R-:W-:Y:S01]  /*27250*/  ISETP.NE.AND P2, PT, R30, RZ, PT ;  /* 0x000000ff1e00720c */ /* 0x000fe20003f45270 */
[----:B------:R-:W-:Y:S01]  /*27260*/  BSSY B0, `(.L_x_490) ;  /* 0x000000f000007945 */ /* 0x000fe20003800000 */
[----:B-----5:R-:W-:-:S11]  /*27270*/  ISETP.GE.AND P5, PT, R0, UR6, PT ;  /* 0x0000000600007c0c */ /* 0x020fd6000bfa6270 */
        /* <DEDUP_REMOVED lines=13> */
.L_x_491:
[----:B------:R-:W-:Y:S05]  /*27350*/  BSYNC B0 ;  /* 0x0000000000007941 */ /* 0x000fea0003800000 */
.L_x_490:
        /* <DEDUP_REMOVED lines=16> */
.L_x_493:
[----:B------:R-:W-:Y:S05]  /*27460*/  BSYNC B0 ;  /* 0x0000000000007941 */ /* 0x000fea0003800000 */
.L_x_492:
        /* <DEDUP_REMOVED lines=10> */
[----:B0-----:R-:W-:Y:S01]  /*27510*/  FMUL R3, R158, UR7 ;  /* 0x000000079e037c20 */ /* 0x001fe20008400000 */
[----:B------:R-:W-:Y:S01]  /*27520*/  FMUL R157, R157, UR7 ;  /* 0x000000079d9d7c20 */ /* 0x000fe20008400000 */
[----:B------:R-:W-:-:S03]  /*27530*/  FMUL R150, R150, UR7 ;  /* 0x0000000796967c20 */ /* 0x000fc60008400000 */
[----:B------:R-:W-:Y:S02]  /*27540*/  F2FP.BF16.F32.PACK_AB R156, R3, R164 ;  /* 0x000000a4039c723e */ /* 0x000fe400000010ff */
[----:B------:R-:W-:-:S05]  /*27550*/  F2FP.BF16.F32.PACK_AB R157, R150, R157 ;  /* 0x0000009d969d723e */ /* 0x000fca00000010ff */
[----:B------:R0:W-:Y:S02]  /*27560*/  STG.E.64 desc[UR4][R122.64+0x7700], R156 ;  /* 0x0077009c7a007986 */ /* 0x0001e4000c101b04 */
.L_x_495:
[----:B------:R-:W-:Y:S05]  /*27570*/  BSYNC B0 ;  /* 0x0000000000007941 */ /* 0x000fea0003800000 */
.L_x_494:
        /* <DEDUP_REMOVED lines=16> */
.L_x_497:
[----:B------:R-:W-:Y:S05]  /*27680*/  BSYNC B0 ;  /* 0x0000000000007941 */ /* 0x000fea0003800000 */
.L_x_496:
[----:B------:R-:W-:Y:S01]  /*27690*/  ISETP.NE.AND P6, PT, R16, RZ, PT ;  /* 0x000000ff1000720c */ /* 0x000fe20003fc5270 */
[----:B------:R-:W-:-:S12]  /*276a0*/  BSSY B0, `(.L_x_498) ;  /* 0x000000e000007945 */ /* 0x000fd80003800000 */
        /* <DEDUP_REMOVED lines=9> */
[----:B0-----:R-:W-:-:S03]  /*27740*/  FMUL R3, R160, UR7 ;  /* 0x00000007a0037c20 */ /* 0x001fc60008400000 */
[----:B------:R-:W-:Y:S02]  /*27750*/  F2FP.BF16.F32.PACK_AB R2, R0, R179 ;  /* 0x000000b30002723e */ /* 0x000fe400000010ff */
[----:B------:R-:W-:-:S05]  /*27760*/  F2FP.BF16.F32.PACK_AB R3, R3, R174 ;  /* 0x000000ae0303723e */ /* 0x000fca00000010ff */
[----:B------:R0:W-:Y:S02]  /*27770*/  STG.E.64 desc[UR4][R122.64+0x7900], R2 ;  /* 0x007900027a007986 */ /* 0x0001e4000c101b04 */
.L_x_499:
[----:B------:R-:W-:Y:S05]  /*27780*/  BSYNC B0 ;  /* 0x0000000000007941 */ /* 0x000fea0003800000 */
.L_x_498:
[----:B------:R-:W-:Y:S04]  /*27790*/  BSSY B0, `(.L_x_500) ;  /* 0x000000e000007945 */ /* 0x000fe80003800000 */
[----:B------:R-:W-:Y:S05]  /*277a0*/  @P0 BRA `(.L_x_501) ;  /* 0x0000000000300947 */ /* 0x000fea0003800000 */
        /* <DEDUP_REMOVED lines=12> */
.L_x_501:
[----:B------:R-:W-:Y:S05]  /*27870*/  BSYNC B0 ;  /* 0x0000000000007941 */ /* 0x000fea0003800000 */
.L_x_500:
        /* <DEDUP_REMOVED lines=14> */
.L_x_503:
[----:B------:R-:W-:Y:S05]  /*27960*/  BSYNC B0 ;  /* 0x0000000000007941 */ /* 0x000fea0003800000 */
.L_x_502:
        /* <DEDUP_REMOVED lines=14> */
.L_x_505:
[----:B------:R-:W-:Y:S05]  /*27a50*/  BSYNC B0 ;  /* 0x0000000000007941 */ /* 0x000fea0003800000 */
.L_x_504:
        /* <DEDUP_REMOVED lines=14> */
.L_x_507:
[----:B------:R-:W-:Y:S05]  /*27b40*/  BSYNC B0 ;  /* 0x0000000000007941 */ /* 0x000fea0003800000 */
.L_x_506:
        /* <DEDUP_REMOVED lines=14> */
.L_x_509:
[----:B------:R-:W-:Y:S05]  /*27c30*/  BSYNC B0 ;  /* 0x0000000000007941 */ /* 0x000fea0003800000 */
.L_x_508:
[----:B------:R-:W-:Y:S05]  /*27c40*/  @P3 EXIT ;  /* 0x000000000000394d */ /* 0x000fea0003800000 */
        /* <DEDUP_REMOVED lines=11> */
[----:B------:R-:W-:Y:S01]  /*27d00*/  STG.E.64 desc[UR4][R122.64+0x7f00], R2 ;  /* 0x007f00027a007986 */ /* 0x000fe2000c101b04 */
[----:B------:R-:W-:Y:S05]  /*27d10*/  EXIT ;  /* 0x000000000000794d */ /* 0x000fea0003800000 */
.L_x_510:
[----:B------:R-:W-:-:S00]  /*27d20*/  BRA `(.L_x_510) ;  /* 0xfffffffc00fc7947 */ /* 0x000fc0000383ffff */
[----:B------:R-:W-:-:S00]  /*27d30*/  NOP ;  /* 0x0000000000007918 */ /* 0x000fc00000000000 */
        /* <DEDUP_REMOVED lines=12> */
.L_x_14364:


//--------------------- .text._ZN18transformer_engine48scaled_upper_triang_masked_softmax_warp_backwardI13__nv_bfloat16S1_fLi13EEEvPT0_PKT_S6_T1_iii --------------------------
	.section	.text._ZN18transformer_engine48scaled_upper_triang_masked_softmax_warp_backwardI13__nv_bfloat16S1_fLi13EEEvPT0_PKT_S6_T1_iii,"ax",@progbits
	.align	128
        .global         _ZN18transformer_engine48scaled_upper_triang_masked_softmax_warp_backwardI13__nv_bfloat16S1_fLi13EEEvPT0_PKT_S6_T1_iii
        .type           _ZN18transformer_engine48scaled_upper_triang_masked_softmax_warp_backwardI13__nv_bfloat16S1_fLi13EEEvPT0_PKT_S6_T1_iii,@function
        .size           _ZN18transformer_engine48scaled_upper_triang_masked_softmax_warp_backwardI13__nv_bfloat16S1_fLi13EEEvPT0_PKT_S6_T1_iii,(.L_x_14365 - _ZN18transformer_engine48scaled_upper_triang_masked_softmax_warp_backwardI13__nv_bfloat16S1_fLi13EEEvPT0_PKT_S6_T1_iii)
        .other          _ZN18transformer_engine48scaled_upper_triang_masked_softmax_warp_backwardI13__nv_bfloat16S1_fLi13EEEvPT0_PKT_S6_T1_iii,@"STO_CUDA_ENTRY STV_DEFAULT"
_ZN18transformer_engine48scaled_upper_triang_masked_softmax_warp_backwardI13__nv_bfloat16S1_fLi13EEEvPT0_PKT_S6_T1_iii:
.text._ZN18transformer_engine48scaled_upper_triang_masked_softmax_warp_backwardI13__nv_bfloat16S1_fLi13EEEvPT0_PKT_S6_T1_iii:
        /* <DEDUP_REMOVED lines=13> */
[----:B------:R-:W-:-:S02]  /*00d0*/  CS2R R114, SRZ ;  /* 0x0000000000727805 */ /* 0x000fc4000001ff00 */
[----:B------:R-:W-:Y:S02]  /*00e0*/  CS2R R120, SRZ ;  /* 0x0000000000787805 */ /* 0x000fe4000001ff00 */
[----:B------:R-:W-:Y:S02]  /*00f0*/  CS2R R118, SRZ ;  /* 0x0000000000767805 */ /* 0x000fe4000001ff00 */
[----:B------:R-:W-:Y:S02]  /*0100*/  CS2R R116, SRZ ;  /* 0x0000000000747805 */ /* 0x000fe4000001ff00 */
[----:B------:R-:W-:Y:S02]  /*0110*/  CS2R R112, SRZ ;  /* 0x0000000000707805 */ /* 0x000fe4000001ff00 */
[----:B------:R-:W-:Y:S02]  /*0120*/  CS2R R110, SRZ ;  /* 0x00000000006e7805 */ /* 0x000fe4000001ff00 */
[----:B------:R-:W-:Y:S01]  /*0130*/  CS2R R108, SRZ ;  /* 0x00000000006c7805 */ /* 0x000fe2000001ff00 */
[----:B------:R-:W-:Y:S01]  /*0140*/  IMAD.MOV.U32 R98, RZ, RZ, RZ ;  /* 0x000000ffff627224 */ /* 0x000fe200078e00ff */
[----:B------:R-:W-:-:S02]  /*0150*/  MOV R106, RZ ;  /* 0x000000ff006a7202 */ /* 0x000fc40000000f00 */
[----:B------:R-:W-:Y:S02]  /*0160*/  CS2R R104, SRZ ;  /* 0x0000000000687805 */ /* 0x000fe4000001ff00 */
[----:B------:R-:W-:Y:S02]  /*0170*/  CS2R R102, SRZ ;  /* 0x0000000000667805 */ /* 0x000fe4000001ff00 */
[----:B------:R-:W-:Y:S02]  /*0180*/  CS2R R100, SRZ ;  /* 0x0000000000647805 */ /* 0x000fe4000001ff00 */
[----:B------:R-:W-:Y:S02]  /*0190*/  CS2R R96, SRZ ;  /* 0x0000000000607805 */ /* 0x000fe4000001ff00 */
[----:B------:R-:W-:Y:S01]  /*01a0*/  CS2R R94, SRZ ;  /* 0x00000000005e7805 */ /* 0x000fe2000001ff00 */
[----:B-1----:R-:W-:Y:S02]  /*01b0*/  IMAD R0, R0, UR6, R2 ;  /* 0x0000000600007c24 */ /* 0x002fe4000f8e0202 */
[----:B0-----:R-:W-:-:S02]  /*01c0*/  IMAD.SHL.U32 R122, R122, 0x4, RZ ;  /* 0x000000047a7a7824 */ /* 0x001fc400078e00ff */
[----:B--2---:R-:W-:-:S03]  /*01d0*/  IMAD R3, R0, UR4, R5 ;  /* 0x0000000400037c24 */ /* 0x004fc6000f8e0205 */
[--C-:B------:R-:W-:Y:S01]  /*01e0*/  SHF.R.S32.HI R123, RZ, 0x1f, R122.reuse ;  /* 0x0000001fff7b7819 */ /* 0x100fe2000001147a */
[----:B------:R-:W-:Y:S01]  /*01f0*/  ULDC UR4, c[0x0][0x22c] ;  /* 0x00008b0000047ab9 */ /* 0x000fe20000000800 */
[----:B------:R-:W-:Y:S01]  /*0200*/  IADD3 R136, R5, 0x1, RZ ;  /* 0x0000000105887810 */ /* 0x000fe20007ffe0ff */
[C---:B------:R-:W-:Y:S01]  /*0210*/  IMAD R9, R3.reuse, UR7, RZ ;  /* 0x0000000703097c24 */ /* 0x040fe2000f8e02ff */
[C---:B------:R-:W-:Y:S01]  /*0220*/  IADD3 R4, -R3.reuse, UR4, RZ ;  /* 0x0000000403047c10 */ /* 0x040fe2000fffe1ff */
[----:B------:R-:W-:Y:S01]  /*0230*/  IMAD.WIDE.U32 R2, R3, UR8, R122 ;  /* 0x0000000803027c25 */ /* 0x000fe2000f8e007a */
[----:B------:R-:W-:Y:S01]  /*0240*/  ULDC.64 UR4, c[0x0][0x218] ;  /* 0x0000860000047ab9 */ /* 0x000fe20000000a00 */
[----:B------:R-:W-:Y:S02]  /*0250*/  IADD3 R7, R122, 0xa00, RZ ;  /* 0x00000a007a077810 */ /* 0x000fe40007ffe0ff */
[----:B------:R-:W-:Y:S01]  /*0260*/  ISETP.GT.AND P0, PT, R4, RZ, PT ;  /* 0x000000ff0400720c */ /* 0x000fe20003f04270 */
[----:B------:R-:W-:Y:S01]  /*0270*/  IMAD.IADD R9, R3, 0x1, R9 ;  /* 0x0000000103097824 */ /* 0x000fe200078e0209 */
[----:B------:R0:W-:Y:S01]  /*0280*/  STL [R1+0x418], R4 ;  /* 0x0004180401007387 */ /* 0x0001e20000100800 */
[----:B------:R-:W-:Y:S01]  /*0290*/  IMAD.SHL.U32 R126, R2, 0x2, RZ ;  /* 0x00000002027e7824 */ /* 0x000fe200078e00ff */
[----:B------:R-:W-:Y:S01]  /*02a0*/  SEL R136, R136, RZ, P0 ;  /* 0x000000ff88887207 */ /* 0x000fe20000000000 */
[----:B------:R-:W-:Y:S01]  /*02b0*/  VIADD R8, R122, 0x80 ;  /* 0x000000807a087836 */ /* 0x000fe20000000000 */
[----:B------:R-:W-:Y:S01]  /*02c0*/  SHF.L.U64.HI R2, R2, 0x1, R9 ;  /* 0x0000000102027819 */ /* 0x000fe20000010209 */
[----:B------:R-:W-:Y:S01]  /*02d0*/  VIADD R5, R122, 0x980 ;  /* 0x000009807a057836 */ /* 0x000fe20000000000 */
[----:B------:R-:W-:-:S02]  /*02e0*/  IADD3 R124, P0, R126, UR4, RZ ;  /* 0x000000047e7c7c10 */ /* 0x000fc4000ff1e0ff */
[----:B------:R0:W-:Y:S01]  /*02f0*/  STL [R1+0x448], R8 ;  /* 0x0004480801007387 */ /* 0x0001e20000100800 */
[----:B------:R-:W-:Y:S02]  /*0300*/  IADD3 R3, R122, 0xa80, RZ ;  /* 0x00000a807a037810 */ /* 0x000fe40007ffe0ff */
[----:B------:R-:W-:Y:S01]  /*0310*/  IADD3.X R125, R2, UR5, RZ, P0, !PT ;  /* 0x00000005027d7c10 */ /* 0x000fe200087fe4ff */
[----:B------:R-:W-:Y:S01]  /*0320*/  ULDC.64 UR4, c[0x0][0x208] ;  /* 0x0000820000047ab9 */ /* 0x000fe20000000a00 */
[-C--:B------:R-:W-:Y:S02]  /*0330*/  ISETP.GE.AND P0, PT, R122, R136.reuse, PT ;  /* 0x000000887a00720c */ /* 0x080fe40003f06270 */
[----:B------:R-:W-:Y:S02]  /*0340*/  IADD3 R126, P6, R126, UR10, RZ ;  /* 0x0000000a7e7e7c10 */ /* 0x000fe4000ffde0ff */
[-C--:B------:R-:W-:Y:S01]  /*0350*/  ISETP.GE.AND P5, PT, R5, R136.reuse, PT ;  /* 0x000000880500720c */ /* 0x080fe20003fa6270 */
[----:B------:R-:W-:Y:S01]  /*0360*/  VIADD R5, R122, 0xb80 ;  /* 0x00000b807a057836 */ /* 0x000fe20000000000 */
[----:B------:R-:W-:-:S02]  /*0370*/  ISETP.GE.AND P3, PT, R3, R136, PT ;  /* 0x000000880300720c */ /* 0x000fc40003f66270 */
[----:B------:R-:W-:Y:S02]  /*0380*/  IADD3 R3, R122, 0xb00, RZ ;  /* 0x00000b007a037810 */ /* 0x000fe40007ffe0ff */
[----:B------:R-:W-:Y:S02]  /*0390*/  IADD3.X R127, R2, UR11, RZ, P6, !PT ;  /* 0x0000000b027f7c10 */ /* 0x000fe4000b7fe4ff */
[-C--:B------:R-:W-:Y:S02]  /*03a0*/  ISETP.GE.AND P4, PT, R7, R136.reuse, PT ;  /* 0x000000880700720c */ /* 0x080fe40003f86270 */
[-C--:B------:R-:W-:Y:S02]  /*03b0*/  ISETP.GE.AND P2, PT, R3, R136.reuse, PT ;  /* 0x000000880300720c */ /* 0x080fe40003f46270 */
[----:B------:R-:W-:Y:S01]  /*03c0*/  ISETP.GE.AND P1, PT, R5, R136, PT ;  /* 0x000000880500720c */ /* 0x000fe20003f26270 */
[----:B0-----:R-:W-:-:S12]  /*03d0*/  @P0 BRA `(.L_x_512) ;  /* 0x0000000000600947 */ /* 0x001fd80003800000 */
        /* <DEDUP_REMOVED lines=24> */
.L_x_512:
[----:B------:R-:W-:Y:S05]  /*0560*/  BSYNC B0 ;  /* 0x0000000000007941 */ /* 0x000fea0003800000 */
.L_x_511:
[----:B------:R-:W-:Y:S01]  /*0570*/  ISETP.GE.AND P0, PT, R8, R136, PT ;  /* 0x000000880800720c */ /* 0x000fe20003f06270 */
[----:B------:R-:W-:Y:S01]  /*0580*/  VIADD R8, R122, 0x100 ;  /* 0x000001007a087836 */ /* 0x000fe20000000000 */
        /* <DEDUP_REMOVED lines=22> */
[----:B------:R-:W-:Y:S01]  /*06f0*/  SHF.L.U32 R107, R4, 0x10, RZ ;  /* 0x00000010046b7819 */ /* 0x000fe200000006ff */
[----:B------:R-:W-:-:S04]  /*0700*/  @!P0 IMAD.U32 R110, R5, 0x10000, RZ ;  /* 0x00010000056e8824 */ /* 0x000fc800078e00ff */
[----:B------:R-:W-:Y:S02]  /*0710*/  @!P6 SHF.L.U32 R108, R0, 0x10, RZ ;  /* 0x00000010006ce819 */ /* 0x000fe400000006ff */
[C---:B------:R-:W-:Y:S01]  /*0720*/  PRMT R0, R2.reuse, 0x7632, R0 ;  /* 0x0000763202007816 */ /* 0x040fe20000000000 */
[----:B------:R-:W-:Y:S01]  /*0730*/  IMAD.U32 R2, R2, 0x10000, RZ ;  /* 0x0001000002027824 */ /* 0x000fe200078e00ff */
[----:B------:R-:W-:-:S03]  /*0740*/  @!P0 SHF.L.U32 R5, R6, 0x10, RZ ;  /* 0x0000001006058819 */ /* 0x000fc600000006ff */
[----:B------:R-:W-:Y:S02]  /*0750*/  @!P6 IMAD.U32 R3, R0, 0x10000, RZ ;  /* 0x000100000003e824 */ /* 0x000fe400078e00ff */
[----:B------:R-:W-:Y:S01]  /*0760*/  FMUL R111, R107, R2 ;  /* 0x000000026b6f7220 */ /* 0x000fe20000400000 */
[----:B------:R-:W-:Y:S01]  /*0770*/  @!P0 FMUL R114, R110, R5 ;  /* 0x000000056e728220 */ /* 0x000fe20000400000 */
[----:B------:R-:W-:-:S07]  /*0780*/  @!P6 FMUL R112, R108, R3 ;  /* 0x000000036c70e220 */ /* 0x000fce0000400000 */
.L_x_514:
[----:B------:R-:W-:Y:S05]  /*0790*/  BSYNC B0 ;  /* 0x0000000000007941 */ /* 0x000fea0003800000 */
.L_x_513:
[----:B------:R-:W-:Y:S01]  /*07a0*/  ISETP.GE.AND P0, PT, R8, R136, PT ;  /* 0x000000880800720c */ /* 0x000fe20003f06270 */
[----:B------:R-:W-:Y:S01]  /*07b0*/  BSSY B0, `(.L_x_515) ;  /* 0x0000022000007945 */ /* 0x000fe20003800000 */
[----:B0-----:R-:W-:Y:S01]  /*07c0*/  IADD3 R8, R122, 0x180, RZ ;  /* 0x000001807a087810 */ /* 0x001fe20007ffe0ff */
[----:B------:R-:W-:Y:S01]  /*07d0*/  HFMA2.MMA R82, -RZ, RZ, 0, 0 ;  /* 0x00000000ff527435 */ /* 0x000fe200000001ff */
[----:B------:R-:W-:Y:S01]  /*07e0*/  CS2R R80, SRZ ;  /* 0x0000000000507805 */ /* 0x000fe2000001ff00 */
[----:B------:R-:W-:Y:S01]  /*07f0*/  IMAD.MOV.U32 R79, RZ, RZ, RZ ;  /* 0x000000ffff4f7224 */ /* 0x000fe200078e00ff */
[----:B------:R-:W-:Y:S01]  /*0800*/  MOV R76, RZ ;  /* 0x000000ff004c7202 */ /* 0x000fe20000000f00 */
[----:B------:R0:W-:Y:S01]  /*0810*/  STL [R1+0x458], R8 ;  /* 0x0004580801007387 */ /* 0x0001e20000100800 */
[----:B------:R-:W-:Y:S02]  /*0820*/  IMAD.MOV.U32 R75, RZ, RZ, RZ ;  /* 0x000000ffff4b7224 */ /* 0x000fe400078e00ff */
[----:B------:R-:W-:-:S03]  /*0830*/  IMAD.MOV.U32 R99, RZ, RZ, RZ ;  /* 0x000000ffff637224 */ /* 0x000fc600078e00ff */
        /* <DEDUP_REMOVED lines=25> */
.L_x_516:
[----:B------:R-:W-:Y:S05]  /*09d0*/  BSYNC B0 ;  /* 0x0000000000007941 */ /* 0x000fea0003800000 */
.L_x_515:
[----:B------:R-:W-:Y:S01]  /*09e0*/  ISETP.GE.AND P0, PT, R8, R136, PT ;  /* 0x000000880800720c */ /* 0x000fe20003f06270 */
[----:B0-----:R-:W-:Y:S01]  /*09f0*/  VIADD R8, R122, 0x200 ;  /* 0x000002007a087836 */ /* 0x001fe20000000000 */
        /* <DEDUP_REMOVED lines=32> */
.L_x_518:
[----:B------:R-:W-:Y:S05]  /*0c00*/  BSYNC B0 ;  /* 0x0000000000007941 */ /* 0x000fea0003800000 */
.L_x_517:
[----:B------:R-:W-:Y:S01]  /*0c10*/  IADD3 R6, R122, 0x280, RZ ;  /* 0x000002807a067810 */ /* 0x000fe20007ffe0ff */
[----:B------:R-:W-:Y:S01]  /*0c20*/  BSSY B0, `(.L_x_519) ;  /* 0x0000021000007945 */ /* 0x000fe20003800000 */
[----:B------:R-:W-:Y:S01]  /*0c30*/  ISETP.GE.AND P0, PT, R8, R136, PT ;  /* 0x000000880800720c */ /* 0x000fe20003f06270 */
[----:B------:R-:W-:Y:S01]  /*0c40*/  HFMA2.MMA R68, -RZ, RZ, 0, 0 ;  /* 0x00000000ff447435 */ /* 0x000fe200000001ff */
[----:B------:R-:W-:Y:S01]  /*0c50*/  CS2R R66, SRZ ;  /* 0x0000000000427805 */ /* 0x000fe2000001ff00 */
[----:B------:R1:W-:Y:S01]  /*0c60*/  STL [R1+0x470], R6 ;  /* 0x0004700601007387 */ /* 0x0003e20000100800 */
[----:B------:R-:W-:Y:S01]  /*0c70*/  CS2R R64, SRZ ;  /* 0x0000000000407805 */ /* 0x000fe2000001ff00 */
[----:B------:R-:W-:Y:S02]  /*0c80*/  IMAD.MOV.U32 R63, RZ, RZ, RZ ;  /* 0x000000ffff3f7224 */ /* 0x000fe400078e00ff */
[----:B------:R-:W-:-:S06]  /*0c90*/  IMAD.MOV.U32 R78, RZ, RZ, RZ ;  /* 0x000000ffff4e7224 */ /* 0x000fcc00078e00ff */
[----:B-1----:R-:W-:Y:S05]  /*0ca0*/  @P0 BRA `(.L_x_520) ;  /* 0x0000000000600947 */ /* 0x002fea0003800000 */
        /* <DEDUP_REMOVED lines=8> */
[C---:B------:R-:W-:Y:S01]  /*0d30*/  IMAD.U32 R78, R4.reuse, 0x10000, RZ ;  /* 0x00010000044e7824 */ /* 0x040fe200078e00ff */
[----:B------:R-:W-:Y:S01]  /*0d40*/  PRMT R0, R4, 0x7632, R0 ;  /* 0x0000763204007816 */ /* 0x000fe20000000000 */
[C---:B---3--:R-:W-:Y:S01]  /*0d50*/  @!P6 IMAD.U32 R11, R3.reuse, 0x10000, RZ ;  /* 0x00010000030be824 */ /* 0x048fe200078e00ff */
[----:B------:R-:W-:Y:S02]  /*0d60*/  @!P0 PRMT R3, R3, 0x7632, R3 ;  /* 0x0000763203038816 */ /* 0x000fe40000000003 */
[----:B------:R-:W-:Y:S01]  /*0d70*/  @!P0 PRMT R5, R5, 0x7632, R5 ;  /* 0x0000763205058816 */ /* 0x000fe20000000005 */
[----:B------:R-:W-:Y:S01]  /*0d80*/  @!P6 FMUL R84, R80, R11 ;  /* 0x0000000b5054e220 */ /* 0x000fe20000400000 */
[----:B------:R-:W-:Y:S01]  /*0d90*/  ISETP.GE.AND P6, PT, R7, R136, PT ;  /* 0x000000880700720c */ /* 0x000fe20003fc6270 */
[----:B------:R-:W-:Y:S01]  /*0da0*/  @!P0 IMAD.U32 R4, R3, 0x10000, RZ ;  /* 0x0001000003048824 */ /* 0x000fe200078e00ff */
[----:B------:R-:W-:-:S02]  /*0db0*/  @!P0 SHF.L.U32 R81, R5, 0x10, RZ ;  /* 0x0000001005518819 */ /* 0x000fc400000006ff */
[----:B------:R-:W-:-:S03]  /*0dc0*/  SHF.L.U32 R3, R2, 0x10, RZ ;  /* 0x0000001002037819 */ /* 0x000fc600000006ff */
[----:B------:R-:W-:Y:S02]  /*0dd0*/  @!P0 FMUL R85, R81, R4 ;  /* 0x0000000451558220 */ /* 0x000fe40000400000 */
[----:B------:R-:W-:-:S04]  /*0de0*/  FMUL R82, R78, R3 ;  /* 0x000000034e527220 */ /* 0x000fc80000400000 */
[----:B------:R-:W-:Y:S01]  /*0df0*/  @!P6 IMAD.U32 R79, R0, 0x10000, RZ ;  /* 0x00010000004fe824 */ /* 0x000fe200078e00ff */
[----:B------:R-:W-:-:S04]  /*0e00*/  PRMT R0, R2, 0x7632, R0 ;  /* 0x0000763202007816 */ /* 0x000fc80000000000 */
[----:B------:R-:W-:-:S05]  /*0e10*/  @!P6 SHF.L.U32 R0, R0, 0x10, RZ ;  /* 0x000000100000e819 */ /* 0x000fca00000006ff */
[----:B------:R-:W-:-:S07]  /*0e20*/  @!P6 FMUL R83, R79, R0 ;  /* 0x000000004f53e220 */ /* 0x000fce0000400000 */
.L_x_520:
[----:B------:R-:W-:Y:S05]  /*0e30*/  BSYNC B0 ;  /* 0x0000000000007941 */ /* 0x000fea0003800000 */
.L_x_519:
[----:B------:R-:W-:Y:S01]  /*0e40*/  ISETP.GE.AND P0, PT, R6, R136, PT ;  /* 0x000000880600720c */ /* 0x000fe20003f06270 */
[----:B------:R-:W-:Y:S01]  /*0e50*/  BSSY B0, `(.L_x_521) ;  /* 0x0000020000007945 */ /* 0x000fe20003800000 */
[----:B------:R-:W-:Y:S01]  /*0e60*/  IADD3 R6, R122, 0x300, RZ ;  /* 0x000003007a067810 */ /* 0x000fe20007ffe0ff */
[----:B------:R-:W-:Y:S01]  /*0e70*/  IMAD.MOV.U32 R62, RZ, RZ, RZ ;  /* 0x000000ffff3e7224 */ /* 0x000fe200078e00ff */
[----:B------:R-:W-:Y:S02]  /*0e80*/  CS2R R60, SRZ ;  /* 0x00000000003c7805 */ /* 0x000fe4000001ff00 */
[----:B------:R-:W-:Y:S02]  /*0e90*/  CS2R R58, SRZ ;  /* 0x00000000003a7805 */ /* 0x000fe4000001ff00 */
[----:B------:R-:W-:Y:S01]  /*0ea0*/  CS2R R56, SRZ ;  /* 0x0000000000387805 */ /* 0x000fe2000001ff00 */
[----:B------:R1:W-:Y:S04]  /*0eb0*/  STL [R1+0x46c], R6 ;  /* 0x00046c0601007387 */ /* 0x0003e80000100800 */
        /* <DEDUP_REMOVED lines=25> */
.L_x_522:
[----:B------:R-:W-:Y:S05]  /*1050*/  BSYNC B0 ;  /* 0x0000000000007941 */ /* 0x000fea0003800000 */
.L_x_521:
[----:B------:R-:W-:Y:S01]  /*1060*/  ISETP.GE.AND P0, PT, R6, R136, PT ;  /* 0x000000880600720c */ /* 0x000fe20003f06270 */
[----:B------:R-:W-:Y:S01]  /*1070*/  BSSY B0, `(.L_x_523) ;  /* 0x0000020000007945 */ /* 0x000fe20003800000 */
[----:B-1----:R-:W-:Y:S02]  /*1080*/  IADD3 R6, R122, 0x380, RZ ;  /* 0x000003807a067810 */ /* 0x002fe40007ffe0ff */
        /* <DEDUP_REMOVED lines=16> */
[----:B---3--:R-:W-:Y:S01]  /*1190*/  @!P6 IMAD.U32 R11, R3, 0x10000, RZ ;  /* 0x00010000030be824 */ /* 0x008fe200078e00ff */
[----:B------:R-:W-:Y:S02]  /*11a0*/  @!P0 PRMT R5, R5, 0x7632, R5 ;  /* 0x0000763205058816 */ /* 0x000fe40000000005 */
[----:B------:R-:W-:Y:S01]  /*11b0*/  @!P0 PRMT R3, R3, 0x7632, R3 ;  /* 0x0000763203038816 */ /* 0x000fe20000000003 */
[----:B------:R-:W-:Y:S01]  /*11c0*/  @!P6 FMUL R68, R64, R11 ;  /* 0x0000000b4044e220 */ /* 0x000fe20000400000 */
[----:B------:R-:W-:Y:S02]  /*11d0*/  ISETP.GE.AND P6, PT, R7, R136, PT ;  /* 0x000000880700720c */ /* 0x000fe40003fc6270 */
[----:B------:R-:W-:Y:S01]  /*11e0*/  @!P0 SHF.L.U32 R65, R5, 0x10, RZ ;  /* 0x0000001005418819 */ /* 0x000fe200000006ff */
        /* <DEDUP_REMOVED lines=8> */
.L_x_524:
[----:B------:R-:W-:Y:S05]  /*1270*/  BSYNC B0 ;  /* 0x0000000000007941 */ /* 0x000fea0003800000 */
.L_x_523:
[----:B------:R-:W-:Y:S01]  /*1280*/  ISETP.GE.AND P0, PT, R6, R136, PT ;  /* 0x000000880600720c */ /* 0x000fe20003f06270 */
[----:B------:R-:W-:Y:S01]  /*1290*/  BSSY B0, `(.L_x_525) ;  /* 0x0000020000007945 */ /* 0x000fe20003800000 */
[----:B-1----:R-:W-:Y:S01]  /*12a0*/  IADD3 R6, R122, 0x400, RZ ;  /* 0x000004007a067810 */ /* 0x002fe20007ffe0ff */
        /* <DEDUP_REMOVED lines=30> */
.L_x_526:
[----:B------:R-:W-:Y:S05]  /*1490*/  BSYNC B0 ;  /* 0x0000000000007941 */ /* 0x000fea0003800000 */
.L_x_525:
[----:B0-----:R-:W-:Y:S01]  /*14a0*/  VIADD R8, R122, 0x480 ;  /* 0x000004807a087836 */ /* 0x001fe20000000000 */
[----:B------:R-:W-:Y:S01]  /*14b0*/  ISETP.GE.AND P0, PT, R6, R136, PT ;  /* 0x000000880600720c */ /* 0x000fe20003f06270 */
[----:B------:R-:W-:Y:S01]  /*14c0*/  BSSY B0, `(.L_x_527) ;  /* 0x000001f000007945 */ /* 0x000fe20003800000 */
[----:B------:R-:W-:Y:S02]  /*14d0*/  CS2R R40, SRZ ;  /* 0x0000000000287805 */ /* 0x000fe4000001ff00 */
[----:B------:R-:W-:Y:S01]  /*14e0*/  MOV R224, RZ ;  /* 0x000000ff00e07202 */ /* 0x000fe20000000f00 */
[----:B------:R0:W-:Y:S01]  /*14f0*/  STL [R1+0x460], R8 ;  /* 0x0004600801007387 */ /* 0x0001e20000100800 */
[----:B------:R-:W-:Y:S02]  /*1500*/  CS2R R38, SRZ ;  /* 0x0000000000267805 */ /* 0x000fe4000001ff00 */
[----:B------:R-:W-:-:S05]  /*1510*/  CS2R R36, SRZ ;  /* 0x0000000000247805 */ /* 0x000fca000001ff00 */
        /* <DEDUP_REMOVED lines=25> */
.L_x_528:
[----:B------:R-:W-:Y:S05]  /*16b0*/  BSYNC B0 ;  /* 0x0000000000007941 */ /* 0x000fea0003800000 */
.L_x_527:
[----:B------:R-:W-:Y:S01]  /*16c0*/  ISETP.GE.AND P0, PT, R8, R136, PT ;  /* 0x000000880800720c */ /* 0x000fe20003f06270 */
[----:B------:R-:W-:Y:S01]  /*16d0*/  BSSY B0, `(.L_x_529) ;  /* 0x0000020000007945 */ /* 0x000fe20003800000 */
[----:B0-----:R-:W-:Y:S02]  /*16e0*/  IADD3 R8, R122, 0x500, RZ ;  /* 0x000005007a087810 */ /* 0x001fe40007ffe0ff */
[----:B------:R-:W-:Y:S02]  /*16f0*/  CS2R R34, SRZ ;  /* 0x0000000000227805 */ /* 0x000fe4000001ff00 */
[----:B------:R-:W-:Y:S01]  /*1700*/  CS2R R32, SRZ ;  /* 0x0000000000207805 */ /* 0x000fe2000001ff00 */
[----:B------:R-:W-:Y:S01]  /*1710*/  IMAD.MOV.U32 R223, RZ, RZ, RZ ;  /* 0x000000ffffdf7224 */ /* 0x000fe200078e00ff */
        /* <DEDUP_REMOVED lines=16> */
[----:B-1----:R-:W-:Y:S02]  /*1820*/  @!P0 PRMT R6, R3, 0x7632, R6 ;  /* 0x0000763203068816 */ /* 0x002fe40000000006 */
[----:B------:R-:W-:-:S05]  /*1830*/  SHF.L.U32 R30, R4, 0x10, RZ ;  /* 0x00000010041e7819 */ /* 0x000fca00000006ff */
[----:B------:R-:W-:Y:S02]  /*1840*/  @!P6 SHF.L.U32 R40, R0, 0x10, RZ ;  /* 0x000000100028e819 */ /* 0x000fe400000006ff */
[----:B------:R-:W-:Y:S01]  /*1850*/  PRMT R0, R2, 0x7632, R0 ;  /* 0x0000763202007816 */ /* 0x000fe20000000000 */
[----:B------:R-:W-:Y:S01]  /*1860*/  @!P0 IMAD.U32 R43, R5, 0x10000, RZ ;  /* 0x00010000052b8824 */ /* 0x000fe200078e00ff */
[----:B------:R-:W-:Y:S01]  /*1870*/  @!P0 SHF.L.U32 R6, R6, 0x10, RZ ;  /* 0x0000001006068819 */ /* 0x000fe200000006ff */
[----:B------:R-:W-:Y:S02]  /*1880*/  IMAD.U32 R5, R2, 0x10000, RZ ;  /* 0x0001000002057824 */ /* 0x000fe400078e00ff */
[----:B------:R-:W-:Y:S02]  /*1890*/  @!P6 IMAD.U32 R3, R0, 0x10000, RZ ;  /* 0x000100000003e824 */ /* 0x000fe400078e00ff */
[----:B------:R-:W-:Y:S01]  /*18a0*/  @!P0 FMUL R55, R43, R6 ;  /* 0x000000062b378220 */ /* 0x000fe20000400000 */
[----:B------:R-:W-:Y:S01]  /*18b0*/  FMUL R44, R30, R5 ;  /* 0x000000051e2c7220 */ /* 0x000fe20000400000 */
[----:B------:R-:W-:-:S07]  /*18c0*/  @!P6 FMUL R45, R40, R3 ;  /* 0x00000003282de220 */ /* 0x000fce0000400000 */
.L_x_530:
[----:B------:R-:W-:Y:S05]  /*18d0*/  BSYNC B0 ;  /* 0x0000000000007941 */ /* 0x000fea0003800000 */
.L_x_529:
[----:B------:R-:W-:Y:S01]  /*18e0*/  ISETP.GE.AND P0, PT, R8, R136, PT ;  /* 0x000000880800720c */ /* 0x000fe20003f06270 */
[----:B------:R-:W-:Y:S01]  /*18f0*/  BSSY B0, `(.L_x_531) ;  /* 0x0000021000007945 */ /* 0x000fe20003800000 */
[----:B0-----:R-:W-:Y:S01]  /*1900*/  IADD3 R8, R122, 0x580, RZ ;  /* 0x000005807a087810 */ /* 0x001fe20007ffe0ff */
[----:B------:R-:W-:Y:S01]  /*1910*/  HFMA2.MMA R241, -RZ, RZ, 0, 0 ;  /* 0x00000000fff17435 */ /* 0x000fe200000001ff */
[----:B------:R-:W-:Y:S02]  /*1920*/  CS2R R28, SRZ ;  /* 0x00000000001c7805 */ /* 0x000fe4000001ff00 */
[----:B------:R-:W-:Y:S01]  /*1930*/  CS2R R26, SRZ ;  /* 0x00000000001a7805 */ /* 0x000fe2000001ff00 */
[----:B------:R-:W-:Y:S01]  /*1940*/  IMAD.MOV.U32 R233, RZ, RZ, RZ ;  /* 0x000000ffffe97224 */ /* 0x000fe200078e00ff */
[----:B------:R0:W-:Y:S01]  /*1950*/  STL [R1+0x488], R8 ;  /* 0x0004880801007387 */ /* 0x0001e20000100800 */
[----:B------:R-:W-:-:S04]  /*1960*/  IMAD.MOV.U32 R25, RZ, RZ, RZ ;  /* 0x000000ffff197224 */ /* 0x000fc800078e00ff */
        /* <DEDUP_REMOVED lines=12> */
[----:B-1----:R-:W-:Y:S02]  /*1a30*/  @!P0 PRMT R6, R3, 0x7632, R6 ;  /* 0x0000763203068816 */ /* 0x002fe40000000006 */
        /* <DEDUP_REMOVED lines=12> */
.L_x_532:
[----:B------:R-:W-:Y:S05]  /*1b00*/  BSYNC B0 ;  /* 0x0000000000007941 */ /* 0x000fea0003800000 */
.L_x_531:
        /* <DEDUP_REMOVED lines=21> */
[----:B------:R-:W-:Y:S02]  /*1c60*/  PRMT R0, R4, 0x7632, R0 ;  /* 0x0000763204007816 */ /* 0x000fe40000000000 */
[----:B------:R-:W-:Y:S02]  /*1c70*/  @!P0 PRMT R5, R5, 0x7632, R5 ;  /* 0x0000763205058816 */ /* 0x000fe40000000005 */
[----:B-1----:R-:W-:Y:S01]  /*1c80*/  @!P0 PRMT R6, R3, 0x7632, R6 ;  /* 0x0000763203068816 */ /* 0x002fe20000000006 */
        /* <DEDUP_REMOVED lines=10> */
.L_x_534:
[----:B------:R-:W-:Y:S05]  /*1d30*/  BSYNC B0 ;  /* 0x0000000000007941 */ /* 0x000fea0003800000 */
.L_x_533:
[----:B-1----:R-:W-:Y:S01]  /*1d40*/  IADD3 R6, R122, 0x680, RZ ;  /* 0x000006807a067810 */ /* 0x002fe20007ffe0ff */
        /* <DEDUP_REMOVED lines=33> */
.L_x_536:
[----:B------:R-:W-:Y:S05]  /*1f60*/  BSYNC B0 ;  /* 0x0000000000007941 */ /* 0x000fea0003800000 */
.L_x_535:
[----:B------:R-:W-:Y:S01]  /*1f70*/  HFMA2.MMA R10, -RZ, RZ, 0, 0 ;  /* 0x00000000ff0a7435 */ /* 0x000fe200000001ff */
[----:B------:R-:W-:Y:S01]  /*1f80*/  IMAD.MOV.U32 R12, RZ, RZ, RZ ;  /* 0x000000ffff0c7224 */ /* 0x000fe200078e00ff */
[----:B------:R-:W-:Y:S01]  /*1f90*/  ISETP.GE.AND P0, PT, R6, R136, PT ;  /* 0x000000880600720c */ /* 0x000fe20003f06270 */
[----:B0-----:R-:W-:Y:S01]  /*1fa0*/  VIADD R8, R122, 0x700 ;  /* 0x000007007a087836 */ /* 0x001fe20000000000 */
[----:B------:R-:W-:Y:S01]  /*1fb0*/  BSSY B0, `(.L_x_537) ;  /* 0x0000020000007945 */ /* 0x000fe20003800000 */
[----:B------:R-:W-:Y:S01]  /*1fc0*/  CS2R R246, SRZ ;  /* 0x0000000000f67805 */ /* 0x000fe2000001ff00 */
[----:B------:R0:W-:Y:S01]  /*1fd0*/  STL [R1+0x200], R12 ;  /* 0x0002000c01007387 */ /* 0x0001e20000100800 */
[----:B------:R-:W-:Y:S02]  /*1fe0*/  CS2R R244, SRZ ;  /* 0x0000000000f47805 */ /* 0x000fe4000001ff00 */
[----:B------:R-:W-:Y:S01]  /*1ff0*/  MOV R234, RZ ;  /* 0x000000ff00ea7202 */ /* 0x000fe20000000f00 */
        /* <DEDUP_REMOVED lines=27> */
.L_x_538:
[----:B------:R-:W-:Y:S05]  /*21b0*/  BSYNC B0 ;  /* 0x0000000000007941 */ /* 0x000fea0003800000 */
.L_x_537:
[----:B------:R-:W-:Y:S01]  /*21c0*/  HFMA2.MMA R16, -RZ, RZ, 0, 0 ;  /* 0x00000000ff107435 */ /* 0x000fe200000001ff */
[----:B------:R-:W-:Y:S01]  /*21d0*/  IMAD.MOV.U32 R15, RZ, RZ, RZ ;  /* 0x000000ffff0f7224 */ /* 0x000fe200078e00ff */
[----:B------:R-:W-:Y:S01]  /*21e0*/  ISETP.GE.AND P0, PT, R8, R136, PT ;  /* 0x000000880800720c */ /* 0x000fe20003f06270 */
[----:B0-----:R-:W-:Y:S01]  /*21f0*/  VIADD R8, R122, 0x780 ;  /* 0x000007807a087836 */ /* 0x001fe20000000000 */
[----:B------:R-:W-:Y:S01]  /*2200*/  MOV R13, RZ ;  /* 0x000000ff000d7202 */ /* 0x000fe20000000f00 */
[----:B------:R0:W-:Y:S01]  /*2210*/  STL [R1+0x1d8], RZ ;  /* 0x0001d8ff01007387 */ /* 0x0001e20000100800 */
[----:B------:R-:W-:Y:S01]  /*2220*/  BSSY B0, `(.L_x_539) ;  /* 0x0000021000007945 */ /* 0x000fe20003800000 */
[----:B------:R-:W-:Y:S01]  /*2230*/  HFMA2.MMA R22, -RZ, RZ, 0, 0 ;  /* 0x00000000ff167435 */ /* 0x000fe200000001ff */
[----:B------:R-:W-:Y:S01]  /*2240*/  CS2R R242, SRZ ;  /* 0x0000000000f27805 */ /* 0x000fe2000001ff00 */
[----:B------:R0:W-:Y:S04]  /*2250*/  STL [R1+0x1f8], R16 ;  /* 0x0001f81001007387 */ /* 0x0001e80000100800 */
[----:B------:R0:W-:Y:S04]  /*2260*/  STL [R1+0x1f0], R15 ;  /* 0x0001f00f01007387 */ /* 0x0001e80000100800 */
[----:B------:R0:W-:Y:S04]  /*2270*/  STL [R1+0x1fc], R13 ;  /* 0x0001fc0d01007387 */ /* 0x0001e80000100800 */
[----:B------:R0:W-:Y:S01]  /*2280*/  STL [R1+0x4b0], R8 ;  /* 0x0004b00801007387 */ /* 0x0001e20000100800 */
[----:B------:R-:W-:Y:S05]  /*2290*/  @P0 BRA `(.L_x_540) ;  /* 0x0000000000640947 */ /* 0x000fea0003800000 */
[----:B------:R-:W2:Y:S04]  /*22a0*/  LDG.E.64 R4, desc[UR4][R126.64+0xe00] ;  /* 0x000e00047e047981 */ /* 0x000ea8000c1e1b00 */
[----:B------:R-:W3:Y:S01]  /*22b0*/  LDG.E.64 R2, desc[UR4][R124.64+0xe00] ;  /* 0x000e00047c027981 */ /* 0x000ee2000c1e1b00 */
[C---:B------:R-:W-:Y:S01]  /*22c0*/  VIADD R7, R122.reuse, 0x702 ;  /* 0x000007027a077836 */ /* 0x040fe20000000000 */
[----:B------:R-:W-:-:S04]  /*22d0*/  IADD3 R9, R122, 0x703, RZ ;  /* 0x000007037a097810 */ /* 0x000fc80007ffe0ff */
[-C--:B------:R-:W-:Y:S01]  /*22e0*/  ISETP.GE.AND P6, PT, R7, R136.reuse, PT ;  /* 0x000000880700720c */ /* 0x080fe20003fc6270 */
[----:B------:R-:W-:Y:S01]  /*22f0*/  VIADD R7, R122, 0x701 ;  /* 0x000007017a077836 */ /* 0x000fe20000000000 */
[----:B------:R-:W-:-:S11]  /*2300*/  ISETP.GE.AND P0, PT, R9, R136, PT ;  /* 0x000000880900720c */ /* 0x000fd60003f06270 */
[C---:B--2---:R-:W-:Y:S02]  /*2310*/  @!P6 IMAD.U32 R243, R5.reuse, 0x10000, RZ ;  /* 0x0001000005f3e824 */ /* 0x044fe400078e00ff */
[----:B------:R-:W-:Y:S02]  /*2320*/  @!P0 PRMT R5, R5, 0x7632, R5 ;  /* 0x0000763205058816 */ /* 0x000fe40000000005 */
[----:B------:R-:W-:Y:S01]  /*2330*/  SHF.L.U32 R22, R4, 0x10, RZ ;  /* 0x0000001004167819 */ /* 0x000fe200000006ff */
[----:B---3--:R-:W-:Y:S01]  /*2340*/  IMAD.U32 R245, R2, 0x10000, RZ ;  /* 0x0001000002f57824 */ /* 0x008fe200078e00ff */
[----:B-1----:R-:W-:Y:S01]  /*2350*/  @!P0 PRMT R6, R3, 0x7632, R6 ;  /* 0x0000763203068816 */ /* 0x002fe20000000006 */
[----:B------:R-:W-:Y:S01]  /*2360*/  @!P0 IMAD.U32 R244, R5, 0x10000, RZ ;  /* 0x0001000005f48824 */ /* 0x000fe200078e00ff */
[----:B------:R-:W-:Y:S01]  /*2370*/  @!P6 SHF.L.U32 R0, R3, 0x10, RZ ;  /* 0x000000100300e819 */ /* 0x000fe200000006ff */
[----:B------:R-:W-:Y:S01]  /*2380*/  FMUL R245, R22, R245 ;  /* 0x000000f516f57220 */ /* 0x000fe20000400000 */
[----:B------:R-:W-:-:S03]  /*2390*/  @!P0 SHF.L.U32 R5, R6, 0x10, RZ ;  /* 0x0000001006058819 */ /* 0x000fc600000006ff */
[----:B------:R-:W-:Y:S01]  /*23a0*/  @!P6 FMUL R247, R243, R0 ;  /* 0x00000000f3f7e220 */ /* 0x000fe20000400000 */
[----:B------:R-:W-:Y:S01]  /*23b0*/  ISETP.GE.AND P6, PT, R7, R136, PT ;  /* 0x000000880700720c */ /* 0x000fe20003fc6270 */
[----:B------:R-:W-:Y:S01]  /*23c0*/  @!P0 FMUL R10, R244, R5 ;  /* 0x00000005f40a8220 */ /* 0x000fe20000400000 */
[----:B------:R-:W-:-:S04]  /*23d0*/  PRMT R0, R4, 0x7632, R0 ;  /* 0x0000763204007816 */ /* 0x000fc80000000000 */
[----:B------:R2:W-:Y:S07]  /*23e0*/  @!P0 STL [R1+0x1d4], R10 ;  /* 0x0001d40a01008387 */ /* 0x0005ee0000100800 */
[----:B------:R-:W-:Y:S02]  /*23f0*/  @!P6 SHF.L.U32 R242, R0, 0x10, RZ ;  /* 0x0000001000f2e819 */ /* 0x000fe400000006ff */
[----:B------:R-:W-:-:S05]  /*2400*/  PRMT R0, R2, 0x7632, R0 ;  /* 0x0000763202007816 */ /* 0x000fca0000000000 */
[----:B------:R-:W-:-:S04]  /*2410*/  @!P6 IMAD.U32 R3, R0, 0x10000, RZ ;  /* 0x000100000003e824 */ /* 0x000fc800078e00ff */
[----:B--2---:R-:W-:-:S07]  /*2420*/  @!P6 FMUL R246, R242, R3 ;  /* 0x00000003f2f6e220 */ /* 0x004fce0000400000 */
.L_x_540:
[----:B------:R-:W-:Y:S05]  /*2430*/  BSYNC B0 ;  /* 0x0000000000007941 */ /* 0x000fea0003800000 */
.L_x_539:
[----:B------:R-:W-:Y:S01]  /*2440*/  MOV R2, RZ ;  /* 0x000000ff00027202 */ /* 0x000fe20000000f00 */
[----:B------:R-:W-:Y:S01]  /*2450*/  IMAD.MOV.U32 R0, RZ, RZ, RZ ;  /* 0x000000ffff007224 */ /* 0x000fe200078e00ff */
[----:B------:R-:W-:Y:S02]  /*2460*/  ISETP.GE.AND P0, PT, R8, R136, PT ;  /* 0x000000880800720c */ /* 0x000fe40003f06270 */
[----:B------:R-:W-:Y:S01]  /*2470*/  CS2R R10, SRZ ;  /* 0x00000000000a7805 */ /* 0x000fe2000001ff00 */
[----:B0-----:R-:W-:Y:S01]  /*2480*/  HFMA2.MMA R8, -RZ, RZ, 0, 0 ;  /* 0x00000000ff087435 */ /* 0x001fe200000001ff */
[----:B------:R0:W-:Y:S01]  /*2490*/  STL [R1+0x1e8], R2 ;  /* 0x0001e80201007387 */ /* 0x0001e20000100800 */
[----:B------:R-:W-:Y:S01]  /*24a0*/  IMAD.MOV.U32 R14, RZ, RZ, RZ ;  /* 0x000000ffff0e7224 */ /* 0x000fe200078e00ff */
[----:B-1----:R-:W-:Y:S01]  /*24b0*/  IADD3 R6, R122, 0x800, RZ ;  /* 0x000008007a067810 */ /* 0x002fe20007ffe0ff */
        /* <DEDUP_REMOVED lines=10> */
[----:B------:R-:W2:Y:S01]  /*2560*/  LDG.E.64 R4, desc[UR4][R124.64+0xf00] ;  /* 0x000f00047c047981 */ /* 0x000ea2000c1e1b00 */
[----:B------:R-:W-:Y:S01]  /*2570*/  MOV R17, R16 ;  /* 0x0000001000117202 */ /* 0x000fe20000000f00 */
[----:B------:R-:W-:Y:S02]  /*2580*/  IMAD.MOV.U32 R16, RZ, RZ, R0 ;  /* 0x000000ffff107224 */ /* 0x000fe400078e0000 */
[----:B0-----:R-:W3:Y:S01]  /*2590*/  LDG.E.64 R2, desc[UR4][R126.64+0xf00] ;  /* 0x000f00047e027981 */ /* 0x001ee2000c1e1b00 */
[----:B------:R-:W-:-:S04]  /*25a0*/  IADD3 R7, R122, 0x782, RZ ;  /* 0x000007827a077810 */ /* 0x000fc80007ffe0ff */
[----:B------:R-:W-:Y:S02]  /*25b0*/  ISETP.GE.AND P6, PT, R7, R136, PT ;  /* 0x000000880700720c */ /* 0x000fe40003fc6270 */
[C---:B------:R-:W-:Y:S01]  /*25c0*/  IADD3 R7, R122.reuse, 0x781, RZ ;  /* 0x000007817a077810 */ /* 0x040fe20007ffe0ff */
[----:B------:R-:W-:-:S05]  /*25d0*/  VIADD R9, R122, 0x783 ;  /* 0x000007837a097836 */ /* 0x000fca0000000000 */
[----:B------:R-:W-:-:S05]  /*25e0*/  ISETP.GE.AND P0, PT, R9, R136, PT ;  /* 0x000000880900720c */ /* 0x000fca0003f06270 */
[----:B--2---:R-:W-:Y:S01]  /*25f0*/  @!P6 IMAD.U32 R0, R5, 0x10000, RZ ;  /* 0x000100000500e824 */ /* 0x004fe200078e00ff */
[----:B---3--:R-:W-:-:S05]  /*2600*/  @!P6 SHF.L.U32 R18, R3, 0x10, RZ ;  /* 0x000000100312e819 */ /* 0x008fca00000006ff */
[----:B------:R-:W-:Y:S01]  /*2610*/  @!P6 FMUL R17, R18, R0 ;  /* 0x000000001211e220 */ /* 0x000fe20000400000 */
[----:B------:R1:W-:Y:S04]  /*2620*/  @!P6 STL [R1+0x1e8], R18 ;  /* 0x0001e8120100e387 */ /* 0x0003e80000100800 */
[----:B------:R1:W-:Y:S01]  /*2630*/  @!P6 STL [R1+0x1f8], R17 ;  /* 0x0001f8110100e387 */ /* 0x0003e20000100800 */
[----:B------:R-:W-:Y:S02]  /*2640*/  ISETP.GE.AND P6, PT, R7, R136, PT ;  /* 0x000000880700720c */ /* 0x000fe40003fc6270 */
[----:B------:R-:W-:Y:S02]  /*2650*/  PRMT R0, R2, 0x7632, R0 ;  /* 0x0000763202007816 */ /* 0x000fe40000000000 */
[----:B------:R-:W-:-:S02]  /*2660*/  @!P0 PRMT R3, R3, 0x7632, R3 ;  /* 0x0000763203038816 */ /* 0x000fc40000000003 */
[----:B------:R-:W-:-:S07]  /*2670*/  @!P0 PRMT R5, R5, 0x7632, R5 ;  /* 0x0000763205058816 */ /* 0x000fce0000000005 */
[----:B------:R-:W-:Y:S01]  /*2680*/  @!P6 IMAD.U32 R16, R0, 0x10000, RZ ;  /* 0x000100000010e824 */ /* 0x000fe200078e00ff */
[----:B------:R-:W-:Y:S01]  /*2690*/  PRMT R0, R4, 0x7632, R0 ;  /* 0x0000763204007816 */ /* 0x000fe20000000000 */
[----:B------:R-:W-:Y:S01]  /*26a0*/  IMAD.U32 R9, R2, 0x10000, RZ ;  /* 0x0001000002097824 */ /* 0x000fe200078e00ff */
[----:B------:R-:W-:Y:S02]  /*26b0*/  SHF.L.U32 R4, R4, 0x10, RZ ;  /* 0x0000001004047819 */ /* 0x000fe400000006ff */
[----:B------:R-:W-:Y:S01]  /*26c0*/  @!P6 SHF.L.U32 R0, R0, 0x10, RZ ;  /* 0x000000100000e819 */ /* 0x000fe200000006ff */
[----:B------:R-:W-:Y:S01]  /*26d0*/  @!P0 IMAD.U32 R5, R5, 0x10000, RZ ;  /* 0x0001000005058824 */ /* 0x000fe200078e00ff */
[----:B------:R-:W-:-:S03]  /*26e0*/  @!P0 SHF.L.U32 R13, R3, 0x10, RZ ;  /* 0x00000010030d8819 */ /* 0x000fc600000006ff */
        /* <DEDUP_REMOVED lines=9> */
.L_x_542:
[----:B------:R-:W-:Y:S05]  /*2780*/  BSYNC B0 ;  /* 0x0000000000007941 */ /* 0x000fea0003800000 */
.L_x_541:
[----:B01----:R-:W-:Y:S01]  /*2790*/  IMAD.MOV.U32 R0, RZ, RZ, RZ ;  /* 0x000000ffff007224 */ /* 0x003fe200078e00ff */
[----:B------:R-:W-:Y:S01]  /*27a0*/  CS2R R2, SRZ ;  /* 0x0000000000027805 */ /* 0x000fe2000001ff00 */
[----:B------:R0:W-:Y:S01]  /*27b0*/  STL [R1+0x1e4], RZ ;  /* 0x0001e4ff01007387 */ /* 0x0001e20000100800 */
[----:B------:R-:W-:Y:S02]  /*27c0*/  CS2R R12, SRZ ;  /* 0x00000000000c7805 */ /* 0x000fe4000001ff00 */
[----:B------:R-:W-:Y:S01]  /*27d0*/  ISETP.GE.AND P0, PT, R6, R136, PT ;  /* 0x000000880600720c */ /* 0x000fe20003f06270 */
[----:B------:R-:W-:Y:S01]  /*27e0*/  BSSY B0, `(.L_x_543) ;  /* 0x000002e000007945 */ /* 0x000fe20003800000 */
[----:B------:R0:W-:Y:S01]  /*27f0*/  STL [R1+0x210], R0 ;  /* 0x0002100001007387 */ /* 0x0001e20000100800 */
[----:B------:R-:W-:-:S03]  /*2800*/  IADD3 R6, R122, 0x880, RZ ;  /* 0x000008807a067810 */ /* 0x000fc60007ffe0ff */
[----:B------:R0:W-:Y:S04]  /*2810*/  STL [R1+0x208], R3 ;  /* 0x0002080301007387 */ /* 0x0001e80000100800 */
[----:B------:R0:W-:Y:S04]  /*2820*/  STL [R1+0x1f4], R2 ;  /* 0x0001f40201007387 */ /* 0x0001e80000100800 */
[----:B------:R0:W-:Y:S04]  /*2830*/  STL [R1+0x1ec], RZ ;  /* 0x0001ecff01007387 */ /* 0x0001e80000100800 */
[----:B------:R0:W-:Y:S04]  /*2840*/  STL [R1+0x240], R13 ;  /* 0x0002400d01007387 */ /* 0x0001e80000100800 */
[----:B------:R0:W-:Y:S04]  /*2850*/  STL [R1+0x234], R12 ;  /* 0x0002340c01007387 */ /* 0x0001e80000100800 */
[----:B------:R0:W-:Y:S01]  /*2860*/  STL [R1+0x4bc], R6 ;  /* 0x0004bc0601007387 */ /* 0x0001e20000100800 */
[----:B------:R-:W-:Y:S05]  /*2870*/  @P0 BRA `(.L_x_544) ;  /* 0x0000000000900947 */ /* 0x000fea0003800000 */
[----:B------:R-:W-:Y:S01]  /*2880*/  IMAD.MOV.U32 R17, RZ, RZ, R3 ;  /* 0x000000ffff117224 */ /* 0x000fe200078e0003 */
[----:B------:R-:W-:Y:S01]  /*2890*/  MOV R16, R2 ;  /* 0x0000000200107202 */ /* 0x000fe20000000f00 */
[----:B------:R-:W2:Y:S01]  /*28a0*/  LDG.E.64 R4, desc[UR4][R124.64+0x1000] ;  /* 0x001000047c047981 */ /* 0x000ea2000c1e1b00 */
[----:B------:R-:W-:Y:S01]  /*28b0*/  IMAD.MOV.U32 R15, RZ, RZ, R14 ;  /* 0x000000ffff0f7224 */ /* 0x000fe200078e000e */
[----:B------:R-:W-:Y:S02]  /*28c0*/  MOV R14, R0 ;  /* 0x00000000000e7202 */ /* 0x000fe40000000f00 */
[----:B0-----:R-:W3:Y:S01]  /*28d0*/  LDG.E.64 R2, desc[UR4][R126.64+0x1000] ;  /* 0x001000047e027981 */ /* 0x001ee2000c1e1b00 */
        /* <DEDUP_REMOVED lines=8> */
[----:B------:R-:W-:Y:S04]  /*2960*/  @!P6 STL [R1+0x208], R17 ;  /* 0x000208110100e387 */ /* 0x000fe80000100800 */
        /* <DEDUP_REMOVED lines=8> */
[----:B0-----:R-:W-:-:S03]  /*29f0*/  SHF.L.U32 R8, R2, 0x10, RZ ;  /* 0x0000001002087819 */ /* 0x001fc600000006ff */
        /* <DEDUP_REMOVED lines=12> */
.L_x_544:
[----:B------:R-:W-:Y:S05]  /*2ac0*/  BSYNC B0 ;  /* 0x0000000000007941 */ /* 0x000fea0003800000 */
.L_x_543:
[----:B01----:R-:W-:Y:S01]  /*2ad0*/  HFMA2.MMA R0, -RZ, RZ, 0, 0 ;  /* 0x00000000ff007435 */ /* 0x003fe200000001ff */
[----:B------:R-:W-:Y:S01]  /*2ae0*/  CS2R R2, SRZ ;  /* 0x0000000000027805 */ /* 0x000fe2000001ff00 */
[----:B------:R0:W-:Y:S01]  /*2af0*/  STL [R1+0x204], RZ ;  /* 0x000204ff01007387 */ /* 0x0001e20000100800 */
[----:B------:R-:W-:Y:S01]  /*2b00*/  IMAD.MOV.U32 R8, RZ, RZ, RZ ;  /* 0x000000ffff087224 */ /* 0x000fe200078e00ff */
[----:B------:R-:W-:Y:S01]  /*2b10*/  ISETP.GE.AND P0, PT, R6, R136, PT ;  /* 0x000000880600720c */ /* 0x000fe20003f06270 */
[----:B------:R-:W-:Y:S01]  /*2b20*/  VIADD R6, R122, 0x900 ;  /* 0x000009007a067836 */ /* 0x000fe20000000000 */
[----:B------:R-:W-:Y:S01]  /*2b30*/  MOV R10, RZ ;  /* 0x000000ff000a7202 */ /* 0x000fe20000000f00 */
        /* <DEDUP_REMOVED lines=14> */
[C---:B------:R-:W-:Y:S02]  /*2c20*/  VIADD R7, R122.reuse, 0x882 ;  /* 0x000008827a077836 */ /* 0x040fe40000000000 */
[----:B------:R-:W-:Y:S01]  /*2c30*/  IMAD.MOV.U32 R13, RZ, RZ, R12 ;  /* 0x000000ffff0d7224 */ /* 0x000fe200078e000c */
[----:B------:R-:W-:Y:S02]  /*2c40*/  MOV R12, R0 ;  /* 0x00000000000c7202 */ /* 0x000fe40000000f00 */
        /* <DEDUP_REMOVED lines=29> */
.L_x_546:
[----:B------:R-:W-:Y:S05]  /*2e20*/  BSYNC B0 ;  /* 0x0000000000007941 */ /* 0x000fea0003800000 */
.L_x_545:
[----:B------:R-:W-:Y:S02]  /*2e30*/  CS2R R4, SRZ ;  /* 0x0000000000047805 */ /* 0x000fe4000001ff00 */
[----:B0-----:R-:W-:Y:S01]  /*2e40*/  CS2R R2, SRZ ;  /* 0x0000000000027805 */ /* 0x001fe2000001ff00 */
[----:B-1----:R-:W-:Y:S01]  /*2e50*/  HFMA2.MMA R0, -RZ, RZ, 0, 0 ;  /* 0x00000000ff007435 */ /* 0x002fe200000001ff */
[----:B------:R0:W-:Y:S01]  /*2e60*/  STL [R1+0x224], RZ ;  /* 0x000224ff01007387 */ /* 0x0001e20000100800 */
[----:B------:R-:W-:Y:S01]  /*2e70*/  ISETP.GE.AND P0, PT, R6, R136, PT ;  /* 0x000000880600720c */ /* 0x000fe20003f06270 */
[----:B------:R-:W-:Y:S01]  /*2e80*/  BSSY B0, `(.L_x_547) ;  /* 0x000002e000007945 */ /* 0x000fe20003800000 */
        /* <DEDUP_REMOVED lines=13> */
[----:B------:R-:W-:-:S03]  /*2f60*/  MOV R12, R0 ;  /* 0x00000000000c7202 */ /* 0x000fc60000000f00 */
        /* <DEDUP_REMOVED lines=31> */
.L_x_548:
[----:B------:R-:W-:Y:S05]  /*3160*/  BSYNC B0 ;  /* 0x0000000000007941 */ /* 0x000fea0003800000 */
.L_x_547:
[----:B0-----:R-:W-:Y:S02]  /*3170*/  CS2R R4, SRZ ;  /* 0x0000000000047805 */ /* 0x001fe4000001ff00 */
[----:B------:R-:W-:Y:S02]  /*3180*/  CS2R R2, SRZ ;  /* 0x0000000000027805 */ /* 0x000fe4000001ff00 */
[----:B-1----:R-:W-:Y:S01]  /*3190*/  MOV R0, RZ ;  /* 0x000000ff00007202 */ /* 0x002fe20000000f00 */
        /* <DEDUP_REMOVED lines=48> */
.L_x_550:
[----:B------:R-:W-:Y:S05]  /*34a0*/  BSYNC B0 ;  /* 0x0000000000007941 */ /* 0x000fea0003800000 */
.L_x_549:
[----:B-1----:R-:W-:Y:S01]  /*34b0*/  HFMA2.MMA R8, -RZ, RZ, 0, 0 ;  /* 0x00000000ff087435 */ /* 0x002fe200000001ff */
[----:B0-----:R-:W-:Y:S01]  /*34c0*/  IMAD.MOV.U32 R0, RZ, RZ, RZ ;  /* 0x000000ffff007224 */ /* 0x001fe200078e00ff */
[----:B------:R-:W-:Y:S02]  /*34d0*/  CS2R R4, SRZ ;  /* 0x0000000000047805 */ /* 0x000fe4000001ff00 */
[----:B------:R-:W-:Y:S02]  /*34e0*/  CS2R R2, SRZ ;  /* 0x0000000000027805 */ /* 0x000fe4000001ff00 */
[----:B------:R-:W-:Y:S01]  /*34f0*/  MOV R6, RZ ;  /* 0x000000ff00067202 */ /* 0x000fe20000000f00 */
[----:B------:R-:W-:Y:S01]  /*3500*/  BSSY B0, `(.L_x_551) ;  /* 0x0000033000007945 */ /* 0x000fe20003800000 */
[----:B------:R-:W-:Y:S01]  /*3510*/  ISETP.GE.AND P5, PT, R11, R136, PT ;  /* 0x000000880b00720c */ /* 0x000fe20003fa6270 */
[----:B------:R0:W-:Y:S01]  /*3520*/  STL [R1+0x2d0], R8 ;  /* 0x0002d00801007387 */ /* 0x0001e20000100800 */
[----:B------:R-:W-:-:S03]  /*3530*/  VIADD R11, R122, 0xd00 ;  /* 0x00000d007a0b7836 */ /* 0x000fc60000000000 */
        /* <DEDUP_REMOVED lines=12> */
[----:B0-----:R-:W-:Y:S01]  /*3600*/  IMAD.MOV.U32 R6, RZ, RZ, R5 ;  /* 0x000000ffff067224 */ /* 0x001fe200078e0005 */
[----:B------:R-:W-:Y:S01]  /*3610*/  MOV R14, R4 ;  /* 0x00000004000e7202 */ /* 0x000fe20000000f00 */
[----:B------:R-:W2:Y:S01]  /*3620*/  LDG.E.64 R2, desc[UR4][R126.64+0x1400] ;  /* 0x001400047e027981 */ /* 0x000ea2000c1e1b00 */
[----:B------:R-:W-:-:S03]  /*3630*/  IMAD.MOV.U32 R10, RZ, RZ, R0 ;  /* 0x000000ffff0a7224 */ /* 0x000fc600078e0000 */
[----:B------:R-:W3:Y:S01]  /*3640*/  LDG.E.64 R4, desc[UR4][R124.64+0x1400] ;  /* 0x001400047c047981 */ /* 0x000ee2000c1e1b00 */
[----:B------:R-:W-:-:S04]  /*3650*/  IADD3 R7, R122, 0xa02, RZ ;  /* 0x00000a027a077810 */ /* 0x000fc80007ffe0ff */
[----:B------:R-:W-:Y:S02]  /*3660*/  ISETP.GE.AND P6, PT, R7, R136, PT ;  /* 0x000000880700720c */ /* 0x000fe40003fc6270 */
[C---:B------:R-:W-:Y:S01]  /*3670*/  IADD3 R7, R122.reuse, 0xa01, RZ ;  /* 0x00000a017a077810 */ /* 0x040fe20007ffe0ff */
[----:B------:R-:W-:-:S05]  /*3680*/  VIADD R9, R122, 0xa03 ;  /* 0x00000a037a097836 */ /* 0x000fca0000000000 */
[----:B------:R-:W-:-:S05]  /*3690*/  ISETP.GE.AND P4, PT, R9, R136, PT ;  /* 0x000000880900720c */ /* 0x000fca0003f86270 */
        /* <DEDUP_REMOVED lines=9> */
[----:B------:R-:W-:Y:S01]  /*3730*/  @!P6 IMAD.U32 R14, R0, 0x10000, RZ ;  /* 0x00010000000ee824 */ /* 0x000fe200078e00ff */
[----:B------:R-:W-:Y:S01]  /*3740*/  PRMT R0, R4, 0x7632, R0 ;  /* 0x0000763204007816 */ /* 0x000fe20000000000 */
[----:B0-----:R-:W-:Y:S01]  /*3750*/  IMAD.U32 R6, R2, 0x10000, RZ ;  /* 0x0001000002067824 */ /* 0x001fe200078e00ff */
        /* <DEDUP_REMOVED lines=13> */
.L_x_552:
[----:B------:R-:W-:Y:S05]  /*3830*/  BSYNC B0 ;  /* 0x0000000000007941 */ /* 0x000fea0003800000 */
.L_x_551:
[----:B0-----:R-:W-:Y:S02]  /*3840*/  CS2R R4, SRZ ;  /* 0x0000000000047805 */ /* 0x001fe4000001ff00 */
[----:B------:R-:W-:Y:S01]  /*3850*/  CS2R R2, SRZ ;  /* 0x0000000000027805 */ /* 0x000fe2000001ff00 */
[----:B-1----:R-:W-:Y:S01]  /*3860*/  IMAD.MOV.U32 R0, RZ, RZ, RZ ;  /* 0x000000ffff007224 */ /* 0x002fe200078e00ff */
        /* <DEDUP_REMOVED lines=48> */
.L_x_554:
[----:B------:R-:W-:Y:S05]  /*3b70*/  BSYNC B0 ;  /* 0x0000000000007941 */ /* 0x000fea0003800000 */
.L_x_553:
[----:B01----:R-:W-:Y:S01]  /*3b80*/  HFMA2.MMA R0, -RZ, RZ, 0, 0 ;  /* 0x00000000ff007435 */ /* 0x003fe200000001ff */
[----:B------:R-:W-:Y:S01]  /*3b90*/  IMAD.MOV.U32 R8, RZ, RZ, RZ ;  /* 0x000000ffff087224 */ /* 0x000fe200078e00ff */
        /* <DEDUP_REMOVED lines=18> */
[----:B------:R-:W-:Y:S01]  /*3cc0*/  IMAD.MOV.U32 R14, RZ, RZ, R4 ;  /* 0x000000ffff0e7224 */ /* 0x000fe200078e0004 */
[----:B------:R-:W-:Y:S01]  /*3cd0*/  MOV R13, R3 ;  /* 0x00000003000d7202 */ /* 0x000fe20000000f00 */
[----:B------:R-:W-:Y:S01]  /*3ce0*/  IMAD.MOV.U32 R12, RZ, RZ, R2 ;  /* 0x000000ffff0c7224 */ /* 0x000fe200078e0002 */
[----:B------:R-:W2:Y:S01]  /*3cf0*/  LDG.E.64 R4, desc[UR4][R124.64+0x1600] ;  /* 0x001600047c047981 */ /* 0x000ea2000c1e1b00 */
        /* <DEDUP_REMOVED lines=32> */
.L_x_556:
[----:B------:R-:W-:Y:S05]  /*3f00*/  BSYNC B0 ;  /* 0x0000000000007941 */ /* 0x000fea0003800000 */
.L_x_555:
        /* <DEDUP_REMOVED lines=51> */
.L_x_558:
[----:B------:R-:W-:Y:S05]  /*4240*/  BSYNC B0 ;  /* 0x0000000000007941 */ /* 0x000fea0003800000 */
.L_x_557:
        /* <DEDUP_REMOVED lines=20> */
[----:B------:R-:W-:Y:S01]  /*4390*/  MOV R13, R4 ;  /* 0x00000004000d7202 */ /* 0x000fe20000000f00 */
[----:B------:R-:W-:Y:S01]  /*43a0*/  IMAD.MOV.U32 R12, RZ, RZ, R3 ;  /* 0x000000ffff0c7224 */ /* 0x000fe200078e0003 */
[----:B------:R-:W-:Y:S01]  /*43b0*/  MOV R11, R2 ;  /* 0x00000002000b7202 */ /* 0x000fe20000000f00 */
[----:B------:R-:W2:Y:S01]  /*43c0*/  LDG.E.64 R4, desc[UR4][R126.64+0x1800] ;  /* 0x001800047e047981 */ /* 0x000ea2000c1e1b00 */
[----:B------:R-:W-:-:S03]  /*43d0*/  IMAD.MOV.U32 R10, RZ, RZ, R0 ;  /* 0x000000ffff0a7224 */ /* 0x000fc600078e0000 */
[----:B------:R-:W3:Y:S01]  /*43e0*/  LDG.E.64 R2, desc[UR4][R124.64+0x1800] ;  /* 0x001800047c027981 */ /* 0x000ee2000c1e1b00 */
[----:B------:R-:W-:-:S04]  /*43f0*/  IADD3 R7, R122, 0xc02, RZ ;  /* 0x00000c027a077810 */ /* 0x000fc80007ffe0ff */
[----:B------:R-:W-:Y:S01]  /*4400*/  ISETP.GE.AND P6, PT, R7, R136, PT ;  /* 0x000000880700720c */ /* 0x000fe20003fc6270 */
[----:B------:R-:W-:-:S05]  /*4410*/  VIADD R7, R122, 0xc03 ;  /* 0x00000c037a077836 */ /* 0x000fca0000000000 */
[----:B------:R-:W-:Y:S02]  /*4420*/  ISETP.GE.AND P0, PT, R7, R136, PT ;  /* 0x000000880700720c */ /* 0x000fe40003f06270 */
[----:B------:R-:W-:-:S05]  /*4430*/  IADD3 R7, R122, 0xc01, RZ ;  /* 0x00000c017a077810 */ /* 0x000fca0007ffe0ff */
[----:B--2---:R-:W-:Y:S01]  /*4440*/  @!P6 SHF.L.U32 R14, R5, 0x10, RZ ;  /* 0x00000010050ee819 */ /* 0x004fe200000006ff */
[----:B---3--:R-:W-:-:S04]  /*4450*/  @!P6 IMAD.U32 R0, R3, 0x10000, RZ ;  /* 0x000100000300e824 */ /* 0x008fc800078e00ff */
[----:B------:R-:W-:Y:S01]  /*4460*/  @!P6 FMUL R6, R14, R0 ;  /* 0x000000000e06e220 */ /* 0x000fe20000400000 */
[----:B------:R-:W-:Y:S04]  /*4470*/  @!P6 STL [R1+0x300], R14 ;  /* 0x0003000e0100e387 */ /* 0x000fe80000100800 */
[----:B------:R0:W-:Y:S01]  /*4480*/  @!P6 STL [R1+0x30c], R6 ;  /* 0x00030c060100e387 */ /* 0x0001e20000100800 */
[----:B------:R-:W-:Y:S02]  /*4490*/  ISETP.GE.AND P6, PT, R7, R136, PT ;  /* 0x000000880700720c */ /* 0x000fe40003fc6270 */
[----:B------:R-:W-:Y:S02]  /*44a0*/  @!P0 PRMT R5, R5, 0x7632, R5 ;  /* 0x0000763205058816 */ /* 0x000fe40000000005 */
[----:B------:R-:W-:-:S03]  /*44b0*/  PRMT R0, R2, 0x7632, R0 ;  /* 0x0000763202007816 */ /* 0x000fc60000000000 */
[----:B------:R-:W-:Y:S01]  /*44c0*/  @!P0 IMAD.U32 R11, R5, 0x10000, RZ ;  /* 0x00010000050b8824 */ /* 0x000fe200078e00ff */
[C---:B------:R-:W-:Y:S02]  /*44d0*/  PRMT R5, R4.reuse, 0x7632, R5 ;  /* 0x0000763204057816 */ /* 0x040fe40000000005 */
[----:B------:R-:W-:Y:S01]  /*44e0*/  @!P0 PRMT R3, R3, 0x7632, R3 ;  /* 0x0000763203038816 */ /* 0x000fe20000000003 */
[----:B0-----:R-:W-:Y:S01]  /*44f0*/  IMAD.U32 R6, R4, 0x10000, RZ ;  /* 0x0001000004067824 */ /* 0x001fe200078e00ff */
[----:B------:R-:W-:Y:S02]  /*4500*/  SHF.L.U32 R2, R2, 0x10, RZ ;  /* 0x0000001002027819 */ /* 0x000fe400000006ff */
[----:B------:R-:W-:Y:S02]  /*4510*/  @!P6 SHF.L.U32 R13, R5, 0x10, RZ ;  /* 0x00000010050de819 */ /* 0x000fe400000006ff */
[----:B------:R-:W-:Y:S01]  /*4520*/  @!P6 SHF.L.U32 R0, R0, 0x10, RZ ;  /* 0x000000100000e819 */ /* 0x000fe200000006ff */
[----:B------:R-:W-:Y:S01]  /*4530*/  @!P0 IMAD.U32 R3, R3, 0x10000, RZ ;  /* 0x0001000003038824 */ /* 0x000fe200078e00ff */
[----:B------:R1:W-:Y:S03]  /*4540*/  @!P0 STL [R1+0x304], R11 ;  /* 0x0003040b01008387 */ /* 0x0003e60000100800 */
[----:B------:R-:W-:Y:S01]  /*4550*/  @!P6 FMUL R12, R13, R0 ;  /* 0x000000000d0ce220 */ /* 0x000fe20000400000 */
[----:B------:R-:W-:Y:S01]  /*4560*/  FMUL R0, R6, R2 ;  /* 0x0000000206007220 */ /* 0x000fe20000400000 */
[----:B------:R-:W-:Y:S01]  /*4570*/  @!P0 FMUL R10, R11, R3 ;  /* 0x000000030b0a8220 */ /* 0x000fe20000400000 */
[----:B------:R1:W-:Y:S04]  /*4580*/  @!P6 STL [R1+0x2fc], R13 ;  /* 0x0002fc0d0100e387 */ /* 0x0003e80000100800 */
[----:B------:R1:W-:Y:S04]  /*4590*/  STL [R1+0x1a8], R6 ;  /* 0x0001a80601007387 */ /* 0x0003e80000100800 */
[----:B------:R1:W-:Y:S04]  /*45a0*/  STL [R1+0x1ac], R0 ;  /* 0x0001ac0001007387 */ /* 0x0003e80000100800 */
[----:B------:R1:W-:Y:S04]  /*45b0*/  @!P6 STL [R1+0x308], R12 ;  /* 0x0003080c0100e387 */ /* 0x0003e80000100800 */
[----:B------:R1:W-:Y:S02]  /*45c0*/  @!P0 STL [R1+0x314], R10 ;  /* 0x0003140a01008387 */ /* 0x0003e40000100800 */
.L_x_560:
[----:B------:R-:W-:Y:S05]  /*45d0*/  BSYNC B0 ;  /* 0x0000000000007941 */ /* 0x000fea0003800000 */
.L_x_559:
        /* <DEDUP_REMOVED lines=37> */
[----:B0-----:R-:W-:Y:S01]  /*4830*/  IMAD.U32 R6, R4, 0x10000, RZ ;  /* 0x0001000004067824 */ /* 0x001fe200078e00ff */
        /* <DEDUP_REMOVED lines=13> */
.L_x_562:
[----:B------:R-:W-:Y:S05]  /*4910*/  BSYNC B0 ;  /* 0x0000000000007941 */ /* 0x000fea0003800000 */
.L_x_561:
        /* <DEDUP_REMOVED lines=19> */
[C---:B0-----:R-:W-:Y:S01]  /*4a50*/  VIADD R3, R122.reuse, 0xd02 ;  /* 0x00000d027a037836 */ /* 0x041fe20000000000 */
[----:B------:R-:W-:Y:S01]  /*4a60*/  MOV R9, R0 ;  /* 0x0000000000097202 */ /* 0x000fe20000000f00 */
[----:B------:R-:W-:Y:S02]  /*4a70*/  IMAD.MOV.U32 R10, RZ, RZ, R2 ;  /* 0x000000ffff0a7224 */ /* 0x000fe400078e0002 */
[----:B------:R-:W-:Y:S01]  /*4a80*/  IMAD.MOV.U32 R13, RZ, RZ, R8 ;  /* 0x000000ffff0d7224 */ /* 0x000fe200078e0008 */
[----:B------:R-:W-:Y:S01]  /*4a90*/  ISETP.GE.AND P6, PT, R3, R136, PT ;  /* 0x000000880300720c */ /* 0x000fe20003fc6270 */
[----:B------:R-:W-:Y:S01]  /*4aa0*/  IMAD.MOV.U32 R12, RZ, RZ, R4 ;  /* 0x000000ffff0c7224 */ /* 0x000fe200078e0004 */
[----:B------:R-:W-:Y:S02]  /*4ab0*/  IADD3 R3, R122, 0xd03, RZ ;  /* 0x00000d037a037810 */ /* 0x000fe40007ffe0ff */
[----:B------:R-:W-:-:S02]  /*4ac0*/  MOV R8, R5 ;  /* 0x0000000500087202 */ /* 0x000fc40000000f00 */
[----:B------:R-:W-:Y:S01]  /*4ad0*/  ISETP.GE.AND P4, PT, R3, R136, PT ;  /* 0x000000880300720c */ /* 0x000fe20003f86270 */
[----:B------:R-:W2:Y:S04]  /*4ae0*/  LDG.E.64 R4, desc[UR4][R124.64+0x1a00] ;  /* 0x001a00047c047981 */ /* 0x000ea8000c1e1b00 */
[----:B------:R-:W3:Y:S02]  /*4af0*/  LDG.E.64 R2, desc[UR4][R126.64+0x1a00] ;  /* 0x001a00047e027981 */ /* 0x000ee4000c1e1b00 */
[----:B--2---:R-:W-:Y:S02]  /*4b00*/  @!P6 IMAD.U32 R0, R5, 0x10000, RZ ;  /* 0x000100000500e824 */ /* 0x004fe400078e00ff */
[----:B---3--:R-:W-:-:S04]  /*4b10*/  @!P6 IMAD.U32 R13, R3, 0x10000, RZ ;  /* 0x00010000030de824 */ /* 0x008fc800078e00ff */
[----:B------:R-:W-:Y:S01]  /*4b20*/  @!P4 PRMT R3, R3, 0x7632, R3 ;  /* 0x000076320303c816 */ /* 0x000fe20000000003 */
[----:B------:R-:W-:-:S03]  /*4b30*/  @!P6 FMUL R8, R13, R0 ;  /* 0x000000000d08e220 */ /* 0x000fc60000400000 */
[----:B------:R-:W-:Y:S01]  /*4b40*/  @!P4 SHF.L.U32 R10, R3, 0x10, RZ ;  /* 0x00000010030ac819 */ /* 0x000fe200000006ff */
[----:B------:R-:W-:Y:S01]  /*4b50*/  @!P6 STL [R1+0x340], R13 ;  /* 0x0003400d0100e387 */ /* 0x000fe20000100800 */
[----:B------:R-:W-:-:S03]  /*4b60*/  IADD3 R3, R122, 0xd01, RZ ;  /* 0x00000d017a037810 */ /* 0x000fc60007ffe0ff */
[----:B------:R-:W-:Y:S04]  /*4b70*/  @!P4 STL [R1+0x344], R10 ;  /* 0x0003440a0100c387 */ /* 0x000fe80000100800 */
[----:B------:R0:W-:Y:S01]  /*4b80*/  @!P6 STL [R1+0x34c], R8 ;  /* 0x00034c080100e387 */ /* 0x0001e20000100800 */
[----:B------:R-:W-:Y:S02]  /*4b90*/  ISETP.GE.AND P6, PT, R3, R136, PT ;  /* 0x000000880300720c */ /* 0x000fe40003fc6270 */
[----:B------:R-:W-:Y:S02]  /*4ba0*/  PRMT R0, R2, 0x7632, R0 ;  /* 0x0000763202007816 */ /* 0x000fe40000000000 */
[----:B------:R-:W-:-:S09]  /*4bb0*/  @!P4 PRMT R5, R5, 0x7632, R5 ;  /* 0x000076320505c816 */ /* 0x000fd20000000005 */
[----:B------:R-:W-:Y:S01]  /*4bc0*/  @!P6 IMAD.U32 R12, R0, 0x10000, RZ ;  /* 0x00010000000ce824 */ /* 0x000fe200078e00ff */
[C---:B------:R-:W-:Y:S01]  /*4bd0*/  PRMT R0, R4.reuse, 0x7632, R0 ;  /* 0x0000763204007816 */ /* 0x040fe20000000000 */
[----:B------:R-:W-:Y:S01]  /*4be0*/  IMAD.U32 R4, R4, 0x10000, RZ ;  /* 0x0001000004047824 */ /* 0x000fe200078e00ff */
[----:B0-----:R-:W-:-:S03]  /*4bf0*/  SHF.L.U32 R8, R2, 0x10, RZ ;  /* 0x0000001002087819 */ /* 0x001fc600000006ff */
[----:B------:R-:W-:Y:S01]  /*4c00*/  @!P6 IMAD.U32 R0, R0, 0x10000, RZ ;  /* 0x000100000000e824 */ /* 0x000fe200078e00ff */
[----:B------:R-:W-:-:S03]  /*4c10*/  @!P4 SHF.L.U32 R5, R5, 0x10, RZ ;  /* 0x000000100505c819 */ /* 0x000fc600000006ff */
        /* <DEDUP_REMOVED lines=8> */
.L_x_564:
[----:B------:R-:W-:Y:S05]  /*4ca0*/  BSYNC B0 ;  /* 0x0000000000007941 */ /* 0x000fea0003800000 */
.L_x_563:
[----:B0-----:R-:W-:Y:S02]  /*4cb0*/  CS2R R4, SRZ ;  /* 0x0000000000047805 */ /* 0x001fe4000001ff00 */
[----:B------:R-:W-:Y:S02]  /*4cc0*/  CS2R R2, SRZ ;  /* 0x0000000000027805 */ /* 0x000fe4000001ff00 */
[----:B------:R-:W-:Y:S01]  /*4cd0*/  ISETP.GE.AND P4, PT, R7, R136, PT ;  /* 0x000000880700720c */ /* 0x000fe20003f86270 */
[----:B------:R0:W-:Y:S01]  /*4ce0*/  STL [R1+0x144], RZ ;  /* 0x000144ff01007387 */ /* 0x0001e20000100800 */
[----:B------:R-:W-:Y:S01]  /*4cf0*/  MOV R7, RZ ;  /* 0x000000ff00077202 */ /* 0x000fe20000000f00 */
[----:B------:R-:W-:Y:S01]  /*4d00*/  BSSY B0, `(.L_x_565) ;  /* 0x000002f000007945 */ /* 0x000fe20003800000 */
[----:B-1----:R-:W-:Y:S01]  /*4d10*/  VIADD R0, R122, 0x1080 ;  /* 0x000010807a007836 */ /* 0x002fe20000000000 */
        /* <DEDUP_REMOVED lines=10> */
[----:B------:R-:W-:Y:S01]  /*4dc0*/  IMAD.MOV.U32 R8, RZ, RZ, R6 ;  /* 0x000000ffff087224 */ /* 0x000fe200078e0006 */
[C---:B------:R-:W-:Y:S01]  /*4dd0*/  IADD3 R3, R122.reuse, 0xd82, RZ ;  /* 0x00000d827a037810 */ /* 0x040fe20007ffe0ff */
[----:B------:R-:W-:Y:S01]  /*4de0*/  IMAD.MOV.U32 R6, RZ, RZ, R2 ;  /* 0x000000ffff067224 */ /* 0x000fe200078e0002 */
[----:B------:R-:W-:Y:S02]  /*4df0*/  MOV R9, R4 ;  /* 0x0000000400097202 */ /* 0x000fe40000000f00 */
[----:B------:R-:W-:Y:S01]  /*4e00*/  ISETP.GE.AND P3, PT, R3, R136, PT ;  /* 0x000000880300720c */ /* 0x000fe20003f66270 */
[----:B------:R-:W2:Y:S01]  /*4e10*/  LDG.E.64 R4, desc[UR4][R126.64+0x1b00] ;  /* 0x001b00047e047981 */ /* 0x000ea2000c1e1b00 */
[----:B------:R-:W-:-:S05]  /*4e20*/  VIADD R3, R122, 0xd83 ;  /* 0x00000d837a037836 */ /* 0x000fca0000000000 */
[----:B------:R-:W-:Y:S02]  /*4e30*/  ISETP.GE.AND P6, PT, R3, R136, PT ;  /* 0x000000880300720c */ /* 0x000fe40003fc6270 */
[----:B------:R-:W3:Y:S04]  /*4e40*/  LDG.E.64 R2, desc[UR4][R124.64+0x1b00] ;  /* 0x001b00047c027981 */ /* 0x000ee8000c1e1b00 */
[----:B--2---:R-:W-:-:S07]  /*4e50*/  @!P3 SHF.L.U32 R11, R5, 0x10, RZ ;  /* 0x00000010050bb819 */ /* 0x004fce00000006ff */
[----:B------:R-:W-:-:S05]  /*4e60*/  @!P6 PRMT R5, R5, 0x7632, R5 ;  /* 0x000076320505e816 */ /* 0x000fca0000000005 */
[----:B------:R-:W-:Y:S01]  /*4e70*/  @!P6 IMAD.U32 R9, R5, 0x10000, RZ ;  /* 0x000100000509e824 */ /* 0x000fe200078e00ff */
[C---:B---3--:R-:W-:Y:S02]  /*4e80*/  @!P3 SHF.L.U32 R5, R3.reuse, 0x10, RZ ;  /* 0x000000100305b819 */ /* 0x048fe400000006ff */
[----:B------:R-:W-:-:S05]  /*4e90*/  @!P6 PRMT R3, R3, 0x7632, R3 ;  /* 0x000076320303e816 */ /* 0x000fca0000000003 */
[----:B------:R-:W-:Y:S02]  /*4ea0*/  @!P6 IMAD.U32 R3, R3, 0x10000, RZ ;  /* 0x000100000303e824 */ /* 0x000fe400078e00ff */
[----:B------:R-:W-:Y:S01]  /*4eb0*/  @!P3 FMUL R10, R11, R5 ;  /* 0x000000050b0ab220 */ /* 0x000fe20000400000 */
[----:B------:R1:W-:Y:S01]  /*4ec0*/  @!P3 STL [R1+0x364], R11 ;  /* 0x0003640b0100b387 */ /* 0x0003e20000100800 */
[----:B------:R-:W-:Y:S01]  /*4ed0*/  @!P6 FMUL R8, R9, R3 ;  /* 0x000000030908e220 */ /* 0x000fe20000400000 */
[----:B------:R-:W-:Y:S02]  /*4ee0*/  IADD3 R3, R122, 0xd81, RZ ;  /* 0x00000d817a037810 */ /* 0x000fe40007ffe0ff */
[----:B------:R1:W-:Y:S04]  /*4ef0*/  @!P6 STL [R1+0x368], R9 ;  /* 0x000368090100e387 */ /* 0x0003e80000100800 */
[----:B------:R1:W-:Y:S01]  /*4f00*/  @!P3 STL [R1+0x370], R10 ;  /* 0x0003700a0100b387 */ /* 0x0003e20000100800 */
[----:B------:R-:W-:-:S02]  /*4f10*/  ISETP.GE.AND P3, PT, R3, R136, PT ;  /* 0x000000880300720c */ /* 0x000fc40003f66270 */
[C---:B------:R-:W-:Y:S01]  /*4f20*/  PRMT R3, R4.reuse, 0x7632, R3 ;  /* 0x0000763204037816 */ /* 0x040fe20000000003 */
[----:B------:R-:W-:-:S10]  /*4f30*/  IMAD.U32 R4, R4, 0x10000, RZ ;  /* 0x0001000004047824 */ /* 0x000fd400078e00ff */
[----:B------:R-:W-:Y:S01]  /*4f40*/  @!P3 IMAD.U32 R7, R3, 0x10000, RZ ;  /* 0x000100000307b824 */ /* 0x000fe200078e00ff */
[C---:B------:R-:W-:Y:S02]  /*4f50*/  PRMT R3, R2.reuse, 0x7632, R3 ;  /* 0x0000763202037816 */ /* 0x040fe40000000003 */
[----:B------:R-:W-:Y:S02]  /*4f60*/  SHF.L.U32 R2, R2, 0x10, RZ ;  /* 0x0000001002027819 */ /* 0x000fe400000006ff */
[----:B------:R-:W-:Y:S01]  /*4f70*/  @!P3 SHF.L.U32 R3, R3, 0x10, RZ ;  /* 0x000000100303b819 */ /* 0x000fe200000006ff */
[----:B------:R1:W-:Y:S02]  /*4f80*/  @!P6 STL [R1+0x384], R8 ;  /* 0x000384080100e387 */ /* 0x0003e40000100800 */
[----:B------:R-:W-:Y:S02]  /*4f90*/  FMUL R2, R4, R2 ;  /* 0x0000000204027220 */ /* 0x000fe40000400000 */
[----:B------:R-:W-:Y:S01]  /*4fa0*/  @!P3 FMUL R6, R7, R3 ;  /* 0x000000030706b220 */ /* 0x000fe20000400000 */
[----:B------:R1:W-:Y:S04]  /*4fb0*/  @!P3 STL [R1+0x360], R7 ;  /* 0x000360070100b387 */ /* 0x0003e80000100800 */
[----:B------:R1:W-:Y:S04]  /*4fc0*/  STL [R1+0x140], R4 ;  /* 0x0001400401007387 */ /* 0x0003e80000100800 */
[----:B------:R1:W-:Y:S04]  /*4fd0*/  @!P3 STL [R1+0x36c], R6 ;  /* 0x00036c060100b387 */ /* 0x0003e80000100800 */
[----:B------:R1:W-:Y:S02]  /*4fe0*/  STL [R1+0x144], R2 ;  /* 0x0001440201007387 */ /* 0x0003e40000100800 */
.L_x_566:
[----:B------:R-:W-:Y:S05]  /*4ff0*/  BSYNC B0 ;  /* 0x0000000000007941 */ /* 0x000fea0003800000 */
.L_x_565:
        /* <DEDUP_REMOVED lines=22> */
[----:B------:R-:W-:Y:S01]  /*5160*/  IMAD.MOV.U32 R12, RZ, RZ, R8 ;  /* 0x000000ffff0c7224 */ /* 0x000fe200078e0008 */
[----:B------:R-:W2:Y:S01]  /*5170*/  LDG.E.64 R4, desc[UR4][R126.64+0x1c00] ;  /* 0x001c00047e047981 */ /* 0x000ea2000c1e1b00 */
[----:B------:R-:W-:Y:S01]  /*5180*/  IMAD.MOV.U32 R8, RZ, RZ, R3 ;  /* 0x000000ffff087224 */ /* 0x000fe200078e0003 */
[----:B------:R-:W-:Y:S02]  /*5190*/  ISETP.GE.AND P2, PT, R2, R136, PT ;  /* 0x000000880200720c */ /* 0x000fe40003f46270 */
[----:B------:R-:W-:-:S04]  /*51a0*/  IADD3 R2, R122, 0xe03, RZ ;  /* 0x00000e037a027810 */ /* 0x000fc80007ffe0ff */
[----:B------:R-:W-:Y:S02]  /*51b0*/  ISETP.GE.AND P6, PT, R2, R136, PT ;  /* 0x000000880200720c */ /* 0x000fe40003fc6270 */
[----:B------:R-:W3:Y:S05]  /*51c0*/  LDG.E.64 R2, desc[UR4][R124.64+0x1c00] ;  /* 0x001c00047c027981 */ /* 0x000eea000c1e1b00 */
[----:B--2---:R-:W-:-:S06]  /*51d0*/  @!P2 IMAD.U32 R12, R5, 0x10000, RZ ;  /* 0x00010000050ca824 */ /* 0x004fcc00078e00ff */
[----:B------:R-:W-:-:S04]  /*51e0*/  @!P6 PRMT R5, R5, 0x7632, R5 ;  /* 0x000076320505e816 */ /* 0x000fc80000000005 */
[----:B------:R-:W-:Y:S01]  /*51f0*/  @!P6 SHF.L.U32 R10, R5, 0x10, RZ ;  /* 0x00000010050ae819 */ /* 0x000fe200000006ff */
[C---:B---3--:R-:W-:Y:S01]  /*5200*/  @!P2 IMAD.U32 R5, R3.reuse, 0x10000, RZ ;  /* 0x000100000305a824 */ /* 0x048fe200078e00ff */
[----:B------:R-:W-:-:S04]  /*5210*/  @!P6 PRMT R3, R3, 0x7632, R3 ;  /* 0x000076320303e816 */ /* 0x000fc80000000003 */
[----:B------:R-:W-:Y:S01]  /*5220*/  @!P6 SHF.L.U32 R3, R3, 0x10, RZ ;  /* 0x000000100303e819 */ /* 0x000fe200000006ff */
[----:B------:R-:W-:Y:S01]  /*5230*/  @!P2 FMUL R11, R12, R5 ;  /* 0x000000050c0ba220 */ /* 0x000fe20000400000 */
[----:B------:R1:W-:Y:S03]  /*5240*/  @!P2 STL [R1+0x358], R12 ;  /* 0x0003580c0100a387 */ /* 0x0003e60000100800 */
[----:B------:R-:W-:Y:S01]  /*5250*/  @!P6 FMUL R9, R10, R3 ;  /* 0x000000030a09e220 */ /* 0x000fe20000400000 */
[----:B------:R-:W-:Y:S01]  /*5260*/  VIADD R3, R122, 0xe01 ;  /* 0x00000e017a037836 */ /* 0x000fe20000000000 */
[----:B------:R1:W-:Y:S04]  /*5270*/  @!P6 STL [R1+0x35c], R10 ;  /* 0x00035c0a0100e387 */ /* 0x0003e80000100800 */
[----:B------:R1:W-:Y:S01]  /*5280*/  @!P2 STL [R1+0x378], R11 ;  /* 0x0003780b0100a387 */ /* 0x0003e20000100800 */
[----:B------:R-:W-:-:S02]  /*5290*/  ISETP.GE.AND P2, PT, R3, R136, PT ;  /* 0x000000880300720c */ /* 0x000fc40003f46270 */
[C---:B------:R-:W-:Y:S02]  /*52a0*/  PRMT R3, R4.reuse, 0x7632, R3 ;  /* 0x0000763204037816 */ /* 0x040fe40000000003 */
[----:B------:R-:W-:-:S09]  /*52b0*/  SHF.L.U32 R4, R4, 0x10, RZ ;  /* 0x0000001004047819 */ /* 0x000fd200000006ff */
[----:B------:R-:W-:Y:S02]  /*52c0*/  @!P2 SHF.L.U32 R8, R3, 0x10, RZ ;  /* 0x000000100308a819 */ /* 0x000fe400000006ff */
[C---:B------:R-:W-:Y:S01]  /*52d0*/  PRMT R3, R2.reuse, 0x7632, R3 ;  /* 0x0000763202037816 */ /* 0x040fe20000000003 */
[----:B------:R-:W-:-:S04]  /*52e0*/  IMAD.U32 R2, R2, 0x10000, RZ ;  /* 0x0001000002027824 */ /* 0x000fc800078e00ff */
[----:B------:R-:W-:Y:S02]  /*52f0*/  @!P2 IMAD.U32 R3, R3, 0x10000, RZ ;  /* 0x000100000303a824 */ /* 0x000fe400078e00ff */
[----:B------:R-:W-:Y:S01]  /*5300*/  FMUL R2, R4, R2 ;  /* 0x0000000204027220 */ /* 0x000fe20000400000 */
[----:B------:R1:W-:Y:S01]  /*5310*/  @!P6 STL [R1+0x37c], R9 ;  /* 0x00037c090100e387 */ /* 0x0003e20000100800 */
[----:B------:R-:W-:-:S03]  /*5320*/  @!P2 FMUL R7, R8, R3 ;  /* 0x000000030807a220 */ /* 0x000fc60000400000 */
[----:B------:R1:W-:Y:S04]  /*5330*/  @!P2 STL [R1+0x174], R8 ;  /* 0x000174080100a387 */ /* 0x0003e80000100800 */
[----:B------:R1:W-:Y:S04]  /*5340*/  STL [R1+0xf4], R4 ;  /* 0x0000f40401007387 */ /* 0x0003e80000100800 */
[----:B------:R1:W-:Y:S04]  /*5350*/  @!P2 STL [R1+0x374], R7 ;  /* 0x000374070100a387 */ /* 0x0003e80000100800 */
[----:B------:R1:W-:Y:S02]  /*5360*/  STL [R1+0xf8], R2 ;  /* 0x0000f80201007387 */ /* 0x0003e40000100800 */
.L_x_568:
[----:B------:R-:W-:Y:S05]  /*5370*/  BSYNC B0 ;  /* 0x0000000000007941 */ /* 0x000fea0003800000 */
.L_x_567:
[----:B01----:R-:W-:Y:S02]  /*5380*/  CS2R R4, SRZ ;  /* 0x0000000000047805 */ /* 0x003fe4000001ff00 */
[----:B------:R-:W-:Y:S01]  /*5390*/  CS2R R2, SRZ ;  /* 0x0000000000027805 */ /* 0x000fe2000001ff00 */
        /* <DEDUP_REMOVED lines=15> */
[----:B0-----:R-:W-:Y:S01]  /*5490*/  IADD3 R2, R122, 0xe82, RZ ;  /* 0x00000e827a027810 */ /* 0x001fe20007ffe0ff */
[----:B------:R-:W-:Y:S01]  /*54a0*/  IMAD.MOV.U32 R10, RZ, RZ, R5 ;  /* 0x000000ffff0a7224 */ /* 0x000fe200078e0005 */
[----:B------:R-:W-:Y:S01]  /*54b0*/  MOV R11, R7 ;  /* 0x00000007000b7202 */ /* 0x000fe20000000f00 */
[----:B------:R-:W2:Y:S01]  /*54c0*/  LDG.E.64 R4, desc[UR4][R126.64+0x1d00] ;  /* 0x001d00047e047981 */ /* 0x000ea2000c1e1b00 */
[----:B------:R-:W-:Y:S01]  /*54d0*/  ISETP.GE.AND P1, PT, R2, R136, PT ;  /* 0x000000880200720c */ /* 0x000fe20003f26270 */
[----:B------:R-:W-:Y:S01]  /*54e0*/  VIADD R2, R122, 0xe83 ;  /* 0x00000e837a027836 */ /* 0x000fe20000000000 */
[----:B------:R-:W-:-:S04]  /*54f0*/  MOV R7, R3 ;  /* 0x0000000300077202 */ /* 0x000fc80000000f00 */
[----:B------:R-:W-:Y:S02]  /*5500*/  ISETP.GE.AND P6, PT, R2, R136, PT ;  /* 0x000000880200720c */ /* 0x000fe40003fc6270 */
[----:B------:R-:W3:Y:S05]  /*5510*/  LDG.E.64 R2, desc[UR4][R124.64+0x1d00] ;  /* 0x001d00047c027981 */ /* 0x000eea000c1e1b00 */
[----:B--2---:R-:W-:-:S06]  /*5520*/  @!P1 SHF.L.U32 R11, R5, 0x10, RZ ;  /* 0x00000010050b9819 */ /* 0x004fcc00000006ff */
        /* <DEDUP_REMOVED lines=25> */
.L_x_570:
[----:B------:R-:W-:Y:S05]  /*56c0*/  BSYNC B0 ;  /* 0x0000000000007941 */ /* 0x000fea0003800000 */
.L_x_569:
[----:B------:R-:W-:Y:S02]  /*56d0*/  CS2R R140, SRZ ;  /* 0x00000000008c7805 */ /* 0x000fe4000001ff00 */
[----:B01----:R-:W-:Y:S02]  /*56e0*/  CS2R R2, SRZ ;  /* 0x0000000000027805 */ /* 0x003fe4000001ff00 */
[----:B------:R-:W-:Y:S02]  /*56f0*/  CS2R R4, SRZ ;  /* 0x0000000000047805 */ /* 0x000fe4000001ff00 */
[----:B------:R-:W-:Y:S02]  /*5700*/  CS2R R8, SRZ ;  /* 0x0000000000087805 */ /* 0x000fe4000001ff00 */
[----:B------:R-:W-:Y:S01]  /*5710*/  ISETP.GE.AND P1, PT, R0, R136, PT ;  /* 0x000000880000720c */ /* 0x000fe20003f26270 */
[----:B------:R0:W-:Y:S01]  /*5720*/  STL [R1+0x128], R140 ;  /* 0x0001288c01007387 */ /* 0x0001e20000100800 */
[----:B------:R-:W-:Y:S01]  /*5730*/  IMAD.MOV.U32 R0, RZ, RZ, RZ ;  /* 0x000000ffff007224 */ /* 0x000fe200078e00ff */
[----:B------:R-:W-:-:S02]  /*5740*/  CS2R R164, SRZ ;  /* 0x0000000000a47805 */ /* 0x000fc4000001ff00 */
[----:B------:R-:W-:Y:S01]  /*5750*/  CS2R R148, SRZ ;  /* 0x0000000000947805 */ /* 0x000fe2000001ff00 */
[----:B------:R0:W-:Y:S01]  /*5760*/  STL [R1+0xf0], R3 ;  /* 0x0000f00301007387 */ /* 0x0001e20000100800 */
[----:B------:R-:W-:Y:S01]  /*5770*/  MOV R138, RZ ;  /* 0x000000ff008a7202 */ /* 0x000fe20000000f00 */
[----:B------:R-:W-:Y:S01]  /*5780*/  IMAD.MOV.U32 R137, RZ, RZ, RZ ;  /* 0x000000ffff897224 */ /* 0x000fe200078e00ff */
[----:B------:R-:W-:Y:S01]  /*5790*/  CS2R R162, SRZ ;  /* 0x0000000000a27805 */ /* 0x000fe2000001ff00 */
[----:B------:R0:W-:Y:S01]  /*57a0*/  STL [R1+0xec], R5 ;  /* 0x0000ec0501007387 */ /* 0x0001e20000100800 */
[----:B------:R-:W-:Y:S02]  /*57b0*/  CS2R R10, SRZ ;  /* 0x00000000000a7805 */ /* 0x000fe4000001ff00 */
[----:B------:R-:W-:Y:S02]  /*57c0*/  CS2R R146, SRZ ;  /* 0x0000000000927805 */ /* 0x000fe4000001ff00 */
[----:B------:R-:W-:Y:S01]  /*57d0*/  CS2R R128, SRZ ;  /* 0x0000000000807805 */ /* 0x000fe2000001ff00 */
[----:B------:R0:W-:Y:S01]  /*57e0*/  STL [R1+0xac], RZ ;  /* 0x0000acff01007387 */ /* 0x0001e20000100800 */
[----:B------:R-:W-:-:S02]  /*57f0*/  CS2R R88, SRZ ;  /* 0x0000000000587805 */ /* 0x000fc4000001ff00 */
[----:B------:R-:W-:Y:S01]  /*5800*/  CS2R R144, SRZ ;  /* 0x0000000000907805 */ /* 0x000fe2000001ff00 */
[----:B------:R-:W-:Y:S01]  /*5810*/  HFMA2.MMA R133, -RZ, RZ, 0, 0 ;  /* 0x00000000ff857435 */ /* 0x000fe200000001ff */
[----:B------:R0:W-:Y:S01]  /*5820*/  STL [R1+0xe8], R2 ;  /* 0x0000e80201007387 */ /* 0x0001e20000100800 */
[----:B------:R-:W-:Y:S02]  /*5830*/  CS2R R160, SRZ ;  /* 0x0000000000a07805 */ /* 0x000fe4000001ff00 */
[----:B------:R-:W-:Y:S02]  /*5840*/  CS2R R142, SRZ ;  /* 0x00000000008e7805 */ /* 0x000fe4000001ff00 */
[----:B------:R-:W-:Y:S01]  /*5850*/  CS2R R130, SRZ ;  /* 0x0000000000827805 */ /* 0x000fe2000001ff00 */
        /* <DEDUP_REMOVED lines=8> */
[----:B------:R0:W-:Y:S01]  /*58e0*/  STL [R1+0xbc], RZ ;  /* 0x0000bcff01007387 */ /* 0x0001e20000100800 */
[----:B------:R-:W-:Y:S02]  /*58f0*/  CS2R R154, SRZ ;  /* 0x00000000009a7805 */ /* 0x000fe4000001ff00 */
[----:B------:R-:W-:-:S02]  /*5900*/  CS2R R14, SRZ ;  /* 0x00000000000e7805 */ /* 0x000fc4000001ff00 */
[----:B------:R-:W-:Y:S01]  /*5910*/  CS2R R152, SRZ ;  /* 0x0000000000987805 */ /* 0x000fe2000001ff00 */
[----:B------:R0:W-:Y:S01]  /*5920*/  STL [R1+0xdc], R0 ;  /* 0x0000dc0001007387 */ /* 0x0001e20000100800 */
[----:B------:R-:W-:Y:S01]  /*5930*/  CS2R R12, SRZ ;  /* 0x00000000000c7805 */ /* 0x000fe2000001ff00 */
[----:B------:R-:W-:Y:S01]  /*5940*/  IMAD.MOV.U32 R134, RZ, RZ, RZ ;  /* 0x000000ffff867224 */ /* 0x000fe200078e00ff */
[----:B------:R-:W-:Y:S01]  /*5950*/  MOV R150, RZ ;  /* 0x000000ff00967202 */ /* 0x000fe20000000f00 */
[----:B------:R0:W-:Y:S01]  /*5960*/  STL [R1+0x124], R164 ;  /* 0x000124a401007387 */ /* 0x0001e20000100800 */
[----:B------:R-:W-:Y:S01]  /*5970*/  IMAD.MOV.U32 R7, RZ, RZ, RZ ;  /* 0x000000ffff077224 */ /* 0x000fe200078e00ff */
[----:B------:R-:W-:Y:S01]  /*5980*/  IADD3 R6, R122, 0x1200, RZ ;  /* 0x000012007a067810 */ /* 0x000fe20007ffe0ff */
[----:B------:R-:W-:Y:S01]  /*5990*/  BSSY B0, `(.L_x_571) ;  /* 0x0000063000007945 */ /* 0x000fe20003800000 */
        /* <DEDUP_REMOVED lines=68> */
[----:B------:R-:W-:-:S05]  /*5de0*/  VIADD R0, R122, 0xf02 ;  /* 0x00000f027a007836 */ /* 0x000fca0000000000 */
        /* <DEDUP_REMOVED lines=13> */
[----:B------:R-:W-:Y:S02]  /*5ec0*/  @!P6 PRMT R3, R3, 0x7632, R3 ;  /* 0x000076320303e816 */ /* 0x000fe40000000003 */
[----:B------:R-:W-:Y:S02]  /*5ed0*/  PRMT R0, R4, 0x7632, R0 ;  /* 0x0000763204007816 */ /* 0x000fe40000000000 */
[----:B------:R-:W-:-:S07]  /*5ee0*/  @!P6 SHF.L.U32 R3, R3, 0x10, RZ ;  /* 0x000000100303e819 */ /* 0x000fce00000006ff */
        /* <DEDUP_REMOVED lines=13> */
.L_x_572:
[----:B------:R-:W-:Y:S05]  /*5fc0*/  BSYNC B0 ;  /* 0x0000000000007941 */ /* 0x000fea0003800000 */
.L_x_571:
[----:B-1----:R-:W-:Y:S01]  /*5fd0*/  HFMA2.MMA R90, -RZ, RZ, 0, 0 ;  /* 0x00000000ff5a7435 */ /* 0x002fe200000001ff */
[----:B------:R-:W-:Y:S01]  /*5fe0*/  IMAD.MOV.U32 R151, RZ, RZ, RZ ;  /* 0x000000ffff977224 */ /* 0x000fe200078e00ff */
[----:B0-----:R-:W-:Y:S01]  /*5ff0*/  MOV R9, RZ ;  /* 0x000000ff00097202 */ /* 0x001fe20000000f00 */
[----:B------:R-:W-:Y:S01]  /*6000*/  IMAD.MOV.U32 R139, RZ, RZ, RZ ;  /* 0x000000ffff8b7224 */ /* 0x000fe200078e00ff */
[----:B------:R-:W-:Y:S01]  /*6010*/  ISETP.GE.AND P0, PT, R6, R136, PT ;  /* 0x000000880600720c */ /* 0x000fe20003f06270 */
[----:B------:R-:W-:Y:S01]  /*6020*/  HFMA2.MMA R135, -RZ, RZ, 0, 0 ;  /* 0x00000000ff877435 */ /* 0x000fe200000001ff */
        /* <DEDUP_REMOVED lines=42> */
.L_x_574:
[----:B------:R-:W-:Y:S05]  /*62d0*/  BSYNC B0 ;  /* 0x0000000000007941 */ /* 0x000fea0003800000 */
.L_x_573:
[----:B-1----:R-:W-:Y:S01]  /*62e0*/  IMAD.MOV.U32 R140, RZ, RZ, RZ ;  /* 0x000000ffff8c7224 */ /* 0x002fe200078e00ff */
[----:B------:R-:W-:Y:S01]  /*62f0*/  MOV R8, RZ ;  /* 0x000000ff00087202 */ /* 0x000fe20000000f00 */
[----:B------:R-:W-:Y:S01]  /*6300*/  HFMA2.MMA R149, -RZ, RZ, 0, 0 ;  /* 0x00000000ff957435 */ /* 0x000fe200000001ff */
[----:B------:R-:W-:Y:S01]  /*6310*/  IMAD.MOV.U32 R138, RZ, RZ, RZ ;  /* 0x000000ffff8a7224 */ /* 0x000fe200078e00ff */
[----:B------:R-:W-:Y:S01]  /*6320*/  ISETP.GE.AND P5, PT, R6, R136, PT ;  /* 0x000000880600720c */ /* 0x000fe20003fa6270 */
[----:B------:R1:W-:Y:S01]  /*6330*/  STL [R1+0x1a0], RZ ;  /* 0x0001a0ff01007387 */ /* 0x0003e20000100800 */
[----:B0-----:R-:W-:Y:S01]  /*6340*/  VIADD R6, R122, 0x1300 ;  /* 0x000013007a067836 */ /* 0x001fe20000000000 */
        /* <DEDUP_REMOVED lines=40> */
.L_x_576:
[----:B------:R-:W-:Y:S05]  /*65d0*/  BSYNC B0 ;  /* 0x0000000000007941 */ /* 0x000fea0003800000 */
.L_x_575:
[----:B0-----:R-:W-:Y:S01]  /*65e0*/  IMAD.MOV.U32 R10, RZ, RZ, RZ ;  /* 0x000000ffff0a7224 */ /* 0x001fe200078e00ff */
[----:B------:R-:W-:Y:S01]  /*65f0*/  MOV R147, RZ ;  /* 0x000000ff00937202 */ /* 0x000fe20000000f00 */
[----:B------:R-:W-:Y:S01]  /*6600*/  IMAD.MOV.U32 R128, RZ, RZ, RZ ;  /* 0x000000ffff807224 */ /* 0x000fe200078e00ff */
[----:B------:R-:W-:Y:S01]  /*6610*/  HFMA2.MMA R141, -RZ, RZ, 0, 0 ;  /* 0x00000000ff8d7435 */ /* 0x000fe200000001ff */
[----:B------:R-:W-:Y:S01]  /*6620*/  ISETP.GE.AND P4, PT, R6, R136, PT ;  /* 0x000000880600720c */ /* 0x000fe20003f86270 */
[----:B------:R0:W-:Y:S01]  /*6630*/  STL [R1+0x184], RZ ;  /* 0x000184ff01007387 */ /* 0x0001e20000100800 */
[----:B-1----:R-:W-:Y:S01]  /*6640*/  VIADD R6, R122, 0x1380 ;  /* 0x000013807a067836 */ /* 0x002fe20000000000 */
        /* <DEDUP_REMOVED lines=40> */
.L_x_578:
[----:B------:R-:W-:Y:S05]  /*68d0*/  BSYNC B0 ;  /* 0x0000000000007941 */ /* 0x000fea0003800000 */
.L_x_577:
[----:B-1----:R-:W-:Y:S01]  /*68e0*/  IMAD.MOV.U32 R148, RZ, RZ, RZ ;  /* 0x000000ffff947224 */ /* 0x002fe200078e00ff */
[----:B------:R-:W-:Y:S01]  /*68f0*/  MOV R137, RZ ;  /* 0x000000ff00897202 */ /* 0x000fe20000000f00 */
[----:B------:R-:W-:Y:S01]  /*6900*/  HFMA2.MMA R89, -RZ, RZ, 0, 0 ;  /* 0x00000000ff597435 */ /* 0x000fe200000001ff */
[----:B------:R-:W-:Y:S01]  /*6910*/  IMAD.MOV.U32 R133, RZ, RZ, RZ ;  /* 0x000000ffff857224 */ /* 0x000fe200078e00ff */
[----:B------:R-:W-:Y:S01]  /*6920*/  ISETP.GE.AND P3, PT, R6, R136, PT ;  /* 0x000000880600720c */ /* 0x000fe20003f66270 */
[----:B------:R-:W-:Y:S01]  /*6930*/  IMAD.MOV.U32 R145, RZ, RZ, RZ ;  /* 0x000000ffff917224 */ /* 0x000fe200078e00ff */
        /* <DEDUP_REMOVED lines=32> */
[----:B------:R-:W-:Y:S02]  /*6b40*/  SHF.L.U32 R3, R4, 0x10, RZ ;  /* 0x0000001004037819 */ /* 0x000fe400000006ff */
[----:B------:R-:W-:Y:S01]  /*6b50*/  SHF.L.U32 R2, R2, 0x10, RZ ;  /* 0x0000001002027819 */ /* 0x000fe200000006ff */
        /* <DEDUP_REMOVED lines=8> */
.L_x_580:
[----:B------:R-:W-:Y:S05]  /*6be0*/  BSYNC B0 ;  /* 0x0000000000007941 */ /* 0x000fea0003800000 */
.L_x_579:
        /* <DEDUP_REMOVED lines=22> */
[----:B------:R-:W-:Y:S01]  /*6d50*/  @!P6 PRMT R5, R5, 0x7632, R5 ;  /* 0x000076320505e816 */ /* 0x000fe20000000005 */
[----:B---3--:R-:W-:-:S03]  /*6d60*/  @!P1 IMAD.U32 R0, R3, 0x10000, RZ ;  /* 0x0001000003009824 */ /* 0x008fc600078e00ff */
[----:B------:R-:W-:Y:S01]  /*6d70*/  @!P6 SHF.L.U32 R144, R5, 0x10, RZ ;  /* 0x000000100590e819 */ /* 0x000fe200000006ff */
[----:B------:R-:W-:Y:S01]  /*6d80*/  @!P1 FMUL R157, R158, R0 ;  /* 0x000000009e9d9220 */ /* 0x000fe20000400000 */
[----:B------:R-:W-:Y:S01]  /*6d90*/  IADD3 R0, R122, 0x1181, RZ ;  /* 0x000011817a007810 */ /* 0x000fe20007ffe0ff */
[----:B------:R1:W-:Y:S04]  /*6da0*/  @!P1 STL [R1+0x3c4], R158 ;  /* 0x0003c49e01009387 */ /* 0x0003e80000100800 */
[----:B------:R1:W-:Y:S04]  /*6db0*/  @!P6 STL [R1+0x3c8], R144 ;  /* 0x0003c8900100e387 */ /* 0x0003e80000100800 */
[----:B------:R1:W-:Y:S01]  /*6dc0*/  @!P1 STL [R1+0x3d0], R157 ;  /* 0x0003d09d01009387 */ /* 0x0003e20000100800 */
[----:B------:R-:W-:-:S02]  /*6dd0*/  ISETP.GE.AND P1, PT, R0, R136, PT ;  /* 0x000000880000720c */ /* 0x000fc40003f26270 */
[----:B------:R-:W-:Y:S02]  /*6de0*/  PRMT R0, R4, 0x7632, R0 ;  /* 0x0000763204007816 */ /* 0x000fe40000000000 */
[----:B------:R-:W-:-:S04]  /*6df0*/  @!P6 PRMT R3, R3, 0x7632, R3 ;  /* 0x000076320303e816 */ /* 0x000fc80000000003 */
[----:B------:R-:W-:-:S05]  /*6e00*/  @!P6 SHF.L.U32 R3, R3, 0x10, RZ ;  /* 0x000000100303e819 */ /* 0x000fca00000006ff */
[----:B------:R-:W-:Y:S01]  /*6e10*/  @!P1 IMAD.U32 R142, R0, 0x10000, RZ ;  /* 0x00010000008e9824 */ /* 0x000fe200078e00ff */
[----:B------:R-:W-:Y:S01]  /*6e20*/  PRMT R0, R2, 0x7632, R0 ;  /* 0x0000763202007816 */ /* 0x000fe20000000000 */
        /* <DEDUP_REMOVED lines=11> */
.L_x_582:
[----:B------:R-:W-:Y:S05]  /*6ee0*/  BSYNC B0 ;  /* 0x0000000000007941 */ /* 0x000fea0003800000 */
.L_x_581:
[----:B-1----:R-:W-:Y:S02]  /*6ef0*/  CS2R R142, SRZ ;  /* 0x00000000008e7805 */ /* 0x002fe4000001ff00 */
[----:B------:R-:W-:Y:S01]  /*6f00*/  MOV R129, RZ ;  /* 0x000000ff00817202 */ /* 0x000fe20000000f00 */
[----:B------:R-:W-:Y:S01]  /*6f10*/  HFMA2.MMA R144, -RZ, RZ, 0, 0 ;  /* 0x00000000ff907435 */ /* 0x000fe200000001ff */
        /* <DEDUP_REMOVED lines=14> */
[----:B------:R-:W-:Y:S02]  /*7000*/  ISETP.GE.AND P0, PT, R0, R136, PT ;  /* 0x000000880000720c */ /* 0x000fe40003f06270 */
[----:B------:R-:W-:-:S04]  /*7010*/  IADD3 R0, R122, 0x1203, RZ ;  /* 0x000012037a007810 */ /* 0x000fc80007ffe0ff */
[----:B------:R-:W-:-:S07]  /*7020*/  ISETP.GE.AND P6, PT, R0, R136, PT ;  /* 0x000000880000720c */ /* 0x000fce0003fc6270 */
[----:B--2---:R-:W-:-:S06]  /*7030*/  @!P0 IMAD.U32 R156, R5, 0x10000, RZ ;  /* 0x00010000059c8824 */ /* 0x004fcc00078e00ff */
[----:B------:R-:W-:Y:S02]  /*7040*/  @!P6 PRMT R5, R5, 0x7632, R5 ;  /* 0x000076320505e816 */ /* 0x000fe40000000005 */
[----:B---3--:R-:W-:Y:S02]  /*7050*/  @!P0 SHF.L.U32 R0, R3, 0x10, RZ ;  /* 0x0000001003008819 */ /* 0x008fe400000006ff */
[----:B------:R-:W-:-:S03]  /*7060*/  @!P6 SHF.L.U32 R20, R5, 0x10, RZ ;  /* 0x000000100514e819 */ /* 0x000fc600000006ff */
        /* <DEDUP_REMOVED lines=10> */
[----:B------:R-:W-:Y:S02]  /*7110*/  @!P0 SHF.L.U32 R16, R0, 0x10, RZ ;  /* 0x0000001000108819 */ /* 0x000fe400000006ff */
[C---:B------:R-:W-:Y:S02]  /*7120*/  PRMT R0, R2.reuse, 0x7632, R0 ;  /* 0x0000763202007816 */ /* 0x040fe40000000000 */
[----:B------:R-:W-:Y:S02]  /*7130*/  SHF.L.U32 R2, R2, 0x10, RZ ;  /* 0x0000001002027819 */ /* 0x000fe400000006ff */
[----:B------:R-:W-:Y:S01]  /*7140*/  @!P0 SHF.L.U32 R0, R0, 0x10, RZ ;  /* 0x0000001000008819 */ /* 0x000fe200000006ff */
[----:B------:R-:W-:-:S04]  /*7150*/  @!P6 FMUL R18, R20, R3 ;  /* 0x000000031412e220 */ /* 0x000fc80000400000 */
[----:B------:R-:W-:Y:S01]  /*7160*/  @!P0 FMUL R11, R16, R0 ;  /* 0x00000000100b8220 */ /* 0x000fe20000400000 */
[----:B------:R-:W-:Y:S01]  /*7170*/  FMUL R0, R5, R2 ;  /* 0x0000000205007220 */ /* 0x000fe20000400000 */
[----:B------:R0:W-:Y:S04]  /*7180*/  @!P6 STL [R1+0x3ec], R18 ;  /* 0x0003ec120100e387 */ /* 0x0001e80000100800 */
[----:B------:R0:W-:Y:S04]  /*7190*/  @!P0 STL [R1+0x3d8], R16 ;  /* 0x0003d81001008387 */ /* 0x0001e80000100800 */
[----:B------:R0:W-:Y:S04]  /*71a0*/  STL [R1+0x34], R5 ;  /* 0x0000340501007387 */ /* 0x0001e80000100800 */
[----:B------:R0:W-:Y:S04]  /*71b0*/  STL [R1+0x1a4], R0 ;  /* 0x0001a40001007387 */ /* 0x0001e80000100800 */
[----:B------:R0:W-:Y:S02]  /*71c0*/  @!P0 STL [R1+0x3e4], R11 ;  /* 0x0003e40b01008387 */ /* 0x0001e40000100800 */
.L_x_584:
[----:B------:R-:W-:Y:S05]  /*71d0*/  BSYNC B0 ;  /* 0x0000000000007941 */ /* 0x000fea0003800000 */
.L_x_583:
[----:B0-----:R-:W-:Y:S01]  /*71e0*/  IMAD.MOV.U32 R131, RZ, RZ, RZ ;  /* 0x000000ffff837224 */ /* 0x001fe200078e00ff */
[----:B------:R-:W-:Y:S01]  /*71f0*/  HFMA2.MMA R18, -RZ, RZ, 0, 0 ;  /* 0x00000000ff127435 */ /* 0x000fe200000001ff */
[----:B------:R-:W-:Y:S01]  /*7200*/  MOV R11, RZ ;  /* 0x000000ff000b7202 */ /* 0x000fe20000000f00 */
[----:B------:R-:W-:Y:S01]  /*7210*/  IMAD.MOV.U32 R20, RZ, RZ, RZ ;  /* 0x000000ffff147224 */ /* 0x000fe200078e00ff */
[----:B------:R-:W-:Y:S01]  /*7220*/  ISETP.GE.AND P0, PT, R6, R136, PT ;  /* 0x000000880600720c */ /* 0x000fe20003f06270 */
[----:B------:R0:W-:Y:S01]  /*7230*/  STL [R1+0xb4], R131 ;  /* 0x0000b48301007387 */ /* 0x0001e20000100800 */
[----:B------:R-:W-:Y:S01]  /*7240*/  MOV R16, RZ ;  /* 0x000000ff00107202 */ /* 0x000fe20000000f00 */
[----:B------:R-:W-:Y:S01]  /*7250*/  BSSY B0, `(.L_x_585) ;  /* 0x0000029000007945 */ /* 0x000fe20003800000 */
[----:B-1----:R-:W-:Y:S01]  /*7260*/  IADD3 R6, R122, 0x1580, RZ ;  /* 0x000015807a067810 */ /* 0x002fe20007ffe0ff */
        /* <DEDUP_REMOVED lines=13> */
[----:B--2---:R-:W-:-:S06]  /*7340*/  @!P5 SHF.L.U32 R155, R5, 0x10, RZ ;  /* 0x00000010059bd819 */ /* 0x004fcc00000006ff */
[----:B------:R-:W-:Y:S02]  /*7350*/  @!P6 PRMT R5, R5, 0x7632, R5 ;  /* 0x000076320505e816 */ /* 0x000fe40000000005 */
[----:B---3--:R-:W-:-:S03]  /*7360*/  @!P5 SHF.L.U32 R0, R3, 0x10, RZ ;  /* 0x000000100300d819 */ /* 0x008fc600000006ff */
[----:B------:R-:W-:Y:S02]  /*7370*/  @!P6 IMAD.U32 R21, R5, 0x10000, RZ ;  /* 0x000100000515e824 */ /* 0x000fe400078e00ff */
        /* <DEDUP_REMOVED lines=10> */
[----:B------:R-:W-:Y:S02]  /*7420*/  PRMT R0, R2, 0x7632, R0 ;  /* 0x0000763202007816 */ /* 0x000fe40000000000 */
[----:B------:R-:W-:Y:S02]  /*7430*/  SHF.L.U32 R5, R4, 0x10, RZ ;  /* 0x0000001004057819 */ /* 0x000fe400000006ff */
[----:B------:R-:W-:Y:S01]  /*7440*/  SHF.L.U32 R2, R2, 0x10, RZ ;  /* 0x0000001002027819 */ /* 0x000fe200000006ff */
[----:B------:R-:W-:Y:S02]  /*7450*/  @!P5 IMAD.U32 R0, R0, 0x10000, RZ ;  /* 0x000100000000d824 */ /* 0x000fe400078e00ff */
[----:B------:R-:W-:Y:S02]  /*7460*/  @!P6 FMUL R19, R21, R3 ;  /* 0x000000031513e220 */ /* 0x000fe40000400000 */
[----:B------:R-:W-:Y:S01]  /*7470*/  @!P5 FMUL R15, R17, R0 ;  /* 0x00000000110fd220 */ /* 0x000fe20000400000 */
[----:B------:R-:W-:-:S02]  /*7480*/  FMUL R0, R5, R2 ;  /* 0x0000000205007220 */ /* 0x000fc40000400000 */
[----:B------:R1:W-:Y:S04]  /*7490*/  @!P6 STL [R1+0x404], R19 ;  /* 0x000404130100e387 */ /* 0x0003e80000100800 */
[----:B------:R1:W-:Y:S04]  /*74a0*/  @!P5 STL [R1+0x3f0], R17 ;  /* 0x0003f0110100d387 */ /* 0x0003e80000100800 */
[----:B------:R1:W-:Y:S04]  /*74b0*/  STL [R1+0x20], R5 ;  /* 0x0000200501007387 */ /* 0x0003e80000100800 */
[----:B------:R1:W-:Y:S04]  /*74c0*/  STL [R1+0x1c0], R0 ;  /* 0x0001c00001007387 */ /* 0x0003e80000100800 */
[----:B------:R1:W-:Y:S02]  /*74d0*/  @!P5 STL [R1+0x3fc], R15 ;  /* 0x0003fc0f0100d387 */ /* 0x0003e40000100800 */
.L_x_586:
[----:B------:R-:W-:Y:S05]  /*74e0*/  BSYNC B0 ;  /* 0x0000000000007941 */ /* 0x000fea0003800000 */
.L_x_585:
[----:B-1----:R-:W-:Y:S01]  /*74f0*/  HFMA2.MMA R19, -RZ, RZ, 0, 0 ;  /* 0x00000000ff137435 */ /* 0x002fe200000001ff */
[----:B------:R-:W-:Y:S01]  /*7500*/  IMAD.MOV.U32 R21, RZ, RZ, RZ ;  /* 0x000000ffff157224 */ /* 0x000fe200078e00ff */
[----:B------:R-:W-:Y:S01]  /*7510*/  HFMA2.MMA R15, -RZ, RZ, 0, 0 ;  /* 0x00000000ff0f7435 */ /* 0x000fe200000001ff */
[----:B------:R-:W-:Y:S01]  /*7520*/  MOV R17, RZ ;  /* 0x000000ff00117202 */ /* 0x000fe20000000f00 */
[----:B------:R1:W-:Y:S01]  /*7530*/  STL [R1+0x7c], RZ ;  /* 0x00007cff01007387 */ /* 0x0003e20000100800 */
[----:B------:R-:W-:Y:S01]  /*7540*/  ISETP.GE.AND P5, PT, R6, R136, PT ;  /* 0x000000880600720c */ /* 0x000fe20003fa6270 */
[----:B0-----:R-:W-:Y:S01]  /*7550*/  VIADD R6, R122, 0x1600 ;  /* 0x000016007a067836 */ /* 0x001fe20000000000 */
        /* <DEDUP_REMOVED lines=40> */
.L_x_588:
[----:B------:R-:W-:Y:S05]  /*77e0*/  BSYNC B0 ;  /* 0x0000000000007941 */ /* 0x000fea0003800000 */
.L_x_587:
[----:B0-----:R-:W-:Y:S01]  /*77f0*/  CS2R R12, SRZ ;  /* 0x00000000000c7805 */ /* 0x001fe2000001ff00 */
[----:B------:R-:W-:Y:S01]  /*7800*/  IMAD.MOV.U32 R134, RZ, RZ, RZ ;  /* 0x000000ffff867224 */ /* 0x000fe200078e00ff */
[----:B------:R-:W-:Y:S01]  /*7810*/  ISETP.GE.AND P4, PT, R6, R136, PT ;  /* 0x000000880600720c */ /* 0x000fe20003f86270 */
[----:B------:R0:W-:Y:S01]  /*7820*/  STL [R1+0x68], RZ ;  /* 0x000068ff01007387 */ /* 0x0001e20000100800 */
[----:B-1----:R-:W-:Y:S01]  /*7830*/  IADD3 R6, R122, 0x1680, RZ ;  /* 0x000016807a067810 */ /* 0x002fe20007ffe0ff */
[----:B------:R-:W-:Y:S01]  /*7840*/  BSSY B0, `(.L_x_589) ;  /* 0x0000029000007945 */ /* 0x000fe20003800000 */
[----:B------:R-:W-:Y:S01]  /*7850*/  MOV R14, RZ ;  /* 0x000000ff000e7202 */ /* 0x000fe20000000f00 */
        /* <DEDUP_REMOVED lines=39> */
.L_x_590:
[----:B------:R-:W-:Y:S05]  /*7ad0*/  BSYNC B0 ;  /* 0x0000000000007941 */ /* 0x000fea0003800000 */
.L_x_589:
[----:B-1----:R-:W-:Y:S01]  /*7ae0*/  HFMA2.MMA R90, -RZ, RZ, 0, 0 ;  /* 0x00000000ff5a7435 */ /* 0x002fe200000001ff */
[----:B------:R-:W-:Y:S01]  /*7af0*/  IMAD.MOV.U32 R7, RZ, RZ, RZ ;  /* 0x000000ffff077224 */ /* 0x000fe200078e00ff */
[----:B------:R-:W-:Y:S01]  /*7b00*/  MOV R86, RZ ;  /* 0x000000ff00567202 */ /* 0x000fe20000000f00 */
[----:B------:R-:W-:Y:S01]  /*7b10*/  HFMA2.MMA R9, -RZ, RZ, 0, 0 ;  /* 0x00000000ff097435 */ /* 0x000fe200000001ff */
[----:B------:R-:W-:Y:S01]  /*7b20*/  ISETP.GE.AND P3, PT, R6, R136, PT ;  /* 0x000000880600720c */ /* 0x000fe20003f66270 */
[----:B0-----:R-:W-:Y:S01]  /*7b30*/  VIADD R6, R122, 0x1700 ;  /* 0x000017007a067836 */ /* 0x001fe20000000000 */
[----:B------:R-:W-:Y:S01]  /*7b40*/  BSSY B0, `(.L_x_591) ;  /* 0x0000029000007945 */ /* 0x000fe20003800000 */
        /* <DEDUP_REMOVED lines=40> */
.L_x_592:
[----:B------:R-:W-:Y:S05]  /*7dd0*/  BSYNC B0 ;  /* 0x0000000000007941 */ /* 0x000fea0003800000 */
.L_x_591:
[----:B-1----:R-:W-:Y:S01]  /*7de0*/  IMAD.MOV.U32 R8, RZ, RZ, RZ ;  /* 0x000000ffff087224 */ /* 0x002fe200078e00ff */
[----:B------:R-:W-:Y:S01]  /*7df0*/  HFMA2.MMA R10, -RZ, RZ, 0, 0 ;  /* 0x00000000ff0a7435 */ /* 0x000fe200000001ff */
[----:B------:R-:W-:Y:S01]  /*7e00*/  MOV R135, RZ ;  /* 0x000000ff00877202 */ /* 0x000fe20000000f00 */
[----:B------:R-:W-:Y:S01]  /*7e10*/  IMAD.MOV.U32 R140, RZ, RZ, RZ ;  /* 0x000000ffff8c7224 */ /* 0x000fe200078e00ff */
[----:B------:R-:W-:Y:S01]  /*7e20*/  ISETP.GE.AND P2, PT, R6, R136, PT ;  /* 0x000000880600720c */ /* 0x000fe20003f46270 */
[----:B------:R1:W-:Y:S01]  /*7e30*/  STL [R1+0x54], R8 ;  /* 0x0000540801007387 */ /* 0x0003e20000100800 */
[----:B------:R-:W-:Y:S01]  /*7e40*/  MOV R138, RZ ;  /* 0x000000ff008a7202 */ /* 0x000fe20000000f00 */
[----:B------:R-:W-:Y:S01]  /*7e50*/  BSSY B0, `(.L_x_593) ;  /* 0x0000029000007945 */ /* 0x000fe20003800000 */
[----:B0-----:R-:W-:Y:S01]  /*7e60*/  IADD3 R6, R122, 0x1780, RZ ;  /* 0x000017807a067810 */ /* 0x001fe20007ffe0ff */
[----:B------:R1:W-:Y:S04]  /*7e70*/  STL [R1+0x50], R135 ;  /* 0x0000508701007387 */ /* 0x0003e80000100800 */
[----:B------:R1:W-:Y:S04]  /*7e80*/  STL [R1+0x4c], R10 ;  /* 0x00004c0a01007387 */ /* 0x0003e80000100800 */
[----:B------:R1:W-:Y:S04]  /*7e90*/  STL [R1], RZ ;  /* 0x000000ff01007387 */ /* 0x0003e80000100800 */
        /* <DEDUP_REMOVED lines=33> */
[----:B------:R0:W-:Y:S04]  /*80b0*/  STL [R1], R5 ;  /* 0x0000000501007387 */ /* 0x0001e80000100800 */
[----:B------:R0:W-:Y:S04]  /*80c0*/  STL [R1+0x184], R0 ;  /* 0x0001840001007387 */ /* 0x0001e80000100800 */
[----:B------:R0:W-:Y:S02]  /*80d0*/  @!P1 STL [R1+0x1b8], R128 ;  /* 0x0001b88001009387 */ /* 0x0001e40000100800 */
.L_x_594:
[----:B------:R-:W-:Y:S05]  /*80e0*/  BSYNC B0 ;  /* 0x0000000000007941 */ /* 0x000fea0003800000 */
.L_x_593:
[----:B0-----:R-:W-:Y:S01]  /*80f0*/  HFMA2.MMA R137, -RZ, RZ, 0, 0 ;  /* 0x00000000ff897435 */ /* 0x001fe200000001ff */
[----:B------:R-:W-:Y:S01]  /*8100*/  IMAD.MOV.U32 R141, RZ, RZ, RZ ;  /* 0x000000ffff8d7224 */ /* 0x000fe200078e00ff */
[----:B------:R-:W-:Y:S01]  /*8110*/  HFMA2.MMA R128, -RZ, RZ, 0, 0 ;  /* 0x00000000ff807435 */ /* 0x000fe200000001ff */
[----:B------:R-:W-:Y:S01]  /*8120*/  MOV R139, RZ ;  /* 0x000000ff008b7202 */ /* 0x000fe20000000f00 */
[----:B------:R0:W-:Y:S01]  /*8130*/  STL [R1+0x1c], RZ ;  /* 0x00001cff01007387 */ /* 0x0001e20000100800 */
[----:B------:R-:W-:Y:S01]  /*8140*/  ISETP.GE.AND P1, PT, R6, R136, PT ;  /* 0x000000880600720c */ /* 0x000fe20003f26270 */
[----:B-1----:R-:W-:Y:S01]  /*8150*/  VIADD R6, R122, 0x1800 ;  /* 0x000018007a067836 */ /* 0x002fe20000000000 */
[----:B------:R-:W-:Y:S01]  /*8160*/  BSSY B0, `(.L_x_595) ;  /* 0x0000027000007945 */ /* 0x000fe20003800000 */
[----:B------:R0:W-:Y:S01]  /*8170*/  STL [R1+0x40], R137 ;  /* 0x0000408901007387 */ /* 0x0001e20000100800 */
[----:B------:R-:W-:-:S03]  /*8180*/  MOV R251, RZ ;  /* 0x000000ff00fb7202 */ /* 0x000fc60000000f00 */
[----:B------:R0:W-:Y:S04]  /*8190*/  STL [R1+0x3c], R141 ;  /* 0x00003c8d01007387 */ /* 0x0001e80000100800 */
        /* <DEDUP_REMOVED lines=20> */
[C---:B------:R-:W-:Y:S02]  /*82e0*/  PRMT R0, R4.reuse, 0x7632, R0 ;  /* 0x0000763204007816 */ /* 0x040fe40000000000 */
[----:B------:R-:W-:Y:S02]  /*82f0*/  @!P6 PRMT R3, R3, 0x7632, R3 ;  /* 0x000076320303e816 */ /* 0x000fe40000000003 */
[----:B------:R-:W-:Y:S02]  /*8300*/  SHF.L.U32 R251, R4, 0x10, RZ ;  /* 0x0000001004fb7819 */ /* 0x000fe400000006ff */
[----:B------:R-:W-:-:S05]  /*8310*/  @!P6 SHF.L.U32 R3, R3, 0x10, RZ ;  /* 0x000000100303e819 */ /* 0x000fca00000006ff */
[----:B------:R-:W-:Y:S01]  /*8320*/  @!P0 IMAD.U32 R88, R0, 0x10000, RZ ;  /* 0x0001000000588824 */ /* 0x000fe200078e00ff */
[C---:B------:R-:W-:Y:S01]  /*8330*/  PRMT R0, R2.reuse, 0x7632, R0 ;  /* 0x0000763202007816 */ /* 0x040fe20000000000 */
[----:B------:R-:W-:-:S03]  /*8340*/  IMAD.U32 R2, R2, 0x10000, RZ ;  /* 0x0001000002027824 */ /* 0x000fc600078e00ff */
[----:B------:R-:W-:Y:S01]  /*8350*/  @!P0 SHF.L.U32 R0, R0, 0x10, RZ ;  /* 0x0000001000008819 */ /* 0x000fe200000006ff */
[----:B------:R-:W-:-:S04]  /*8360*/  @!P6 FMUL R89, R130, R3 ;  /* 0x000000038259e220 */ /* 0x000fc80000400000 */
[----:B------:R-:W-:Y:S01]  /*8370*/  @!P0 FMUL R87, R88, R0 ;  /* 0x0000000058578220 */ /* 0x000fe20000400000 */
[----:B------:R-:W-:Y:S01]  /*8380*/  FMUL R0, R251, R2 ;  /* 0x00000002fb007220 */ /* 0x000fe20000400000 */
[----:B------:R1:W-:Y:S04]  /*8390*/  @!P6 STL [R1+0x198], R89 ;  /* 0x000198590100e387 */ /* 0x0003e80000100800 */
[----:B------:R1:W-:Y:S04]  /*83a0*/  @!P0 STL [R1+0x148], R88 ;  /* 0x0001485801008387 */ /* 0x0003e80000100800 */
[----:B------:R1:W-:Y:S04]  /*83b0*/  STL [R1+0xd4], R0 ;  /* 0x0000d40001007387 */ /* 0x0003e80000100800 */
[----:B------:R1:W-:Y:S02]  /*83c0*/  @!P0 STL [R1+0x154], R87 ;  /* 0x0001545701008387 */ /* 0x0003e40000100800 */
.L_x_596:
[----:B------:R-:W-:Y:S05]  /*83d0*/  BSYNC B0 ;  /* 0x0000000000007941 */ /* 0x000fea0003800000 */
.L_x_595:
[----:B-1----:R-:W-:Y:S01]  /*83e0*/  HFMA2.MMA R87, -RZ, RZ, 0, 0 ;  /* 0x00000000ff577435 */ /* 0x002fe200000001ff */
[----:B------:R-:W-:Y:S02]  /*83f0*/  MOV R130, RZ ;  /* 0x000000ff00827202 */ /* 0x000fe40000000f00 */
[----:B------:R-:W-:Y:S02]  /*8400*/  CS2R R88, SRZ ;  /* 0x0000000000587805 */ /* 0x000fe4000001ff00 */
[----:B------:R-:W-:Y:S01]  /*8410*/  ISETP.GE.AND P0, PT, R6, R136, PT ;  /* 0x000000880600720c */ /* 0x000fe20003f06270 */
[----:B------:R1:W-:Y:S01]  /*8420*/  STL [R1+0x14], RZ ;  /* 0x000014ff01007387 */ /* 0x0003e20000100800 */
[----:B0-----:R-:W-:Y:S01]  /*8430*/  VIADD R6, R122, 0x1880 ;  /* 0x000018807a067836 */ /* 0x001fe20000000000 */
        /* <DEDUP_REMOVED lines=39> */
.L_x_598:
[----:B------:R-:W-:Y:S05]  /*86b0*/  BSYNC B0 ;  /* 0x0000000000007941 */ /* 0x000fea0003800000 */
.L_x_597:
[----:B0-----:R-:W-:Y:S01]  /*86c0*/  HFMA2.MMA R129, -RZ, RZ, 0, 0 ;  /* 0x00000000ff817435 */ /* 0x001fe200000001ff */
[----:B------:R-:W-:Y:S01]  /*86d0*/  MOV R131, RZ ;  /* 0x000000ff00837202 */ /* 0x000fe20000000f00 */
[----:B------:R-:W-:Y:S01]  /*86e0*/  BSSY B0, `(.L_x_599) ;  /* 0x000002a000007945 */ /* 0x000fe20003800000 */
[----:B------:R-:W-:Y:S01]  /*86f0*/  ISETP.GE.AND P5, PT, R6, R136, PT ;  /* 0x000000880600720c */ /* 0x000fe20003fa6270 */
[----:B-1----:R-:W-:Y:S01]  /*8700*/  VIADD R6, R122, 0x1900 ;  /* 0x000019007a067836 */ /* 0x002fe20000000000 */
[----:B------:R-:W-:Y:S01]  /*8710*/  HFMA2.MMA R133, -RZ, RZ, 0, 0 ;  /* 0x00000000ff857435 */ /* 0x000fe200000001ff */
[----:B------:R0:W-:Y:S01]  /*8720*/  STL [R1+0xc], R131 ;  /* 0x00000c8301007387 */ /* 0x0001e20000100800 */
[----:B------:R-:W-:Y:S01]  /*8730*/  IMAD.MOV.U32 R252, RZ, RZ, RZ ;  /* 0x000000fffffc7224 */ /* 0x000fe200078e00ff */
[----:B------:R-:W-:Y:S02]  /*8740*/  MOV R250, RZ ;  /* 0x000000ff00fa7202 */ /* 0x000fe40000000f00 */
[----:B------:R0:W-:Y:S01]  /*8750*/  STL [R1+0x4], R129 ;  /* 0x0000048101007387 */ /* 0x0001e20000100800 */
[----:B------:R-:W-:-:S03]  /*8760*/  MOV R248, RZ ;  /* 0x000000ff00f87202 */ /* 0x000fc60000000f00 */
        /* <DEDUP_REMOVED lines=33> */
.L_x_600:
[----:B------:R-:W-:Y:S05]  /*8980*/  BSYNC B0 ;  /* 0x0000000000007941 */ /* 0x000fea0003800000 */
.L_x_599:
        /* <DEDUP_REMOVED lines=26> */
[----:B------:R-:W-:-:S08]  /*8b30*/  IMAD.U32 R16, R4, 0x10000, RZ ;  /* 0x0001000004107824 */ /* 0x000fd000078e00ff */
[----:B------:R-:W-:Y:S02]  /*8b40*/  @!P6 SHF.L.U32 R14, R0, 0x10, RZ ;  /* 0x00000010000ee819 */ /* 0x000fe400000006ff */
[C---:B------:R-:W-:Y:S01]  /*8b50*/  PRMT R0, R2.reuse, 0x7632, R0 ;  /* 0x0000763202007816 */ /* 0x040fe20000000000 */
[----:B------:R-:W-:-:S03]  /*8b60*/  IMAD.U32 R2, R2, 0x10000, RZ ;  /* 0x0001000002027824 */ /* 0x000fc600078e00ff */
[----:B------:R-:W-:Y:S02]  /*8b70*/  @!P6 SHF.L.U32 R0, R0, 0x10, RZ ;  /* 0x000000100000e819 */ /* 0x000fe400000006ff */
[----:B------:R-:W-:-:S03]  /*8b80*/  @!P3 SHF.L.U32 R3, R3, 0x10, RZ ;  /* 0x000000100303b819 */ /* 0x000fc600000006ff */
[----:B------:R-:W-:Y:S01]  /*8b90*/  @!P6 FMUL R13, R14, R0 ;  /* 0x000000000e0de220 */ /* 0x000fe20000400000 */
[----:B------:R-:W-:Y:S01]  /*8ba0*/  FMUL R0, R16, R2 ;  /* 0x0000000210007220 */ /* 0x000fe20000400000 */
[----:B------:R-:W-:Y:S01]  /*8bb0*/  @!P3 FMUL R11, R12, R3 ;  /* 0x000000030c0bb220 */ /* 0x000fe20000400000 */
[----:B------:R1:W-:Y:S04]  /*8bc0*/  @!P6 STL [R1+0x88], R14 ;  /* 0x0000880e0100e387 */ /* 0x0003e80000100800 */
[----:B------:R1:W-:Y:S04]  /*8bd0*/  STL [R1+0x68], R0 ;  /* 0x0000680001007387 */ /* 0x0003e80000100800 */
[----:B------:R1:W-:Y:S04]  /*8be0*/  @!P6 STL [R1+0x94], R13 ;  /* 0x0000940d0100e387 */ /* 0x0003e80000100800 */
[----:B------:R1:W-:Y:S02]  /*8bf0*/  @!P3 STL [R1+0xfc], R11 ;  /* 0x0000fc0b0100b387 */ /* 0x0003e40000100800 */
.L_x_602:
[----:B------:R-:W-:Y:S05]  /*8c00*/  BSYNC B0 ;  /* 0x0000000000007941 */ /* 0x000fea0003800000 */
.L_x_601:
[----:B------:R-:W-:Y:S01]  /*8c10*/  ISETP.GE.AND P3, PT, R6, R136, PT ;  /* 0x000000880600720c */ /* 0x000fe20003f66270 */
[----:B------:R-:W-:Y:S01]  /*8c20*/  BSSY B0, `(.L_x_603) ;  /* 0x0000027000007945 */ /* 0x000fe20003800000 */
[----:B0-----:R-:W-:Y:S01]  /*8c30*/  IADD3 R6, R122, 0x1a00, RZ ;  /* 0x00001a007a067810 */ /* 0x001fe20007ffe0ff */
[----:B-1----:R-:W-:Y:S01]  /*8c40*/  HFMA2.MMA R134, -RZ, RZ, 0, 0 ;  /* 0x00000000ff867435 */ /* 0x002fe200000001ff */
[----:B------:R-:W-:Y:S02]  /*8c50*/  CS2R R14, SRZ ;  /* 0x00000000000e7805 */ /* 0x000fe4000001ff00 */
[----:B------:R-:W-:Y:S01]  /*8c60*/  CS2R R12, SRZ ;  /* 0x00000000000c7805 */ /* 0x000fe2000001ff00 */
[----:B------:R-:W-:Y:S01]  /*8c70*/  IMAD.MOV.U32 R11, RZ, RZ, RZ ;  /* 0x000000ffff0b7224 */ /* 0x000fe200078e00ff */
        /* <DEDUP_REMOVED lines=13> */
[----:B------:R-:W-:Y:S01]  /*8d50*/  VIADD R0, R122, 0x1701 ;  /* 0x000017017a007836 */ /* 0x000fe20000000000 */
[----:B------:R1:W-:Y:S04]  /*8d60*/  @!P6 STL [R1+0x50], R135 ;  /* 0x000050870100e387 */ /* 0x0003e80000100800 */
[----:B------:R1:W-:Y:S04]  /*8d70*/  @!P2 STL [R1+0x54], R8 ;  /* 0x000054080100a387 */ /* 0x0003e80000100800 */
[----:B------:R1:W-:Y:S01]  /*8d80*/  @!P6 STL [R1+0x74], R86 ;  /* 0x000074560100e387 */ /* 0x0003e20000100800 */
[----:B------:R-:W-:-:S02]  /*8d90*/  ISETP.GE.AND P6, PT, R0, R136, PT ;  /* 0x000000880000720c */ /* 0x000fc40003fc6270 */
[C---:B------:R-:W-:Y:S02]  /*8da0*/  PRMT R0, R4.reuse, 0x7632, R0 ;  /* 0x0000763204007816 */ /* 0x040fe40000000000 */
[----:B------:R-:W-:Y:S02]  /*8db0*/  @!P2 PRMT R3, R3, 0x7632, R3 ;  /* 0x000076320303a816 */ /* 0x000fe40000000003 */
[----:B------:R-:W-:-:S07]  /*8dc0*/  SHF.L.U32 R11, R4, 0x10, RZ ;  /* 0x00000010040b7819 */ /* 0x000fce00000006ff */
[----:B------:R-:W-:Y:S02]  /*8dd0*/  @!P6 SHF.L.U32 R10, R0, 0x10, RZ ;  /* 0x00000010000ae819 */ /* 0x000fe400000006ff */
[C---:B------:R-:W-:Y:S02]  /*8de0*/  PRMT R0, R2.reuse, 0x7632, R0 ;  /* 0x0000763202007816 */ /* 0x040fe40000000000 */
[----:B------:R-:W-:-:S03]  /*8df0*/  SHF.L.U32 R2, R2, 0x10, RZ ;  /* 0x0000001002027819 */ /* 0x000fc600000006ff */
[----:B------:R-:W-:Y:S01]  /*8e00*/  @!P6 IMAD.U32 R0, R0, 0x10000, RZ ;  /* 0x000100000000e824 */ /* 0x000fe200078e00ff */
        /* <DEDUP_REMOVED lines=8> */
.L_x_604:
[----:B------:R-:W-:Y:S05]  /*8e90*/  BSYNC B0 ;  /* 0x0000000000007941 */ /* 0x000fea0003800000 */
.L_x_603:
[----:B-1----:R-:W-:Y:S01]  /*8ea0*/  IADD3 R86, R122, 0x1a80, RZ ;  /* 0x00001a807a567810 */ /* 0x002fe20007ffe0ff */
[----:B------:R-:W-:Y:S01]  /*8eb0*/  BSSY B0, `(.L_x_605) ;  /* 0x0000027000007945 */ /* 0x000fe20003800000 */
[----:B------:R-:W-:Y:S01]  /*8ec0*/  ISETP.GE.AND P2, PT, R6, R136, PT ;  /* 0x000000880600720c */ /* 0x000fe20003f46270 */
[----:B------:R-:W-:Y:S01]  /*8ed0*/  IMAD.MOV.U32 R10, RZ, RZ, RZ ;  /* 0x000000ffff0a7224 */ /* 0x000fe200078e00ff */
[----:B------:R-:W-:Y:S01]  /*8ee0*/  CS2R R8, SRZ ;  /* 0x0000000000087805 */ /* 0x000fe2000001ff00 */
[----:B------:R1:W-:Y:S01]  /*8ef0*/  STL [R1+0x494], R86 ;  /* 0x0004945601007387 */ /* 0x0003e20000100800 */
[----:B------:R-:W-:Y:S02]  /*8f00*/  MOV R135, RZ ;  /* 0x000000ff00877202 */ /* 0x000fe40000000f00 */
[----:B0-----:R-:W-:Y:S01]  /*8f10*/  CS2R R6, SRZ ;  /* 0x0000000000067805 */ /* 0x001fe2000001ff00 */
[----:B------:R-:W-:Y:S06]  /*8f20*/  @P1 BRA `(.L_x_606) ;  /* 0x00000000007c1947 */ /* 0x000fec0003800000 */
        /* <DEDUP_REMOVED lines=18> */
[----:B------:R-:W-:-:S07]  /*9050*/  SHF.L.U32 R6, R4, 0x10, RZ ;  /* 0x0000001004067819 */ /* 0x000fce00000006ff */
[----:B------:R-:W-:Y:S01]  /*9060*/  @!P6 IMAD.U32 R139, R0, 0x10000, RZ ;  /* 0x00010000008be824 */ /* 0x000fe200078e00ff */
[C---:B------:R-:W-:Y:S02]  /*9070*/  PRMT R0, R2.reuse, 0x7632, R0 ;  /* 0x0000763202007816 */ /* 0x040fe40000000000 */
[----:B------:R-:W-:Y:S02]  /*9080*/  SHF.L.U32 R2, R2, 0x10, RZ ;  /* 0x0000001002027819 */ /* 0x000fe400000006ff */
[----:B------:R-:W-:Y:S01]  /*9090*/  @!P6 SHF.L.U32 R0, R0, 0x10, RZ ;  /* 0x000000100000e819 */ /* 0x000fe200000006ff */
[----:B------:R-:W-:-:S04]  /*90a0*/  @!P1 IMAD.U32 R3, R3, 0x10000, RZ ;  /* 0x0001000003039824 */ /* 0x000fc800078e00ff */
[----:B------:R-:W-:Y:S01]  /*90b0*/  @!P6 FMUL R138, R139, R0 ;  /* 0x000000008b8ae220 */ /* 0x000fe20000400000 */
[----:B------:R-:W-:Y:S01]  /*90c0*/  FMUL R0, R6, R2 ;  /* 0x0000000206007220 */ /* 0x000fe20000400000 */
[----:B------:R-:W-:Y:S01]  /*90d0*/  @!P1 FMUL R90, R137, R3 ;  /* 0x00000003895a9220 */ /* 0x000fe20000400000 */
[----:B------:R0:W-:Y:S04]  /*90e0*/  @!P6 STL [R1+0x38], R139 ;  /* 0x0000388b0100e387 */ /* 0x0001e80000100800 */
[----:B------:R0:W-:Y:S04]  /*90f0*/  STL [R1+0x1c], R0 ;  /* 0x00001c0001007387 */ /* 0x0001e80000100800 */
[----:B------:R0:W-:Y:S04]  /*9100*/  @!P6 STL [R1+0x60], R138 ;  /* 0x0000608a0100e387 */ /* 0x0001e80000100800 */
[----:B------:R0:W-:Y:S02]  /*9110*/  @!P1 STL [R1+0x84], R90 ;  /* 0x0000845a01009387 */ /* 0x0001e40000100800 */
.L_x_606:
[----:B------:R-:W-:Y:S05]  /*9120*/  BSYNC B0 ;  /* 0x0000000000007941 */ /* 0x000fea0003800000 */
.L_x_605:
[----:B0-----:R-:W-:Y:S01]  /*9130*/  VIADD R90, R122, 0x1b00 ;  /* 0x00001b007a5a7836 */ /* 0x001fe20000000000 */
[----:B------:R-:W-:Y:S01]  /*9140*/  BSSY B0, `(.L_x_607) ;  /* 0x000002d000007945 */ /* 0x000fe20003800000 */
[----:B------:R-:W-:Y:S01]  /*9150*/  HFMA2.MMA R0, -RZ, RZ, 0, 0 ;  /* 0x00000000ff007435 */ /* 0x000fe200000001ff */
[----:B------:R-:W-:Y:S02]  /*9160*/  ISETP.GE.AND P1, PT, R86, R136, PT ;  /* 0x000000885600720c */ /* 0x000fe40003f26270 */
[----:B------:R-:W-:Y:S01]  /*9170*/  CS2R R4, SRZ ;  /* 0x0000000000047805 */ /* 0x000fe2000001ff00 */
[----:B------:R0:W-:Y:S01]  /*9180*/  STL [R1+0x480], R90 ;  /* 0x0004805a01007387 */ /* 0x0001e20000100800 */
[----:B------:R-:W-:Y:S02]  /*9190*/  CS2R R2, SRZ ;  /* 0x0000000000027805 */ /* 0x000fe4000001ff00 */
[----:B-1----:R-:W-:Y:S01]  /*91a0*/  MOV R86, RZ ;  /* 0x000000ff00567202 */ /* 0x002fe20000000f00 */
[----:B------:R-:W-:Y:S06]  /*91b0*/  @P0 BRA `(.L_x_608) ;  /* 0x0000000000940947 */ /* 0x000fec0003800000 */
[----:B------:R-:W-:Y:S01]  /*91c0*/  IADD3 R86, R122, 0x1802, RZ ;  /* 0x000018027a567810 */ /* 0x000fe20007ffe0ff */
[----:B------:R-:W-:Y:S01]  /*91d0*/  IMAD.MOV.U32 R138, RZ, RZ, R130 ;  /* 0x000000ffff8a7224 */ /* 0x000fe200078e0082 */
[----:B------:R-:W-:Y:S01]  /*91e0*/  MOV R137, R129 ;  /* 0x0000008100897202 */ /* 0x000fe20000000f00 */
[----:B------:R-:W-:Y:S01]  /*91f0*/  IMAD.MOV.U32 R130, RZ, RZ, R88 ;  /* 0x000000ffff827224 */ /* 0x000fe200078e0058 */
[-C--:B------:R-:W-:Y:S01]  /*9200*/  ISETP.GE.AND P6, PT, R86, R136.reuse, PT ;  /* 0x000000885600720c */ /* 0x080fe20003fc6270 */
[----:B------:R-:W-:Y:S01]  /*9210*/  VIADD R86, R122, 0x1803 ;  /* 0x000018037a567836 */ /* 0x000fe20000000000 */
[----:B------:R-:W-:Y:S02]  /*9220*/  MOV R129, R87 ;  /* 0x0000005700817202 */ /* 0x000fe40000000f00 */
[----:B------:R-:W-:Y:S02]  /*9230*/  MOV R139, R131 ;  /* 0x00000083008b7202 */ /* 0x000fe40000000f00 */
[----:B------:R-:W-:-:S02]  /*9240*/  ISETP.GE.AND P0, PT, R86, R136, PT ;  /* 0x000000885600720c */ /* 0x000fc40003f06270 */
[----:B------:R-:W2:Y:S01]  /*9250*/  LDG.E.64 R86, desc[UR4][R126.64+0x3000] ;  /* 0x003000047e567981 */ /* 0x000ea2000c1e1b00 */
[----:B------:R-:W-:-:S03]  /*9260*/  MOV R131, R89 ;  /* 0x0000005900837202 */ /* 0x000fc60000000f00 */
[----:B------:R-:W3:Y:S01]  /*9270*/  LDG.E.64 R88, desc[UR4][R124.64+0x3000] ;  /* 0x003000047c587981 */ /* 0x000ee2000c1e1b00 */
[----:B--2---:R-:W-:-:S06]  /*9280*/  @!P6 SHF.L.U32 R139, R87, 0x10, RZ ;  /* 0x00000010578be819 */ /* 0x004fcc00000006ff */
[----:B------:R-:W-:-:S04]  /*9290*/  @!P0 PRMT R87, R87, 0x7632, R87 ;  /* 0x0000763257578816 */ /* 0x000fc80000000057 */
[----:B------:R-:W-:Y:S01]  /*92a0*/  @!P0 SHF.L.U32 R130, R87, 0x10, RZ ;  /* 0x0000001057828819 */ /* 0x000fe200000006ff */
[----:B---3--:R-:W-:Y:S01]  /*92b0*/  @!P6 IMAD.U32 R87, R89, 0x10000, RZ ;  /* 0x000100005957e824 */ /* 0x008fe200078e00ff */
[----:B------:R1:W-:Y:S03]  /*92c0*/  @!P6 STL [R1+0xc], R139 ;  /* 0x00000c8b0100e387 */ /* 0x0003e60000100800 */
[----:B------:R-:W-:Y:S01]  /*92d0*/  @!P6 FMUL R138, R139, R87 ;  /* 0x000000578b8ae220 */ /* 0x000fe20000400000 */
[----:B------:R-:W-:Y:S01]  /*92e0*/  IADD3 R87, R122, 0x1801, RZ ;  /* 0x000018017a577810 */ /* 0x000fe20007ffe0ff */
        /* <DEDUP_REMOVED lines=18> */
.L_x_608:
[----:B------:R-:W-:Y:S05]  /*9410*/  BSYNC B0 ;  /* 0x0000000000007941 */ /* 0x000fea0003800000 */
.L_x_607:
[----:B-1----:R-:W-:Y:S01]  /*9420*/  IADD3 R138, R122, 0x1b80, RZ ;  /* 0x00001b807a8a7810 */ /* 0x002fe20007ffe0ff */
[----:B------:R-:W-:Y:S01]  /*9430*/  BSSY B0, `(.L_x_609) ;  /* 0x0000023000007945 */ /* 0x000fe20003800000 */
[----:B------:R-:W-:Y:S01]  /*9440*/  HFMA2.MMA R87, -RZ, RZ, 0, 0 ;  /* 0x00000000ff577435 */ /* 0x000fe200000001ff */
[----:B------:R-:W-:Y:S01]  /*9450*/  ISETP.GE.AND P0, PT, R90, R136, PT ;  /* 0x000000885a00720c */ /* 0x000fe20003f06270 */
[----:B------:R-:W-:Y:S01]  /*9460*/  HFMA2.MMA R137, -RZ, RZ, 0, 0 ;  /* 0x00000000ff897435 */ /* 0x000fe200000001ff */
[----:B------:R1:W-:Y:S01]  /*9470*/  STL [R1+0x474], R138 ;  /* 0x0004748a01007387 */ /* 0x0003e20000100800 */
[----:B------:R-:W-:Y:S02]  /*9480*/  MOV R142, RZ ;  /* 0x000000ff008e7202 */ /* 0x000fe40000000f00 */
[----:B------:R-:W-:Y:S01]  /*9490*/  CS2R R88, SRZ ;  /* 0x0000000000587805 */ /* 0x000fe2000001ff00 */
[----:B0-----:R-:W-:Y:S01]  /*94a0*/  IMAD.MOV.U32 R90, RZ, RZ, RZ ;  /* 0x000000ffff5a7224 */ /* 0x001fe200078e00ff */
[----:B------:R-:W-:Y:S06]  /*94b0*/  @P5 BRA `(.L_x_610) ;  /* 0x0000000000685947 */ /* 0x000fec0003800000 */
[----:B------:R-:W-:Y:S01]  /*94c0*/  IMAD.MOV.U32 R139, RZ, RZ, R128 ;  /* 0x000000ffff8b7224 */ /* 0x000fe200078e0080 */
[----:B------:R-:W-:Y:S01]  /*94d0*/  IADD3 R128, R122, 0x1882, RZ ;  /* 0x000018827a807810 */ /* 0x000fe20007ffe0ff */
[----:B------:R-:W2:Y:S03]  /*94e0*/  LDG.E.64 R130, desc[UR4][R124.64+0x3100] ;  /* 0x003100047c827981 */ /* 0x000ea6000c1e1b00 */
[----:B------:R-:W-:Y:S02]  /*94f0*/  ISETP.GE.AND P6, PT, R128, R136, PT ;  /* 0x000000888000720c */ /* 0x000fe40003fc6270 */
[----:B------:R-:W-:-:S04]  /*9500*/  IADD3 R128, R122, 0x1883, RZ ;  /* 0x000018837a807810 */ /* 0x000fc80007ffe0ff */
[----:B------:R-:W-:Y:S02]  /*9510*/  ISETP.GE.AND P5, PT, R128, R136, PT ;  /* 0x000000888000720c */ /* 0x000fe40003fa6270 */
[----:B------:R-:W3:Y:S05]  /*9520*/  LDG.E.64 R128, desc[UR4][R126.64+0x3100] ;  /* 0x003100047e807981 */ /* 0x000eea000c1e1b00 */
[----:B---3--:R-:W-:-:S06]  /*9530*/  @!P6 IMAD.U32 R20, R129, 0x10000, RZ ;  /* 0x000100008114e824 */ /* 0x008fcc00078e00ff */
[----:B------:R-:W-:-:S04]  /*9540*/  @!P5 PRMT R129, R129, 0x7632, R129 ;  /* 0x000076328181d816 */ /* 0x000fc80000000081 */
[----:B------:R-:W-:Y:S02]  /*9550*/  @!P5 SHF.L.U32 R21, R129, 0x10, RZ ;  /* 0x000000108115d819 */ /* 0x000fe400000006ff */
[C---:B--2---:R-:W-:Y:S02]  /*9560*/  @!P6 SHF.L.U32 R129, R131.reuse, 0x10, RZ ;  /* 0x000000108381e819 */ /* 0x044fe400000006ff */
[----:B------:R-:W-:-:S03]  /*9570*/  @!P5 PRMT R131, R131, 0x7632, R131 ;  /* 0x000076328383d816 */ /* 0x000fc60000000083 */
[----:B------:R-:W-:Y:S01]  /*9580*/  @!P6 FMUL R252, R20, R129 ;  /* 0x0000008114fce220 */ /* 0x000fe20000400000 */
[----:B------:R-:W-:Y:S01]  /*9590*/  @!P5 SHF.L.U32 R131, R131, 0x10, RZ ;  /* 0x000000108383d819 */ /* 0x000fe200000006ff */
[----:B------:R-:W-:-:S04]  /*95a0*/  VIADD R129, R122, 0x1881 ;  /* 0x000018817a817836 */ /* 0x000fc80000000000 */
[----:B------:R-:W-:Y:S01]  /*95b0*/  @!P5 FMUL R139, R21, R131 ;  /* 0x00000083158bd220 */ /* 0x000fe20000400000 */
[----:B------:R-:W-:-:S04]  /*95c0*/  ISETP.GE.AND P6, PT, R129, R136, PT ;  /* 0x000000888100720c */ /* 0x000fc80003fc6270 */
[----:B------:R0:W-:Y:S01]  /*95d0*/  @!P5 STL [R1+0x48], R139 ;  /* 0x0000488b0100d387 */ /* 0x0001e20000100800 */
[C---:B------:R-:W-:Y:S02]  /*95e0*/  PRMT R129, R128.reuse, 0x7632, R129 ;  /* 0x0000763280817816 */ /* 0x040fe40000000081 */
[----:B------:R-:W-:-:S06]  /*95f0*/  SHF.L.U32 R137, R128, 0x10, RZ ;  /* 0x0000001080897819 */ /* 0x000fcc00000006ff */
[----:B------:R-:W-:Y:S02]  /*9600*/  @!P6 SHF.L.U32 R19, R129, 0x10, RZ ;  /* 0x000000108113e819 */ /* 0x000fe400000006ff */
[C---:B------:R-:W-:Y:S02]  /*9610*/  PRMT R129, R130.reuse, 0x7632, R129 ;  /* 0x0000763282817816 */ /* 0x040fe40000000081 */
[----:B------:R-:W-:-:S03]  /*9620*/  SHF.L.U32 R130, R130, 0x10, RZ ;  /* 0x0000001082827819 */ /* 0x000fc600000006ff */
[----:B------:R-:W-:Y:S02]  /*9630*/  @!P6 IMAD.U32 R129, R129, 0x10000, RZ ;  /* 0x000100008181e824 */ /* 0x000fe400078e00ff */
[----:B------:R-:W-:Y:S02]  /*9640*/  FMUL R133, R137, R130 ;  /* 0x0000008289857220 */ /* 0x000fe40000400000 */
[----:B0-----:R-:W-:-:S07]  /*9650*/  @!P6 FMUL R250, R19, R129 ;  /* 0x0000008113fae220 */ /* 0x001fce0000400000 */
.L_x_610:
[----:B------:R-:W-:Y:S05]  /*9660*/  BSYNC B0 ;  /* 0x0000000000007941 */ /* 0x000fea0003800000 */
.L_x_609:
[----:B------:R-:W-:Y:S01]  /*9670*/  IADD3 R144, R122, 0x1c00, RZ ;  /* 0x00001c007a907810 */ /* 0x000fe20007ffe0ff */
[----:B------:R-:W-:Y:S01]  /*9680*/  BSSY B0, `(.L_x_611) ;  /* 0x0000020000007945 */ /* 0x000fe20003800000 */
[----:B------:R-:W-:Y:S02]  /*9690*/  ISETP.GE.AND P5, PT, R138, R136, PT ;  /* 0x000000888a00720c */ /* 0x000fe40003fa6270 */
[----:B------:R-:W-:Y:S01]  /*96a0*/  CS2R R140, SRZ ;  /* 0x00000000008c7805 */ /* 0x000fe2000001ff00 */
[----:B------:R-:W-:Y:S01]  /*96b0*/  IMAD.MOV.U32 R149, RZ, RZ, RZ ;  /* 0x000000ffff957224 */ /* 0x000fe200078e00ff */
[----:B------:R0:W-:Y:S01]  /*96c0*/  STL [R1+0x454], R144 ;  /* 0x0004549001007387 */ /* 0x0001e20000100800 */
[----:B-1----:R-:W-:Y:S02]  /*96d0*/  CS2R R138, SRZ ;  /* 0x00000000008a7805 */ /* 0x002fe4000001ff00 */
[----:B------:R-:W-:Y:S01]  /*96e0*/  MOV R143, RZ ;  /* 0x000000ff008f7202 */ /* 0x000fe20000000f00 */
[----:B------:R-:W-:Y:S06]  /*96f0*/  @P4 BRA `(.L_x_612) ;  /* 0x0000000000604947 */ /* 0x000fec0003800000 */
[----:B------:R-:W-:Y:S01]  /*9700*/  VIADD R128, R122, 0x1902 ;  /* 0x000019027a807836 */ /* 0x000fe20000000000 */
[----:B------:R-:W2:Y:S04]  /*9710*/  LDG.E.64 R130, desc[UR4][R124.64+0x3200] ;  /* 0x003200047c827981 */ /* 0x000ea8000c1e1b00 */
[----:B------:R-:W-:Y:S02]  /*9720*/  ISETP.GE.AND P6, PT, R128, R136, PT ;  /* 0x000000888000720c */ /* 0x000fe40003fc6270 */
[----:B------:R-:W-:-:S04]  /*9730*/  IADD3 R128, R122, 0x1903, RZ ;  /* 0x000019037a807810 */ /* 0x000fc80007ffe0ff */
[----:B------:R-:W-:Y:S02]  /*9740*/  ISETP.GE.AND P4, PT, R128, R136, PT ;  /* 0x000000888000720c */ /* 0x000fe40003f86270 */
[----:B------:R-:W3:Y:S05]  /*9750*/  LDG.E.64 R128, desc[UR4][R126.64+0x3200] ;  /* 0x003200047e807981 */ /* 0x000eea000c1e1b00 */
[----:B---3--:R-:W-:-:S06]  /*9760*/  @!P6 SHF.L.U32 R12, R129, 0x10, RZ ;  /* 0x00000010810ce819 */ /* 0x008fcc00000006ff */
[----:B------:R-:W-:-:S05]  /*9770*/  @!P4 PRMT R129, R129, 0x7632, R129 ;  /* 0x000076328181c816 */ /* 0x000fca0000000081 */
[----:B------:R-:W-:Y:S01]  /*9780*/  @!P4 IMAD.U32 R13, R129, 0x10000, RZ ;  /* 0x00010000810dc824 */ /* 0x000fe200078e00ff */
[----:B--2---:R-:W-:-:S05]  /*9790*/  @!P6 SHF.L.U32 R129, R131, 0x10, RZ ;  /* 0x000000108381e819 */ /* 0x004fca00000006ff */
[----:B------:R-:W-:Y:S01]  /*97a0*/  @!P6 FMUL R15, R12, R129 ;  /* 0x000000810c0fe220 */ /* 0x000fe20000400000 */
[----:B------:R-:W-:-:S04]  /*97b0*/  IADD3 R129, R122, 0x1901, RZ ;  /* 0x000019017a817810 */ /* 0x000fc80007ffe0ff */
[----:B------:R-:W-:Y:S02]  /*97c0*/  ISETP.GE.AND P6, PT, R129, R136, PT ;  /* 0x000000888100720c */ /* 0x000fe40003fc6270 */
[C---:B------:R-:W-:Y:S02]  /*97d0*/  PRMT R129, R128.reuse, 0x7632, R129 ;  /* 0x0000763280817816 */ /* 0x040fe40000000081 */
[----:B------:R-:W-:Y:S02]  /*97e0*/  @!P4 PRMT R131, R131, 0x7632, R131 ;  /* 0x000076328383c816 */ /* 0x000fe40000000083 */
[----:B------:R-:W-:-:S07]  /*97f0*/  SHF.L.U32 R143, R128, 0x10, RZ ;  /* 0x00000010808f7819 */ /* 0x000fce00000006ff */
[----:B------:R-:W-:Y:S01]  /*9800*/  @!P6 IMAD.U32 R10, R129, 0x10000, RZ ;  /* 0x00010000810ae824 */ /* 0x000fe200078e00ff */
[C---:B------:R-:W-:Y:S01]  /*9810*/  PRMT R129, R130.reuse, 0x7632, R129 ;  /* 0x0000763282817816 */ /* 0x040fe20000000081 */
[----:B------:R-:W-:Y:S01]  /*9820*/  @!P4 IMAD.U32 R131, R131, 0x10000, RZ ;  /* 0x000100008383c824 */ /* 0x000fe200078e00ff */
[----:B------:R-:W-:Y:S02]  /*9830*/  SHF.L.U32 R130, R130, 0x10, RZ ;  /* 0x0000001082827819 */ /* 0x000fe400000006ff */
[----:B------:R-:W-:Y:S01]  /*9840*/  @!P6 SHF.L.U32 R129, R129, 0x10, RZ ;  /* 0x000000108181e819 */ /* 0x000fe200000006ff */
[----:B------:R-:W-:Y:S02]  /*9850*/  @!P4 FMUL R17, R13, R131 ;  /* 0x000000830d11c220 */ /* 0x000fe40000400000 */
[----:B------:R-:W-:Y:S02]  /*9860*/  FMUL R134, R143, R130 ;  /* 0x000000828f867220 */ /* 0x000fe40000400000 */
[----:B------:R-:W-:-:S07]  /*9870*/  @!P6 FMUL R14, R10, R129 ;  /* 0x000000810a0ee220 */ /* 0x000fce0000400000 */
.L_x_612:
[----:B------:R-:W-:Y:S05]  /*9880*/  BSYNC B0 ;  /* 0x0000000000007941 */ /* 0x000fea0003800000 */
.L_x_611:
[----:B------:R-:W-:Y:S01]  /*9890*/  VIADD R151, R122, 0x1c80 ;  /* 0x00001c807a977836 */ /* 0x000fe20000000000 */
[----:B------:R-:W-:Y:S01]  /*98a0*/  BSSY B0, `(.L_x_613) ;  /* 0x0000020000007945 */ /* 0x000fe20003800000 */
[----:B------:R-:W-:Y:S01]  /*98b0*/  HFMA2.MMA R148, -RZ, RZ, 0, 0 ;  /* 0x00000000ff947435 */ /* 0x000fe200000001ff */
[----:B------:R-:W-:Y:S02]  /*98c0*/  ISETP.GE.AND P4, PT, R144, R136, PT ;  /* 0x000000889000720c */ /* 0x000fe40003f86270 */
[----:B------:R-:W-:Y:S01]  /*98d0*/  CS2R R146, SRZ ;  /* 0x0000000000927805 */ /* 0x000fe2000001ff00 */
[----:B------:R1:W-:Y:S01]  /*98e0*/  STL [R1+0x450], R151 ;  /* 0x0004509701007387 */ /* 0x0003e20000100800 */
[----:B0-----:R-:W-:Y:S02]  /*98f0*/  CS2R R144, SRZ ;  /* 0x0000000000907805 */ /* 0x001fe4000001ff00 */
[----:B------:R-:W-:Y:S01]  /*9900*/  MOV R150, RZ ;  /* 0x000000ff00967202 */ /* 0x000fe20000000f00 */
[----:B------:R-:W-:Y:S06]  /*9910*/  @P3 BRA `(.L_x_614) ;  /* 0x0000000000603947 */ /* 0x000fec0003800000 */
[----:B------:R-:W-:Y:S01]  /*9920*/  IADD3 R128, R122, 0x1982, RZ ;  /* 0x000019827a807810 */ /* 0x000fe20007ffe0ff */
[----:B------:R-:W2:Y:S03]  /*9930*/  LDG.E.64 R130, desc[UR4][R124.64+0x3300] ;  /* 0x003300047c827981 */ /* 0x000ea6000c1e1b00 */
[----:B------:R-:W-:Y:S01]  /*9940*/  ISETP.GE.AND P6, PT, R128, R136, PT ;  /* 0x000000888000720c */ /* 0x000fe20003fc6270 */
[----:B------:R-:W-:-:S05]  /*9950*/  VIADD R128, R122, 0x1983 ;  /* 0x000019837a807836 */ /* 0x000fca0000000000 */
[----:B------:R-:W-:Y:S02]  /*9960*/  ISETP.GE.AND P3, PT, R128, R136, PT ;  /* 0x000000888000720c */ /* 0x000fe40003f66270 */
[----:B------:R-:W3:Y:S05]  /*9970*/  LDG.E.64 R128, desc[UR4][R126.64+0x3300] ;  /* 0x003300047e807981 */ /* 0x000eea000c1e1b00 */
[----:B---3--:R-:W-:-:S06]  /*9980*/  @!P6 SHF.L.U32 R5, R129, 0x10, RZ ;  /* 0x000000108105e819 */ /* 0x008fcc00000006ff */
[----:B------:R-:W-:-:S04]  /*9990*/  @!P3 PRMT R129, R129, 0x7632, R129 ;  /* 0x000076328181b816 */ /* 0x000fc80000000081 */
[----:B------:R-:W-:Y:S01]  /*99a0*/  @!P3 SHF.L.U32 R7, R129, 0x10, RZ ;  /* 0x000000108107b819 */ /* 0x000fe200000006ff */
[----:B--2---:R-:W-:-:S04]  /*99b0*/  @!P6 IMAD.U32 R129, R131, 0x10000, RZ ;  /* 0x000100008381e824 */ /* 0x004fc800078e00ff */
[----:B------:R-:W-:Y:S01]  /*99c0*/  @!P6 FMUL R9, R5, R129 ;  /* 0x000000810509e220 */ /* 0x000fe20000400000 */
[----:B------:R-:W-:-:S04]  /*99d0*/  IADD3 R129, R122, 0x1981, RZ ;  /* 0x000019817a817810 */ /* 0x000fc80007ffe0ff */
[----:B------:R-:W-:Y:S02]  /*99e0*/  ISETP.GE.AND P6, PT, R129, R136, PT ;  /* 0x000000888100720c */ /* 0x000fe40003fc6270 */
[C---:B------:R-:W-:Y:S02]  /*99f0*/  PRMT R129, R128.reuse, 0x7632, R129 ;  /* 0x0000763280817816 */ /* 0x040fe40000000081 */
[----:B------:R-:W-:Y:S01]  /*9a00*/  @!P3 PRMT R131, R131, 0x7632, R131 ;  /* 0x000076328383b816 */ /* 0x000fe20000000083 */
[----:B------:R-:W-:-:S03]  /*9a10*/  IMAD.U32 R150, R128, 0x10000, RZ ;  /* 0x0001000080967824 */ /* 0x000fc600078e00ff */
[----:B------:R-:W-:-:S05]  /*9a20*/  @!P3 SHF.L.U32 R131, R131, 0x10, RZ ;  /* 0x000000108383b819 */ /* 0x000fca00000006ff */
[----:B------:R-:W-:Y:S02]  /*9a30*/  @!P6 SHF.L.U32 R4, R129, 0x10, RZ ;  /* 0x000000108104e819 */ /* 0x000fe400000006ff */
[C---:B------:R-:W-:Y:S01]  /*9a40*/  PRMT R129, R130.reuse, 0x7632, R129 ;  /* 0x0000763282817816 */ /* 0x040fe20000000081 */
[----:B------:R-:W-:-:S03]  /*9a50*/  IMAD.U32 R130, R130, 0x10000, RZ ;  /* 0x0001000082827824 */ /* 0x000fc600078e00ff */
[----:B------:R-:W-:Y:S01]  /*9a60*/  @!P6 SHF.L.U32 R129, R129, 0x10, RZ ;  /* 0x000000108181e819 */ /* 0x000fe200000006ff */
[----:B------:R-:W-:Y:S01]  /*9a70*/  @!P3 FMUL R18, R7, R131 ;  /* 0x000000830712b220 */ /* 0x000fe20000400000 */
[----:B------:R-:W-:-:S03]  /*9a80*/  FMUL R135, R150, R130 ;  /* 0x0000008296877220 */ /* 0x000fc60000400000 */
[----:B------:R-:W-:-:S07]  /*9a90*/  @!P6 FMUL R8, R4, R129 ;  /* 0x000000810408e220 */ /* 0x000fce0000400000 */
.L_x_614:
[----:B------:R-:W-:Y:S05]  /*9aa0*/  BSYNC B0 ;  /* 0x0000000000007941 */ /* 0x000fea0003800000 */
.L_x_613:
[----:B------:R-:W-:Y:S01]  /*9ab0*/  VIADD R156, R122, 0x1d00 ;  /* 0x00001d007a9c7836 */ /* 0x000fe20000000000 */
        /* <DEDUP_REMOVED lines=17> */
[----:B--2---:R-:W-:-:S05]  /*9bd0*/  @!P6 SHF.L.U32 R129, R131, 0x10, RZ ;  /* 0x000000108381e819 */ /* 0x004fca00000006ff */
[----:B------:R-:W-:Y:S01]  /*9be0*/  @!P6 FMUL R0, R89, R129 ;  /* 0x000000815900e220 */ /* 0x000fe20000400000 */
[----:B------:R-:W-:-:S05]  /*9bf0*/  VIADD R129, R122, 0x1a01 ;  /* 0x00001a017a817836 */ /* 0x000fca0000000000 */
[----:B------:R-:W-:Y:S02]  /*9c00*/  ISETP.GE.AND P6, PT, R129, R136, PT ;  /* 0x000000888100720c */ /* 0x000fe40003fc6270 */
[C---:B------:R-:W-:Y:S02]  /*9c10*/  PRMT R129, R128.reuse, 0x7632, R129 ;  /* 0x0000763280817816 */ /* 0x040fe40000000081 */
[----:B------:R-:W-:Y:S02]  /*9c20*/  @!P2 PRMT R131, R131, 0x7632, R131 ;  /* 0x000076328383a816 */ /* 0x000fe40000000083 */
[----:B------:R-:W-:Y:S02]  /*9c30*/  SHF.L.U32 R155, R128, 0x10, RZ ;  /* 0x00000010809b7819 */ /* 0x000fe400000006ff */
[----:B------:R-:W-:-:S05]  /*9c40*/  @!P2 SHF.L.U32 R131, R131, 0x10, RZ ;  /* 0x000000108383a819 */ /* 0x000fca00000006ff */
[----:B------:R-:W-:Y:S02]  /*9c50*/  @!P6 SHF.L.U32 R90, R129, 0x10, RZ ;  /* 0x00000010815ae819 */ /* 0x000fe400000006ff */
[C---:B------:R-:W-:Y:S02]  /*9c60*/  PRMT R129, R130.reuse, 0x7632, R129 ;  /* 0x0000763282817816 */ /* 0x040fe40000000081 */
[----:B------:R-:W-:-:S03]  /*9c70*/  SHF.L.U32 R130, R130, 0x10, RZ ;  /* 0x0000001082827819 */ /* 0x000fc600000006ff */
[----:B------:R-:W-:Y:S02]  /*9c80*/  @!P6 IMAD.U32 R129, R129, 0x10000, RZ ;  /* 0x000100008181e824 */ /* 0x000fe400078e00ff */
[----:B------:R-:W-:Y:S01]  /*9c90*/  @!P2 FMUL R2, R88, R131 ;  /* 0x000000835802a220 */ /* 0x000fe20000400000 */
[----:B------:R-:W-:Y:S01]  /*9ca0*/  FMUL R142, R155, R130 ;  /* 0x000000829b8e7220 */ /* 0x000fe20000400000 */
[----:B------:R-:W-:-:S07]  /*9cb0*/  @!P6 FMUL R87, R90, R129 ;  /* 0x000000815a57e220 */ /* 0x000fce0000400000 */
.L_x_616:
[----:B------:R-:W-:Y:S05]  /*9cc0*/  BSYNC B0 ;  /* 0x0000000000007941 */ /* 0x000fea0003800000 */
.L_x_615:
[----:B------:R-:W-:Y:S01]  /*9cd0*/  IADD3 R163, R122, 0x1d80, RZ ;  /* 0x00001d807aa37810 */ /* 0x000fe20007ffe0ff */
[----:B------:R-:W-:Y:S01]  /*9ce0*/  BSSY B0, `(.L_x_617) ;  /* 0x0000020000007945 */ /* 0x000fe20003800000 */
[----:B------:R-:W-:Y:S01]  /*9cf0*/  HFMA2.MMA R161, -RZ, RZ, 0, 0 ;  /* 0x00000000ffa17435 */ /* 0x000fe200000001ff */
[----:B------:R-:W-:Y:S02]  /*9d00*/  ISETP.GE.AND P2, PT, R156, R136, PT ;  /* 0x000000889c00720c */ /* 0x000fe40003f46270 */
[----:B------:R-:W-:Y:S01]  /*9d10*/  CS2R R158, SRZ ;  /* 0x00000000009e7805 */ /* 0x000fe2000001ff00 */
[----:B------:R1:W-:Y:S01]  /*9d20*/  STL [R1+0x440], R163 ;  /* 0x000440a301007387 */ /* 0x0003e20000100800 */
[----:B------:R-:W-:Y:S01]  /*9d30*/  IMAD.MOV.U32 R162, RZ, RZ, RZ ;  /* 0x000000ffffa27224 */ /* 0x000fe200078e00ff */
[----:B0-----:R-:W-:Y:S01]  /*9d40*/  CS2R R156, SRZ ;  /* 0x00000000009c7805 */ /* 0x001fe2000001ff00 */
[----:B------:R-:W-:Y:S07]  /*9d50*/  @P1 BRA `(.L_x_618) ;  /* 0x0000000000601947 */ /* 0x000fee0003800000 */
        /* <DEDUP_REMOVED lines=24> */
.L_x_618:
[----:B------:R-:W-:Y:S05]  /*9ee0*/  BSYNC B0 ;  /* 0x0000000000007941 */ /* 0x000fea0003800000 */
.L_x_617:
[----:B------:R-:W-:Y:S01]  /*9ef0*/  IADD3 R168, R122, 0x1e00, RZ ;  /* 0x00001e007aa87810 */ /* 0x000fe20007ffe0ff */
[----:B------:R-:W-:Y:S01]  /*9f00*/  BSSY B0, `(.L_x_619) ;  /* 0x0000020000007945 */ /* 0x000fe20003800000 */
[----:B------:R-:W-:Y:S02]  /*9f10*/  ISETP.GE.AND P1, PT, R163, R136, PT ;  /* 0x00000088a300720c */ /* 0x000fe40003f26270 */
[----:B------:R-:W-:Y:S02]  /*9f20*/  CS2R R164, SRZ ;  /* 0x0000000000a47805 */ /* 0x000fe4000001ff00 */
[----:B-1----:R-:W-:Y:S01]  /*9f30*/  MOV R163, RZ ;  /* 0x000000ff00a37202 */ /* 0x002fe20000000f00 */
[----:B------:R0:W-:Y:S01]  /*9f40*/  STL [R1+0x43c], R168 ;  /* 0x00043ca801007387 */ /* 0x0001e20000100800 */
[----:B------:R-:W-:Y:S01]  /*9f50*/  CS2R R166, SRZ ;  /* 0x0000000000a67805 */ /* 0x000fe2000001ff00 */
[----:B------:R-:W-:Y:S01]  /*9f60*/  IMAD.MOV.U32 R173, RZ, RZ, RZ ;  /* 0x000000ffffad7224 */ /* 0x000fe200078e00ff */
        /* <DEDUP_REMOVED lines=25> */
.L_x_620:
[----:B------:R-:W-:Y:S05]  /*a100*/  BSYNC B0 ;  /* 0x0000000000007941 */ /* 0x000fea0003800000 */
.L_x_619:
[----:B------:R-:W-:Y:S01]  /*a110*/  IADD3 R175, R122, 0x1e80, RZ ;  /* 0x00001e807aaf7810 */ /* 0x000fe20007ffe0ff */
[----:B------:R-:W-:Y:S01]  /*a120*/  BSSY B0, `(.L_x_621) ;  /* 0x0000020000007945 */ /* 0x000fe20003800000 */
[----:B------:R-:W-:Y:S01]  /*a130*/  HFMA2.MMA R172, -RZ, RZ, 0, 0 ;  /* 0x00000000ffac7435 */ /* 0x000fe200000001ff */
[----:B------:R-:W-:Y:S02]  /*a140*/  ISETP.GE.AND P0, PT, R168, R136, PT ;  /* 0x00000088a800720c */ /* 0x000fe40003f06270 */
[----:B------:R-:W-:Y:S01]  /*a150*/  CS2R R170, SRZ ;  /* 0x0000000000aa7805 */ /* 0x000fe2000001ff00 */
[----:B------:R1:W-:Y:S01]  /*a160*/  STL [R1+0x438], R175 ;  /* 0x000438af01007387 */ /* 0x0003e20000100800 */
[----:B0-----:R-:W-:Y:S01]  /*a170*/  CS2R R168, SRZ ;  /* 0x0000000000a87805 */ /* 0x001fe2000001ff00 */
[----:B------:R-:W-:Y:S01]  /*a180*/  IMAD.MOV.U32 R174, RZ, RZ, RZ ;  /* 0x000000ffffae7224 */ /* 0x000fe200078e00ff */
[----:B------:R-:W-:Y:S07]  /*a190*/  @P5 BRA `(.L_x_622) ;  /* 0x0000000000605947 */ /* 0x000fee0003800000 */
        /* <DEDUP_REMOVED lines=24> */
.L_x_622:
[----:B------:R-:W-:Y:S05]  /*a320*/  BSYNC B0 ;  /* 0x0000000000007941 */ /* 0x000fea0003800000 */
.L_x_621:
[----:B------:R-:W-:Y:S01]  /*a330*/  IADD3 R180, R122, 0x1f00, RZ ;  /* 0x00001f007ab47810 */ /* 0x000fe20007ffe0ff */
[----:B------:R-:W-:Y:S01]  /*a340*/  BSSY B0, `(.L_x_623) ;  /* 0x0000020000007945 */ /* 0x000fe20003800000 */
[----:B------:R-:W-:Y:S01]  /*a350*/  ISETP.GE.AND P5, PT, R175, R136, PT ;  /* 0x00000088af00720c */ /* 0x000fe20003fa6270 */
[----:B------:R-:W-:Y:S01]  /*a360*/  IMAD.MOV.U32 R184, RZ, RZ, RZ ;  /* 0x000000ffffb87224 */ /* 0x000fe200078e00ff */
[----:B------:R-:W-:Y:S01]  /*a370*/  CS2R R178, SRZ ;  /* 0x0000000000b27805 */ /* 0x000fe2000001ff00 */
[----:B------:R0:W-:Y:S01]  /*a380*/  STL [R1+0x434], R180 ;  /* 0x000434b401007387 */ /* 0x0001e20000100800 */
[----:B------:R-:W-:Y:S02]  /*a390*/  CS2R R176, SRZ ;  /* 0x0000000000b07805 */ /* 0x000fe4000001ff00 */
[----:B-1----:R-:W-:Y:S01]  /*a3a0*/  MOV R175, RZ ;  /* 0x000000ff00af7202 */ /* 0x002fe20000000f00 */
[----:B------:R-:W-:Y:S06]  /*a3b0*/  @P4 BRA `(.L_x_624) ;  /* 0x0000000000604947 */ /* 0x000fec0003800000 */
        /* <DEDUP_REMOVED lines=24> */
.L_x_624:
[----:B------:R-:W-:Y:S05]  /*a540*/  BSYNC B0 ;  /* 0x0000000000007941 */ /* 0x000fea0003800000 */
.L_x_623:
        /* <DEDUP_REMOVED lines=33> */
.L_x_626:
[----:B------:R-:W-:Y:S05]  /*a760*/  BSYNC B0 ;  /* 0x0000000000007941 */ /* 0x000fea0003800000 */
.L_x_625:
[----:B------:R-:W-:Y:S01]  /*a770*/  BSSY B0, `(.L_x_627) ;  /* 0x000001f000007945 */ /* 0x000fe20003800000 */
[----:B------:R-:W-:Y:S01]  /*a780*/  HFMA2.MMA R190, -RZ, RZ, 0, 0 ;  /* 0x00000000ffbe7435 */ /* 0x000fe200000001ff */
[----:B------:R-:W-:Y:S02]  /*a790*/  ISETP.GE.AND P3, PT, R186, R136, PT ;  /* 0x00000088ba00720c */ /* 0x000fe40003f66270 */
        /* <DEDUP_REMOVED lines=28> */
.L_x_628:
[----:B------:R-:W-:Y:S05]  /*a960*/  BSYNC B0 ;  /* 0x0000000000007941 */ /* 0x000fea0003800000 */
.L_x_627:
[----:B------:R-:W-:Y:S01]  /*a970*/  BSSY B0, `(.L_x_629) ;  /* 0x000001c000007945 */ /* 0x000fe20003800000 */
[----:B------:R-:W-:Y:S02]  /*a980*/  CS2R R194, SRZ ;  /* 0x0000000000c27805 */ /* 0x000fe4000001ff00 */
[----:B------:R-:W-:Y:S01]  /*a990*/  MOV R196, RZ ;  /* 0x000000ff00c47202 */ /* 0x000fe20000000f00 */
        /* <DEDUP_REMOVED lines=9> */
[----:B--2---:R-:W-:Y:S01]  /*aa30*/  @!P2 SHF.L.U32 R194, R129, 0x10, RZ ;  /* 0x0000001081c2a819 */ /* 0x004fe200000006ff */
[----:B------:R-:W-:-:S04]  /*aa40*/  IMAD.U32 R196, R128, 0x10000, RZ ;  /* 0x0001000080c47824 */ /* 0x000fc800078e00ff */
[----:B------:R-:W-:Y:S02]  /*aa50*/  @!P6 PRMT R129, R129, 0x7632, R129 ;  /* 0x000076328181e816 */ /* 0x000fe40000000081 */
[----:B------:R-:W-:-:S03]  /*aa60*/  PRMT R193, R128, 0x7632, R193 ;  /* 0x0000763280c17816 */ /* 0x000fc600000000c1 */
[----:B------:R-:W-:Y:S01]  /*aa70*/  @!P6 IMAD.U32 R186, R129, 0x10000, RZ ;  /* 0x0001000081bae824 */ /* 0x000fe200078e00ff */
[C---:B---3--:R-:W-:Y:S02]  /*aa80*/  @!P2 SHF.L.U32 R129, R131.reuse, 0x10, RZ ;  /* 0x000000108381a819 */ /* 0x048fe400000006ff */
[----:B------:R-:W-:Y:S02]  /*aa90*/  @!P6 PRMT R131, R131, 0x7632, R131 ;  /* 0x000076328383e816 */ /* 0x000fe40000000083 */
[----:B------:R-:W-:Y:S01]  /*aaa0*/  @!P1 SHF.L.U32 R195, R193, 0x10, RZ ;  /* 0x00000010c1c39819 */ /* 0x000fe200000006ff */
[----:B------:R-:W-:Y:S01]  /*aab0*/  @!P2 FMUL R188, R194, R129 ;  /* 0x00000081c2bca220 */ /* 0x000fe20000400000 */
[C---:B------:R-:W-:Y:S01]  /*aac0*/  PRMT R129, R130.reuse, 0x7632, R129 ;  /* 0x0000763282817816 */ /* 0x040fe20000000081 */
[----:B------:R-:W-:Y:S01]  /*aad0*/  IMAD.U32 R130, R130, 0x10000, RZ ;  /* 0x0001000082827824 */ /* 0x000fe200078e00ff */
[----:B------:R-:W-:Y:S02]  /*aae0*/  @!P6 SHF.L.U32 R131, R131, 0x10, RZ ;  /* 0x000000108383e819 */ /* 0x000fe400000006ff */
[----:B------:R-:W-:Y:S01]  /*aaf0*/  @!P1 SHF.L.U32 R128, R129, 0x10, RZ ;  /* 0x0000001081809819 */ /* 0x000fe200000006ff */
[----:B------:R-:W-:-:S02]  /*ab00*/  FMUL R193, R196, R130 ;  /* 0x00000082c4c17220 */ /* 0x000fc40000400000 */
[----:B------:R-:W-:Y:S02]  /*ab10*/  @!P6 FMUL R175, R186, R131 ;  /* 0x00000083baafe220 */ /* 0x000fe40000400000 */
[----:B------:R-:W-:-:S07]  /*ab20*/  @!P1 FMUL R187, R195, R128 ;  /* 0x00000080c3bb9220 */ /* 0x000fce0000400000 */
.L_x_630:
[----:B------:R-:W-:Y:S05]  /*ab30*/  BSYNC B0 ;  /* 0x0000000000007941 */ /* 0x000fea0003800000 */
.L_x_629:
[----:B------:R-:W-:Y:S01]  /*ab40*/  BSSY B0, `(.L_x_631) ;  /* 0x0000020000007945 */ /* 0x000fe20003800000 */
[----:B------:R-:W-:Y:S01]  /*ab50*/  HFMA2.MMA R210, -RZ, RZ, 0, 0 ;  /* 0x00000000ffd27435 */ /* 0x000fe200000001ff */
[----:B------:R-:W-:Y:S02]  /*ab60*/  CS2R R202, SRZ ;  /* 0x0000000000ca7805 */ /* 0x000fe4000001ff00 */
[----:B------:R-:W-:Y:S02]  /*ab70*/  CS2R R200, SRZ ;  /* 0x0000000000c87805 */ /* 0x000fe4000001ff00 */
[----:B------:R-:W-:Y:S02]  /*ab80*/  CS2R R198, SRZ ;  /* 0x0000000000c67805 */ /* 0x000fe4000001ff00 */
[----:B------:R-:W-:Y:S01]  /*ab90*/  MOV R197, RZ ;  /* 0x000000ff00c57202 */ /* 0x000fe20000000f00 */
        /* <DEDUP_REMOVED lines=10> */
[----:B--2---:R-:W-:-:S05]  /*ac40*/  @!P1 SHF.L.U32 R198, R129, 0x10, RZ ;  /* 0x0000001081c69819 */ /* 0x004fca00000006ff */
[----:B------:R-:W-:Y:S02]  /*ac50*/  @!P2 PRMT R129, R129, 0x7632, R129 ;  /* 0x000076328181a816 */ /* 0x000fe40000000081 */
[----:B------:R-:W-:Y:S02]  /*ac60*/  PRMT R204, R128, 0x7632, R204 ;  /* 0x0000763280cc7816 */ /* 0x000fe400000000cc */
[----:B------:R-:W-:Y:S01]  /*ac70*/  @!P2 SHF.L.U32 R199, R129, 0x10, RZ ;  /* 0x0000001081c7a819 */ /* 0x000fe200000006ff */
[C---:B---3--:R-:W-:Y:S01]  /*ac80*/  @!P1 IMAD.U32 R129, R131.reuse, 0x10000, RZ ;  /* 0x0001000083819824 */ /* 0x048fe200078e00ff */
[----:B------:R-:W-:Y:S02]  /*ac90*/  @!P2 PRMT R131, R131, 0x7632, R131 ;  /* 0x000076328383a816 */ /* 0x000fe40000000083 */
[----:B------:R-:W-:Y:S01]  /*aca0*/  @!P0 SHF.L.U32 R197, R204, 0x10, RZ ;  /* 0x00000010ccc58819 */ /* 0x000fe200000006ff */
[----:B------:R-:W-:Y:S01]  /*acb0*/  @!P1 FMUL R201, R198, R129 ;  /* 0x00000081c6c99220 */ /* 0x000fe20000400000 */
[----:B------:R-:W-:-:S02]  /*acc0*/  PRMT R129, R130, 0x7632, R129 ;  /* 0x0000763282817816 */ /* 0x000fc40000000081 */
[----:B------:R-:W-:Y:S02]  /*acd0*/  SHF.L.U32 R204, R128, 0x10, RZ ;  /* 0x0000001080cc7819 */ /* 0x000fe400000006ff */
[----:B------:R-:W-:Y:S01]  /*ace0*/  @!P2 SHF.L.U32 R131, R131, 0x10, RZ ;  /* 0x000000108383a819 */ /* 0x000fe200000006ff */
[----:B------:R-:W-:Y:S01]  /*acf0*/  @!P0 IMAD.U32 R128, R129, 0x10000, RZ ;  /* 0x0001000081808824 */ /* 0x000fe200078e00ff */
[----:B------:R-:W-:-:S03]  /*ad00*/  SHF.L.U32 R130, R130, 0x10, RZ ;  /* 0x0000001082827819 */ /* 0x000fc600000006ff */
[----:B------:R-:W-:Y:S01]  /*ad10*/  @!P0 FMUL R200, R197, R128 ;  /* 0x00000080c5c88220 */ /* 0x000fe20000400000 */
[----:B------:R-:W-:Y:S01]  /*ad20*/  @!P2 FMUL R202, R199, R131 ;  /* 0x00000083c7caa220 */ /* 0x000fe20000400000 */
[----:B------:R-:W-:-:S07]  /*ad30*/  FMUL R210, R204, R130 ;  /* 0x00000082ccd27220 */ /* 0x000fce0000400000 */
.L_x_632:
[----:B------:R-:W-:Y:S05]  /*ad40*/  BSYNC B0 ;  /* 0x0000000000007941 */ /* 0x000fea0003800000 */
.L_x_631:
[----:B------:R-:W-:Y:S01]  /*ad50*/  BSSY B0, `(.L_x_633) ;  /* 0x000001f000007945 */ /* 0x000fe20003800000 */
[----:B------:R-:W-:Y:S01]  /*ad60*/  HFMA2.MMA R205, -RZ, RZ, 0, 0 ;  /* 0x00000000ffcd7435 */ /* 0x000fe200000001ff */
[----:B------:R-:W-:Y:S01]  /*ad70*/  CS2R R208, SRZ ;  /* 0x0000000000d07805 */ /* 0x000fe2000001ff00 */
[----:B------:R-:W-:Y:S01]  /*ad80*/  IMAD.MOV.U32 R219, RZ, RZ, RZ ;  /* 0x000000ffffdb7224 */ /* 0x000fe200078e00ff */
[----:B------:R-:W-:Y:S02]  /*ad90*/  CS2R R206, SRZ ;  /* 0x0000000000ce7805 */ /* 0x000fe4000001ff00 */
[----:B------:R-:W-:Y:S01]  /*ada0*/  MOV R211, RZ ;  /* 0x000000ff00d37202 */ /* 0x000fe20000000f00 */
[----:B------:R-:W-:Y:S06]  /*adb0*/  @P5 BRA `(.L_x_634) ;  /* 0x0000000000605947 */ /* 0x000fec0003800000 */
[----:B------:R-:W2:Y:S04]  /*adc0*/  LDG.E.64 R128, desc[UR4][R126.64+0x3d00] ;  /* 0x003d00047e807981 */ /* 0x000ea8000c1e1b00 */
[----:B------:R-:W3:Y:S01]  /*add0*/  LDG.E.64 R130, desc[UR4][R124.64+0x3d00] ;  /* 0x003d00047c827981 */ /* 0x000ee2000c1e1b00 */
[----:B------:R-:W-:-:S05]  /*ade0*/  VIADD R211, R122, 0x1e82 ;  /* 0x00001e827ad37836 */ /* 0x000fca0000000000 */
[----:B------:R-:W-:Y:S02]  /*adf0*/  ISETP.GE.AND P1, PT, R211, R136, PT ;  /* 0x00000088d300720c */ /* 0x000fe40003f26270 */
[----:B------:R-:W-:-:S04]  /*ae00*/  IADD3 R211, R122, 0x1e83, RZ ;  /* 0x00001e837ad37810 */ /* 0x000fc80007ffe0ff */
[----:B------:R-:W-:Y:S02]  /*ae10*/  ISETP.GE.AND P2, PT, R211, R136, PT ;  /* 0x00000088d300720c */ /* 0x000fe40003f46270 */
[----:B------:R-:W-:-:S04]  /*ae20*/  IADD3 R211, R122, 0x1e81, RZ ;  /* 0x00001e817ad37810 */ /* 0x000fc80007ffe0ff */
[----:B------:R-:W-:Y:S01]  /*ae30*/  ISETP.GE.AND P0, PT, R211, R136, PT ;  /* 0x00000088d300720c */ /* 0x000fe20003f06270 */
[----:B--2---:R-:W-:-:S06]  /*ae40*/  @!P1 IMAD.U32 R206, R129, 0x10000, RZ ;  /* 0x0001000081ce9824 */ /* 0x004fcc00078e00ff */
[----:B------:R-:W-:Y:S02]  /*ae50*/  @!P2 PRMT R129, R129, 0x7632, R129 ;  /* 0x000076328181a816 */ /* 0x000fe40000000081 */
[C---:B------:R-:W-:Y:S02]  /*ae60*/  PRMT R211, R128.reuse, 0x7632, R211 ;  /* 0x0000763280d37816 */ /* 0x040fe400000000d3 */
[----:B------:R-:W-:Y:S02]  /*ae70*/  @!P2 SHF.L.U32 R207, R129, 0x10, RZ ;  /* 0x0000001081cfa819 */ /* 0x000fe400000006ff */
[----:B---3--:R-:W-:Y:S01]  /*ae80*/  @!P1 SHF.L.U32 R129, R131, 0x10, RZ ;  /* 0x0000001083819819 */ /* 0x008fe200000006ff */
[----:B------:R-:W-:Y:S01]  /*ae90*/  @!P0 IMAD.U32 R205, R211, 0x10000, RZ ;  /* 0x00010000d3cd8824 */ /* 0x000fe200078e00ff */
[----:B------:R-:W-:Y:S02]  /*aea0*/  @!P2 PRMT R131, R131, 0x7632, R131 ;  /* 0x000076328383a816 */ /* 0x000fe40000000083 */
[----:B------:R-:W-:Y:S01]  /*aeb0*/  SHF.L.U32 R211, R128, 0x10, RZ ;  /* 0x0000001080d37819 */ /* 0x000fe200000006ff */
[----:B------:R-:W-:Y:S01]  /*aec0*/  @!P1 FMUL R209, R206, R129 ;  /* 0x00000081ced19220 */ /* 0x000fe20000400000 */
[C---:B------:R-:W-:Y:S01]  /*aed0*/  PRMT R129, R130.reuse, 0x7632, R129 ;  /* 0x0000763282817816 */ /* 0x040fe20000000081 */
[----:B------:R-:W-:Y:S01]  /*aee0*/  @!P2 IMAD.U32 R131, R131, 0x10000, RZ ;  /* 0x000100008383a824 */ /* 0x000fe200078e00ff */
[----:B------:R-:W-:-:S02]  /*aef0*/  SHF.L.U32 R130, R130, 0x10, RZ ;  /* 0x0000001082827819 */ /* 0x000fc400000006ff */
[----:B------:R-:W-:Y:S01]  /*af00*/  @!P0 SHF.L.U32 R128, R129, 0x10, RZ ;  /* 0x0000001081808819 */ /* 0x000fe200000006ff */
[----:B------:R-:W-:Y:S02]  /*af10*/  @!P2 FMUL R203, R207, R131 ;  /* 0x00000083cfcba220 */ /* 0x000fe40000400000 */
[----:B------:R-:W-:Y:S02]  /*af20*/  FMUL R219, R211, R130 ;  /* 0x00000082d3db7220 */ /* 0x000fe40000400000 */
[----:B------:R-:W-:-:S07]  /*af30*/  @!P0 FMUL R208, R205, R128 ;  /* 0x00000080cdd08220 */ /* 0x000fce0000400000 */
.L_x_634:
[----:B------:R-:W-:Y:S05]  /*af40*/  BSYNC B0 ;  /* 0x0000000000007941 */ /* 0x000fea0003800000 */
.L_x_633:
[----:B------:R-:W-:Y:S01]  /*af50*/  BSSY B0, `(.L_x_635) ;  /* 0x000001f000007945 */ /* 0x000fe20003800000 */
[----:B------:R-:W-:Y:S01]  /*af60*/  HFMA2.MMA R218, -RZ, RZ, 0, 0 ;  /* 0x00000000ffda7435 */ /* 0x000fe200000001ff */
[----:B------:R-:W-:Y:S02]  /*af70*/  CS2R R216, SRZ ;  /* 0x0000000000d87805 */ /* 0x000fe4000001ff00 */
[----:B------:R-:W-:Y:S02]  /*af80*/  CS2R R214, SRZ ;  /* 0x0000000000d67805 */ /* 0x000fe4000001ff00 */
[----:B------:R-:W-:Y:S02]  /*af90*/  CS2R R128, SRZ ;  /* 0x0000000000807805 */ /* 0x000fe4000001ff00 */
[----:B------:R-:W-:Y:S01]  /*afa0*/  CS2R R212, SRZ ;  /* 0x0000000000d47805 */ /* 0x000fe2000001ff00 */
        /* <DEDUP_REMOVED lines=11> */
[----:B------:R-:W-:Y:S02]  /*b060*/  PRMT R220, R128, 0x7632, R220 ;  /* 0x0000763280dc7816 */ /* 0x000fe400000000dc */
[----:B------:R-:W-:Y:S02]  /*b070*/  @!P2 SHF.L.U32 R214, R129, 0x10, RZ ;  /* 0x0000001081d6a819 */ /* 0x000fe400000006ff */
[C---:B---3--:R-:W-:Y:S01]  /*b080*/  @!P1 SHF.L.U32 R129, R131.reuse, 0x10, RZ ;  /* 0x0000001083819819 */ /* 0x048fe200000006ff */
        /* <DEDUP_REMOVED lines=8> */
[----:B------:R-:W-:-:S04]  /*b110*/  @!P2 FMUL R217, R214, R131 ;  /* 0x00000083d6d9a220 */ /* 0x000fc80000400000 */
[----:B------:R-:W-:Y:S01]  /*b120*/  @!P0 FMUL R215, R212, R129 ;  /* 0x00000081d4d78220 */ /* 0x000fe20000400000 */
[----:B------:R-:W-:-:S07]  /*b130*/  FMUL R129, R128, R130 ;  /* 0x0000008280817220 */ /* 0x000fce0000400000 */
.L_x_636:
[----:B------:R-:W-:Y:S05]  /*b140*/  BSYNC B0 ;  /* 0x0000000000007941 */ /* 0x000fea0003800000 */
.L_x_635:
        /* <DEDUP_REMOVED lines=15> */
[----:B--2---:R-:W-:Y:S01]  /*b240*/  @!P2 PRMT R136, R127, 0x7632, R136 ;  /* 0x000076327f88a816 */ /* 0x004fe20000000088 */
[----:B------:R-:W-:-:S04]  /*b250*/  IMAD.U32 R226, R126, 0x10000, RZ ;  /* 0x000100007ee27824 */ /* 0x000fc800078e00ff */
[----:B------:R-:W-:Y:S02]  /*b260*/  @!P1 SHF.L.U32 R221, R127, 0x10, RZ ;  /* 0x000000107fdd9819 */ /* 0x000fe400000006ff */
[C---:B---3--:R-:W-:Y:S01]  /*b270*/  @!P1 SHF.L.U32 R127, R125.reuse, 0x10, RZ ;  /* 0x000000107d7f9819 */ /* 0x048fe200000006ff */
[----:B------:R-:W-:Y:S01]  /*b280*/  @!P2 IMAD.U32 R220, R136, 0x10000, RZ ;  /* 0x0001000088dca824 */ /* 0x000fe200078e00ff */
[----:B------:R-:W-:Y:S01]  /*b290*/  PRMT R136, R126, 0x7632, R136 ;  /* 0x000076327e887816 */ /* 0x000fe20000000088 */
[C---:B------:R-:W-:Y:S01]  /*b2a0*/  IMAD.U32 R225, R124.reuse, 0x10000, RZ ;  /* 0x000100007ce17824 */ /* 0x040fe200078e00ff */
[----:B------:R-:W-:Y:S01]  /*b2b0*/  @!P2 PRMT R125, R125, 0x7632, R125 ;  /* 0x000076327d7da816 */ /* 0x000fe2000000007d */
[----:B------:R-:W-:Y:S01]  /*b2c0*/  @!P1 FMUL R130, R221, R127 ;  /* 0x0000007fdd829220 */ /* 0x000fe20000400000 */
[----:B------:R-:W-:Y:S01]  /*b2d0*/  PRMT R127, R124, 0x7632, R127 ;  /* 0x000076327c7f7816 */ /* 0x000fe2000000007f */
[----:B------:R-:W-:Y:S01]  /*b2e0*/  FMUL R225, R226, R225 ;  /* 0x000000e1e2e17220 */ /* 0x000fe20000400000 */
[----:B------:R-:W-:-:S02]  /*b2f0*/  @!P0 SHF.L.U32 R222, R136, 0x10, RZ ;  /* 0x0000001088de8819 */ /* 0x000fc400000006ff */
[----:B------:R-:W-:Y:S02]  /*b300*/  @!P0 SHF.L.U32 R124, R127, 0x10, RZ ;  /* 0x000000107f7c8819 */ /* 0x000fe400000006ff */
[----:B------:R-:W-:-:S03]  /*b310*/  @!P2 SHF.L.U32 R125, R125, 0x10, RZ ;  /* 0x000000107d7da819 */ /* 0x000fc600000006ff */
[----:B------:R-:W-:Y:S02]  /*b320*/  @!P0 FMUL R131, R222, R124 ;  /* 0x0000007cde838220 */ /* 0x000fe40000400000 */
[----:B------:R-:W-:-:S07]  /*b330*/  @!P2 FMUL R218, R220, R125 ;  /* 0x0000007ddcdaa220 */ /* 0x000fce0000400000 */
.L_x_638:
[----:B------:R-:W-:Y:S05]  /*b340*/  BSYNC B0 ;  /* 0x0000000000007941 */ /* 0x000fea0003800000 */
.L_x_637:
[----:B------:R-:W2:Y:S04]  /*b350*/  LDL R125, [R1+0x29c] ;  /* 0x00029c00017d7983 */ /* 0x000ea80000100800 */
[----:B------:R-:W3:Y:S04]  /*b360*/  LDL R127, [R1+0x270] ;  /* 0x00027000017f7983 */ /* 0x000ee80000100800 */
[----:B------:R-:W4:Y:S04]  /*b370*/  LDL R136, [R1+0x260] ;  /* 0x0002600001887983 */ /* 0x000f280000100800 */
[----:B------:R0:W-:Y:S04]  /*b380*/  STL [R1+0x54c], R41 ;  /* 0x00054c2901007387 */ /* 0x0001e80000100800 */
[----:B------:R-:W2:Y:S04]  /*b390*/  LDL R124, [R1+0x1d4] ;  /* 0x0001d400017c7983 */ /* 0x000ea80000100800 */
[----:B------:R-:W3:Y:S04]  /*b3a0*/  LDL R126, [R1+0x264] ;  /* 0x00026400017e7983 */ /* 0x000ee80000100800 */
[----:B0-----:R-:W4:Y:S04]  /*b3b0*/  LDL R41, [R1+0x244] ;  /* 0x0002440001297983 */ /* 0x001f280000100800 */
[----:B------:R0:W-:Y:S04]  /*b3c0*/  STL [R1+0x548], R40 ;  /* 0x0005482801007387 */ /* 0x0001e80000100800 */
[----:B0-----:R-:W3:Y:S04]  /*b3d0*/  LDL R40, [R1+0x224] ;  /* 0x0002240001287983 */ /* 0x001ee80000100800 */
[----:B------:R0:W-:Y:S04]  /*b3e0*/  STL [R1+0x544], R36 ;  /* 0x0005442401007387 */ /* 0x0001e80000100800 */
        /* <DEDUP_REMOVED lines=27> */
[----:B------:R2:W-:Y:S02]  /*b5a0*/  STL [R1+0x50c], R19 ;  /* 0x00050c1301007387 */ /* 0x0005e40000100800 */
[----:B--2---:R-:W-:Y:S01]  /*b5b0*/  MOV R19, R124 ;  /* 0x0000007c00137202 */ /* 0x004fe20000000f00 */
        /* <DEDUP_REMOVED lines=58> */
[----:B------:R-:W-:Y:S04]  /*b960*/  STL [R1+0x4fc], R11 ;  /* 0x0004fc0b01007387 */ /* 0x000fe80000100800 */
[----:B------:R-:W-:Y:S01]  /*b970*/  STL [R1+0x4f8], R10 ;  /* 0x0004f80a01007387 */ /* 0x000fe20000100800 */
[----:B------:R-:W-:-:S03]  /*b980*/  FADD R124, R124, R245 ;  /* 0x000000f57c7c7221 */ /* 0x000fc60000000000 */
[----:B------:R-:W-:Y:S04]  /*b990*/  STL [R1+0x4f4], R7 ;  /* 0x0004f40701007387 */ /* 0x000fe80000100800 */
[----:B------:R-:W-:Y:S04]  /*b9a0*/  STL [R1+0x4f0], R6 ;  /* 0x0004f00601007387 */ /* 0x000fe80000100800 */
[----:B------:R-:W-:Y:S04]  /*b9b0*/  STL [R1+0x4ec], R5 ;  /* 0x0004ec0501007387 */ /* 0x000fe80000100800 */
[----:B------:R1:W-:Y:S01]  /*b9c0*/  STL [R1+0x4e8], R4 ;  /* 0x0004e80401007387 */ /* 0x0003e20000100800 */
[----:B------:R-:W-:-:S03]  /*b9d0*/  FADD R124, R124, R246 ;  /* 0x000000f67c7c7221 */ /* 0x000fc60000000000 */
[----:B0-----:R-:W2:Y:S01]  /*b9e0*/  LDL R12, [R1+0x268] ;  /* 0x00026800010c7983 */ /* 0x001ea20000100800 */
[----:B------:R-:W-:-:S03]  /*b9f0*/  FADD R124, R124, R247 ;  /* 0x000000f77c7c7221 */ /* 0x000fc60000000000 */
[----:B------:R-:W2:Y:S01]  /*ba00*/  LDL R13, [R1+0x280] ;  /* 0x00028000010d7983 */ /* 0x000ea20000100800 */
[----:B------:R-:W-:-:S03]  /*ba10*/  FADD R124, R124, R19 ;  /* 0x000000137c7c7221 */ /* 0x000fc60000000000 */
[----:B------:R-:W2:Y:S01]  /*ba20*/  LDL R16, [R1+0x28c] ;  /* 0x00028c0001107983 */ /* 0x000ea20000100800 */
[----:B---3--:R-:W-:-:S03]  /*ba30*/  FADD R124, R124, R20 ;  /* 0x000000147c7c7221 */ /* 0x008fc60000000000 */
[----:B------:R-:W3:Y:S01]  /*ba40*/  LDL R19, [R1+0x298] ;  /* 0x0002980001137983 */ /* 0x000ee20000100800 */
        /* <DEDUP_REMOVED lines=24> */
[----:B------:R-:W-:-:S03]  /*bbd0*/  IMAD.MOV.U32 R5, RZ, RZ, R36 ;  /* 0x000000ffff057224 */ /* 0x000fc600078e0024 */
[----:B------:R-:W4:Y:S01]  /*bbe0*/  LDL R34, [R1+0x1ac] ;  /* 0x0001ac0001227983 */ /* 0x000f220000100800 */
[----:B------:R-:W-:-:S03]  /*bbf0*/  FADD R124, R124, R40 ;  /* 0x000000287c7c7221 */ /* 0x000fc60000000000 */
[----:B------:R-:W4:Y:S01]  /*bc00*/  LDL R36, [R1+0x308] ;  /* 0x0003080001247983 */ /* 0x000f220000100800 */
[----:B------:R-:W-:-:S03]  /*bc10*/  MOV R6, R41 ;  /* 0x0000002900067202 */ /* 0x000fc60000000f00 */
[----:B------:R-:W4:Y:S01]  /*bc20*/  LDL R40, [R1+0x30c] ;  /* 0x00030c0001287983 */ /* 0x000f220000100800 */
[----:B------:R-:W-:-:S03]  /*bc30*/  MOV R7, R136 ;  /* 0x0000008800077202 */ /* 0x000fc60000000f00 */
[----:B------:R-:W4:Y:S01]  /*bc40*/  LDL R41, [R1+0x314] ;  /* 0x0003140001297983 */ /* 0x000f220000100800 */
[----:B------:R-:W-:-:S03]  /*bc50*/  IMAD.MOV.U32 R10, RZ, RZ, R127 ;  /* 0x000000ffff0a7224 */ /* 0x000fc600078e007f */
[----:B------:R-:W4:Y:S01]  /*bc60*/  LDL R136, [R1+0x190] ;  /* 0x0001900001887983 */ /* 0x000f220000100800 */
[----:B------:R-:W-:-:S03]  /*bc70*/  MOV R11, R125 ;  /* 0x0000007d000b7202 */ /* 0x000fc60000000f00 */
[----:B------:R-:W4:Y:S04]  /*bc80*/  LDL R127, [R1+0x324] ;  /* 0x00032400017f7983 */ /* 0x000f280000100800 */
        /* <DEDUP_REMOVED lines=15> */
[----:B--2---:R-:W-:-:S03]  /*bd80*/  FADD R124, R124, R12 ;  /* 0x0000000c7c7c7221 */ /* 0x004fc60000000000 */
[----:B------:R-:W2:Y:S01]  /*bd90*/  LDL R12, [R1+0x384] ;  /* 0x00038400010c7983 */ /* 0x000ea20000100800 */
        /* <DEDUP_REMOVED lines=168> */
[----:B---3--:R-:W-:-:S03]  /*c820*/  FADD R124, R124, R126 ;  /* 0x0000007e7c7c7221 */ /* 0x008fc60000000000 */
[----:B------:R-:W3:Y:S01]  /*c830*/  LDL R126, [R1+0x30] ;  /* 0x00003000017e7983 */ /* 0x000ee20000100800 */
[----:B----4-:R-:W-:-:S03]  /*c840*/  FADD R124, R124, R41 ;  /* 0x000000297c7c7221 */ /* 0x010fc60000000000 */
        /* <DEDUP_REMOVED lines=55> */
[----:B---3--:R-:W-:-:S04]  /*cbc0*/  FADD R124, R124, R126 ;  /* 0x0000007e7c7c7221 */ /* 0x008fc80000000000 */
[----:B------:R-:W-:-:S04]  /*cbd0*/  FADD R124, R124, R133 ;  /* 0x000000857c7c7221 */ /* 0x000fc80000000000 */
[----:B------:R-:W-:-:S04]  /*cbe0*/  FADD R124, R124, R250 ;  /* 0x000000fa7c7c7221 */ /* 0x000fc80000000000 */
[----:B------:R-:W-:-:S04]  /*cbf0*/  FADD R124, R124, R252 ;  /* 0x000000fc7c7c7221 */ /* 0x000fc80000000000 */
[----:B--2---:R-:W-:Y:S02]  /*cc00*/  FADD R124, R124, R125 ;  /* 0x0000007d7c7c7221 */ /* 0x004fe40000000000 */
[----:B------:R-:W2:Y:S02]  /*cc10*/  LDL.LU R125, [R1+0x418] ;  /* 0x00041800017d7983 */ /* 0x000ea40000300800 */
        /* <DEDUP_REMOVED lines=60> */
[----:B------:R-:W1:Y:S02]  /*cfe0*/  SHFL.BFLY PT, R124, R126, 0x4, 0x1f ;  /* 0x0c801f007e7c7f89 */ /* 0x000e6400000e0000 */
[----:B-1----:R-:W-:-:S05]  /*cff0*/  FADD R126, R126, R124 ;  /* 0x0000007c7e7e7221 */ /* 0x002fca0000000000 */
[----:B------:R-:W1:Y:S01]  /*d000*/  SHFL.BFLY PT, R124, R126, 0x2, 0x1f ;  /* 0x0c401f007e7c7f89 */ /* 0x000e6200000e0000 */
[----:B--2---:R-:W-:Y:S01]  /*d010*/  ISETP.GE.AND P0, PT, R125, 0x1, PT ;  /* 0x000000017d00780c */ /* 0x004fe20003f06270 */
[----:B-1----:R-:W-:-:S05]  /*d020*/  FADD R126, R126, R124 ;  /* 0x0000007c7e7e7221 */ /* 0x002fca0000000000 */
[----:B------:R0:W1:Y:S07]  /*d030*/  SHFL.BFLY PT, R136, R126, 0x1, 0x1f ;  /* 0x0c201f007e887f89 */ /* 0x00006e00000e0000 */
        /* <DEDUP_REMOVED lines=13> */
[----:B------:R-:W-:-:S04]  /*d110*/  LEA R122, P1, R124, UR8, 0x1 ;  /* 0x000000087c7a7c11 */ /* 0x000fc8000f8208ff */
[----:B------:R-:W-:-:S04]  /*d120*/  IADD3 R127, R125, R127, RZ ;  /* 0x0000007f7d7f7210 */ /* 0x000fc80007ffe0ff */
        /* <DEDUP_REMOVED lines=11> */
[----:B------:R-:W-:-:S04]  /*d1e0*/  FMUL R117, R118, UR7 ;  /* 0x0000000776757c20 */ /* 0x000fc80008400000 */
[----:B------:R-:W-:Y:S02]  /*d1f0*/  F2FP.BF16.F32.PACK_AB R116, R116, R119 ;  /* 0x000000777474723e */ /* 0x000fe400000010ff */
[----:B------:R-:W-:-:S05]  /*d200*/  F2FP.BF16.F32.PACK_AB R117, R117, R115 ;  /* 0x000000737575723e */ /* 0x000fca00000010ff */
[----:B------:R1:W-:Y:S02]  /*d210*/  STG.E.64 desc[UR4][R122.64], R116 ;  /* 0x000000747a007986 */ /* 0x0003e4000c101b04 */
.L_x_640:
[----:B------:R-:W-:Y:S05]  /*d220*/  BSYNC B0 ;  /* 0x0000000000007941 */ /* 0x000fea0003800000 */
.L_x_639:
[----:B------:R-:W2:Y:S01]  /*d230*/  LDL.LU R115, [R1+0x448] ;  /* 0x0004480001737983 */ /* 0x000ea20000300800 */
        /* <DEDUP_REMOVED lines=15> */
.L_x_642:
[----:B------:R-:W-:Y:S05]  /*d330*/  BSYNC B0 ;  /* 0x0000000000007941 */ /* 0x000fea0003800000 */
.L_x_641:
[----:B------:R-:W3:Y:S01]  /*d340*/  LDL.LU R107, [R1+0x44c] ;  /* 0x00044c00016b7983 */ /* 0x000ee20000300800 */
[----:B------:R-:W-:Y:S01]  /*d350*/  BSSY B0, `(.L_x_643) ;  /* 0x000000f000007945 */ /* 0x000fe20003800000 */
[----:B---3--:R-:W-:-:S13]  /*d360*/  ISETP.GE.AND P0, PT, R107, UR6, PT ;  /* 0x000000066b007c0c */ /* 0x008fda000bf06270 */
        /* <DEDUP_REMOVED lines=13> */
.L_x_644:
[----:B------:R-:W-:Y:S05]  /*d440*/  BSYNC B0 ;  /* 0x0000000000007941 */ /* 0x000fea0003800000 */
.L_x_643:
[----:B--2---:R-:W2:Y:S04]  /*d450*/  LDL.LU R108, [R1+0x458] ;  /* 0x00045800016c7983 */ /* 0x004ea80000300800 */
[----:B------:R-:W4:Y:S04]  /*d460*/  LDL.LU R107, [R1+0x478] ;  /* 0x00047800016b7983 */ /* 0x000f280000300800 */
[----:B------:R-:W4:Y:S04]  /*d470*/  LDL.LU R106, [R1+0x470] ;  /* 0x00047000016a7983 */ /* 0x000f280000300800 */
[----:B------:R-:W4:Y:S04]  /*d480*/  LDL.LU R105, [R1+0x46c] ;  /* 0x00046c0001697983 */ /* 0x000f280000300800 */
[----:B------:R-:W4:Y:S04]  /*d490*/  LDL.LU R104, [R1+0x468] ;  /* 0x0004680001687983 */ /* 0x000f280000300800 */
[----:B------:R-:W4:Y:S04]  /*d4a0*/  LDL.LU R103, [R1+0x464] ;  /* 0x0004640001677983 */ /* 0x000f280000300800 */
[----:B------:R-:W4:Y:S04]  /*d4b0*/  LDL.LU R102, [R1+0x460] ;  /* 0x0004600001667983 */ /* 0x000f280000300800 */
[----:B---3--:R-:W3:Y:S01]  /*d4c0*/  LDL.LU R101, [R1+0x45c] ;  /* 0x00045c0001657983 */ /* 0x008ee20000300800 */
[----:B------:R-:W-:Y:S01]  /*d4d0*/  LOP3.LUT R99, R99, 0xfffffff7, RZ, 0xc0, !PT ;  /* 0xfffffff763637812 */ /* 0x000fe200078ec0ff */
[----:B------:R-:W-:Y:S01]  /*d4e0*/  BSSY B0, `(.L_x_645) ;  /* 0x000001b000007945 */ /* 0x000fe20003800000 */
[----:B------:R-:W0:Y:S01]  /*d4f0*/  S2R R100, SR_TID.X ;  /* 0x0000000000647919 */ /* 0x000e220000002100 */
[----:B--2---:R-:W-:-:S02]  /*d500*/  ISETP.GE.AND P6, PT, R108, UR6, PT ;  /* 0x000000066c007c0c */ /* 0x004fc4000bfc6270 */
[----:B----4-:R-:W-:Y:S02]  /*d510*/  ISETP.GE.AND P3, PT, R107, UR6, PT ;  /* 0x000000066b007c0c */ /* 0x010fe4000bf66270 */
[----:B------:R-:W-:Y:S02]  /*d520*/  ISETP.GE.AND P4, PT, R106, UR6, PT ;  /* 0x000000066a007c0c */ /* 0x000fe4000bf86270 */
[----:B------:R-:W-:-:S07]  /*d530*/  ISETP.GE.AND P5, PT, R105, UR6, PT ;  /* 0x0000000669007c0c */ /* 0x000fce000bfa6270 */
[----:B------:R-:W-:Y:S02]  /*d540*/  @P6 LOP3.LUT R99, R99, 0x8, RZ, 0xfc, !PT ;  /* 0x0000000863636812 */ /* 0x000fe400078efcff */
[----:B------:R-:W-:Y:S02]  /*d550*/  ISETP.GE.AND P2, PT, R104, UR6, PT ;  /* 0x0000000668007c0c */ /* 0x000fe4000bf46270 */
[----:B------:R-:W-:Y:S02]  /*d560*/  LOP3.LUT R99, R99, 0xfffffffd, RZ, 0xc0, !PT ;  /* 0xfffffffd63637812 */ /* 0x000fe400078ec0ff */
[----:B------:R-:W-:Y:S02]  /*d570*/  ISETP.GE.AND P1, PT, R103, UR6, PT ;  /* 0x0000000667007c0c */ /* 0x000fe4000bf26270 */
[----:B------:R-:W-:Y:S02]  /*d580*/  ISETP.GE.AND P0, PT, R102, UR6, PT ;  /* 0x0000000666007c0c */ /* 0x000fe4000bf06270 */
[----:B---3--:R-:W-:-:S13]  /*d590*/  ISETP.GE.AND P6, PT, R101, UR6, PT ;  /* 0x0000000665007c0c */ /* 0x008fda000bfc6270 */
[----:B------:R-:W-:-:S04]  /*d5a0*/  @P6 LOP3.LUT R99, R99, 0x2, RZ, 0xfc, !PT ;  /* 0x0000000263636812 */ /* 0x000fc800078efcff */
[----:B------:R-:W-:-:S13]  /*d5b0*/  LOP3.LUT P6, RZ, R99, 0x8, RZ, 0xc0, !PT ;  /* 0x0000000863ff7812 */ /* 0x000fda00078cc0ff */
[----:B0-----:R-:W-:Y:S05]  /*d5c0*/  @P6 BRA `(.L_x_646) ;  /* 0x0000000000306947 */ /* 0x001fea0003800000 */
        /* <DEDUP_REMOVED lines=12> */
.L_x_646:
[----:B------:R-:W-:Y:S05]  /*d690*/  BSYNC B0 ;  /* 0x0000000000007941 */ /* 0x000fea0003800000 */
.L_x_645:
[----:B------:R-:W2:Y:S01]  /*d6a0*/  LDL.LU R91, [R1+0x488] ;  /* 0x00048800015b7983 */ /* 0x000ea20000300800 */
        /* <DEDUP_REMOVED lines=15> */
.L_x_648:
[----:B------:R-:W-:Y:S05]  /*d7a0*/  BSYNC B0 ;  /* 0x0000000000007941 */ /* 0x000fea0003800000 */
.L_x_647:
[----:B--2---:R-:W2:Y:S01]  /*d7b0*/  LDL.LU R78, [R1+0x498] ;  /* 0x00049800014e7983 */ /* 0x004ea20000300800 */
        /* <DEDUP_REMOVED lines=15> */
.L_x_650:
[----:B------:R-:W-:Y:S05]  /*d8b0*/  BSYNC B0 ;  /* 0x0000000000007941 */ /* 0x000fea0003800000 */
.L_x_649:
        /* <DEDUP_REMOVED lines=16> */
.L_x_652:
[----:B------:R-:W-:Y:S05]  /*d9c0*/  BSYNC B0 ;  /* 0x0000000000007941 */ /* 0x000fea0003800000 */
.L_x_651:
        /* <DEDUP_REMOVED lines=16> */
.L_x_654:
[----:B------:R-:W-:Y:S05]  /*dad0*/  BSYNC B0 ;  /* 0x0000000000007941 */ /* 0x000fea0003800000 */
.L_x_653:
[----:B------:R-:W2:Y:S01]  /*dae0*/  LDL.LU R42, [R1+0x4b0] ;  /* 0x0004b000012a7983 */ /* 0x000ea20000300800 */
[----:B------:R-:W-:Y:S01]  /*daf0*/  BSSY B0, `(.L_x_655) ;  /* 0x000000f000007945 */ /* 0x000fe20003800000 */
[----:B--2---:R-:W-:-:S03]  /*db00*/  ISETP.GE.AND P2, PT, R42, UR6, PT ;  /* 0x000000062a007c0c */ /* 0x004fc6000bf46270 */
[----:B------:R-:W-:Y:S10]  /*db10*/  @P1 BRA `(.L_x_656) ;  /* 0x0000000000301947 */ /* 0x000ff40003800000 */
        /* <DEDUP_REMOVED lines=12> */
.L_x_656:
[----:B------:R-:W-:Y:S05]  /*dbe0*/  BSYNC B0 ;  /* 0x0000000000007941 */ /* 0x000fea0003800000 */
.L_x_655:
[----:B-----5:R-:W3:Y:S01]  /*dbf0*/  LDL.LU R36, [R1+0x4b4] ;  /* 0x0004b40001247983 */ /* 0x020ee20000300800 */
[----:B------:R-:W-:Y:S01]  /*dc00*/  LOP3.LUT R99, R99, 0xfffffffe, RZ, 0xc0, !PT ;  /* 0xfffffffe63637812 */ /* 0x000fe200078ec0ff */
[----:B------:R-:W-:Y:S01]  /*dc10*/  BSSY B0, `(.L_x_657) ;  /* 0x0000010000007945 */ /* 0x000fe20003800000 */
[----:B---3--:R-:W-:-:S13]  /*dc20*/  ISETP.GE.AND P1, PT, R36, UR6, PT ;  /* 0x0000000624007c0c */ /* 0x008fda000bf26270 */
[----:B------:R-:W-:Y:S01]  /*dc30*/  @P1 LOP3.LUT R99, R99, 0x1, RZ, 0xfc, !PT ;  /* 0x0000000163631812 */ /* 0x000fe200078efcff */
        /* <DEDUP_REMOVED lines=13> */
.L_x_658:
[----:B------:R-:W-:Y:S05]  /*dd10*/  BSYNC B0 ;  /* 0x0000000000007941 */ /* 0x000fea0003800000 */
.L_x_657:
[----:B------:R-:W5:Y:S01]  /*dd20*/  LDL.LU R30, [R1+0x4bc] ;  /* 0x0004bc00011e7983 */ /* 0x000f620000300800 */
[----:B------:R-:W-:Y:S01]  /*dd30*/  LOP3.LUT P1, RZ, R99, 0x2, RZ, 0xc0, !PT ;  /* 0x0000000263ff7812 */ /* 0x000fe2000782c0ff */
        /* <DEDUP_REMOVED lines=15> */
.L_x_660:
[----:B------:R-:W-:Y:S05]  /*de30*/  BSYNC B0 ;  /* 0x0000000000007941 */ /* 0x000fea0003800000 */
.L_x_659:
        /* <DEDUP_REMOVED lines=16> */
.L_x_662:
[----:B------:R-:W-:Y:S05]  /*df40*/  BSYNC B0 ;  /* 0x0000000000007941 */ /* 0x000fea0003800000 */
.L_x_661:
[----:B0-----:R-:W5:Y:S01]  /*df50*/  LDL.LU R24, [R1+0x4a0] ;  /* 0x0004a00001187983 */ /* 0x001f620000300800 */
[----:B------:R-:W-:Y:S01]  /*df60*/  LOP3.LUT R99, R99, 0xfffffffb, RZ, 0xc0, !PT ;  /* 0xfffffffb63637812 */ /* 0x000fe200078ec0ff */
[----:B------:R-:W-:Y:S01]  /*df70*/  BSSY B0, `(.L_x_663) ;  /* 0x0000010000007945 */ /* 0x000fe20003800000 */
[----:B-----5:R-:W-:-:S13]  /*df80*/  ISETP.GE.AND P6, PT, R24, UR6, PT ;  /* 0x0000000618007c0c */ /* 0x020fda000bfc6270 */
        /* <DEDUP_REMOVED lines=14> */
.L_x_664:
[----:B------:R-:W-:Y:S05]  /*e070*/  BSYNC B0 ;  /* 0x0000000000007941 */ /* 0x000fea0003800000 */
.L_x_663:
        /* <DEDUP_REMOVED lines=16> */
.L_x_666:
[----:B------:R-:W-:Y:S05]  /*e180*/  BSYNC B0 ;  /* 0x0000000000007941 */ /* 0x000fea0003800000 */
.L_x_665:
        /* <DEDUP_REMOVED lines=17> */
.L_x_668:
[----:B------:R-:W-:Y:S05]  /*e2a0*/  BSYNC B0 ;  /* 0x0000000000007941 */ /* 0x000fea0003800000 */
.L_x_667:
        /* <DEDUP_REMOVED lines=9> */
[----:B------:R-:W3:Y:S04]  /*e340*/  LDL.LU R27, [R1+0x1f8] ;  /* 0x0001f800011b7983 */ /* 0x000ee80000300800 */
[----:B------:R-:W3:Y:S04]  /*e350*/  LDL.LU R23, [R1+0x1e8] ;  /* 0x0001e80001177983 */ /* 0x000ee80000300800 */
[----:B------:R-:W4:Y:S04]  /*e360*/  LDL.LU R26, [R1+0x200] ;  /* 0x00020000011a7983 */ /* 0x000f280000300800 */
[----:B------:R-:W4:Y:S01]  /*e370*/  LDL.LU R22, [R1+0x1fc] ;  /* 0x0001fc0001167983 */ /* 0x000f220000300800 */
[----:B-----5:R-:W-:-:S04]  /*e380*/  FFMA R24, -R124, R24, R29 ;  /* 0x000000187c187223 */ /* 0x020fc8000000011d */
[----:B------:R-:W-:Y:S01]  /*e390*/  FMUL R24, R24, UR7 ;  /* 0x0000000718187c20 */ /* 0x000fe20008400000 */
[----:B--2---:R-:W-:-:S04]  /*e3a0*/  FFMA R25, -R124, R25, R28 ;  /* 0x000000197c197223 */ /* 0x004fc8000000011c */
[----:B------:R-:W-:Y:S01]  /*e3b0*/  FMUL R25, R25, UR7 ;  /* 0x0000000719197c20 */ /* 0x000fe20008400000 */
[----:B---3--:R-:W-:-:S04]  /*e3c0*/  FFMA R23, -R124, R23, R27 ;  /* 0x000000177c177223 */ /* 0x008fc8000000011b */
[----:B------:R-:W-:Y:S01]  /*e3d0*/  FMUL R23, R23, UR7 ;  /* 0x0000000717177c20 */ /* 0x000fe20008400000 */
[----:B----4-:R-:W-:-:S04]  /*e3e0*/  FFMA R22, -R124, R22, R26 ;  /* 0x000000167c167223 */ /* 0x010fc8000000011a */
[----:B------:R-:W-:Y:S01]  /*e3f0*/  FMUL R26, R22, UR7 ;  /* 0x00000007161a7c20 */ /* 0x000fe20008400000 */
[----:B------:R-:W-:-:S04]  /*e400*/  F2FP.BF16.F32.PACK_AB R22, R25, R24 ;  /* 0x000000181916723e */ /* 0x000fc800000010ff */
[----:B------:R-:W-:-:S05]  /*e410*/  F2FP.BF16.F32.PACK_AB R23, R26, R23 ;  /* 0x000000171a17723e */ /* 0x000fca00000010ff */
[----:B------:R0:W-:Y:S02]  /*e420*/  STG.E.64 desc[UR4][R122.64+0xf00], R22 ;  /* 0x000f00167a007986 */ /* 0x0001e4000c101b04 */
.L_x_670:
[----:B------:R-:W-:Y:S05]  /*e430*/  BSYNC B0 ;  /* 0x0000000000007941 */ /* 0x000fea0003800000 */
.L_x_669:
[----:B0-----:R-:W5:Y:S01]  /*e440*/  LDL.LU R22, [R1+0x484] ;  /* 0x0004840001167983 */ /* 0x001f620000300800 */
[----:B------:R-:W-:Y:S01]  /*e450*/  LOP3.LUT P2, RZ, R99, 0x1, RZ, 0xc0, !PT ;  /* 0x0000000163ff7812 */ /* 0x000fe2000784c0ff */
[----:B------:R-:W-:Y:S01]  /*e460*/  BSSY B0, `(.L_x_671) ;  /* 0x0000018000007945 */ /* 0x000fe20003800000 */
[----:B------:R-:W-:Y:S01]  /*e470*/  IMAD.SHL.U32 R27, R100, 0x4, RZ ;  /* 0x00000004641b7824 */ /* 0x000fe200078e00ff */
[----:B-----5:R-:W-:-:S10]  /*e480*/  ISETP.GE.AND P6, PT, R22, UR6, PT ;  /* 0x0000000616007c0c */ /* 0x020fd4000bfc6270 */
[----:B------:R-:W-:Y:S05]  /*e490*/  @P2 BRA `(.L_x_672) ;  /* 0x0000000000502947 */ /* 0x000fea0003800000 */
        /* <DEDUP_REMOVED lines=20> */
.L_x_672:
[----:B------:R-:W-:Y:S05]  /*e5e0*/  BSYNC B0 ;  /* 0x0000000000007941 */ /* 0x000fea0003800000 */
.L_x_671:
[----:B0-----:R-:W5:Y:S01]  /*e5f0*/  LDL.LU R22, [R1+0x47c] ;  /* 0x00047c0001167983 */ /* 0x001f620000300800 */
[----:B------:R-:W-:Y:S01]  /*e600*/  LOP3.LUT R99, R99, 0xfffffffd, RZ, 0xc0, !PT ;  /* 0xfffffffd63637812 */ /* 0x000fe200078ec0ff */
[----:B------:R-:W-:Y:S01]  /*e610*/  BSSY B0, `(.L_x_673) ;  /* 0x0000019000007945 */ /* 0x000fe20003800000 */
[----:B------:R-:W-:Y:S02]  /*e620*/  IADD3 R29, R27, 0x980, RZ ;  /* 0x000009801b1d7810 */ /* 0x000fe40007ffe0ff */
        /* <DEDUP_REMOVED lines=23> */
.L_x_674:
[----:B------:R-:W-:Y:S05]  /*e7a0*/  BSYNC B0 ;  /* 0x0000000000007941 */ /* 0x000fea0003800000 */
.L_x_673:
[----:B------:R-:W-:Y:S01]  /*e7b0*/  BSSY B0, `(.L_x_675) ;  /* 0x0000018000007945 */ /* 0x000fe20003800000 */
[----:B------:R-:W-:Y:S02]  /*e7c0*/  IADD3 R28, R27, 0xa00, RZ ;  /* 0x00000a001b1c7810 */ /* 0x000fe40007ffe0ff */
[----:B------:R-:W-:Y:S01]  /*e7d0*/  ISETP.GE.AND P0, PT, R29, UR6, PT ;  /* 0x000000061d007c0c */ /* 0x000fe2000bf06270 */
[----:B------:R-:W-:-:S12]  /*e7e0*/  @P1 BRA `(.L_x_676) ;  /* 0x0000000000501947 */ /* 0x000fd80003800000 */
[----:B------:R-:W5:Y:S01]  /*e7f0*/  LDL.LU R32, [R1+0x224] ;  /* 0x0002240001207983 */ /* 0x000f620000300800 */
[----:B------:R-:W-:-:S03]  /*e800*/  ULDC UR7, c[0x0][0x228] ;  /* 0x00008a0000077ab9 */ /* 0x000fc60000000800 */
[----:B0-----:R-:W5:Y:S04]  /*e810*/  LDL.LU R22, [R1+0x22c] ;  /* 0x00022c0001167983 */ /* 0x001f680000300800 */
        /* <DEDUP_REMOVED lines=11> */
[----:B------:R-:W-:Y:S01]  /*e8d0*/  F2FP.BF16.F32.PACK_AB R22, R25, R22 ;  /* 0x000000161916723e */ /* 0x000fe200000010ff */
[----:B------:R-:W-:Y:S01]  /*e8e0*/  FMUL R24, R24, UR7 ;  /* 0x0000000718187c20 */ /* 0x000fe20008400000 */
[----:B----4-:R-:W-:-:S04]  /*e8f0*/  FFMA R23, -R124, R23, R26 ;  /* 0x000000177c177223 */ /* 0x010fc8000000011a */
[----:B------:R-:W-:-:S05]  /*e900*/  FMUL R23, R23, UR7 ;  /* 0x0000000717177c20 */ /* 0x000fca0008400000 */
[----:B------:R-:W-:-:S05]  /*e910*/  F2FP.BF16.F32.PACK_AB R23, R23, R24 ;  /* 0x000000181717723e */ /* 0x000fca00000010ff */
[----:B------:R0:W-:Y:S02]  /*e920*/  STG.E.64 desc[UR4][R122.64+0x1200], R22 ;  /* 0x001200167a007986 */ /* 0x0001e4000c101b04 */
.L_x_676:
[----:B------:R-:W-:Y:S05]  /*e930*/  BSYNC B0 ;  /* 0x0000000000007941 */ /* 0x000fea0003800000 */
.L_x_675:
[----:B------:R-:W-:Y:S01]  /*e940*/  BSSY B0, `(.L_x_677) ;  /* 0x0000018000007945 */ /* 0x000fe20003800000 */
[----:B------:R-:W-:Y:S01]  /*e950*/  VIADD R26, R27, 0xa80 ;  /* 0x00000a801b1a7836 */ /* 0x000fe20000000000 */
[----:B------:R-:W-:Y:S02]  /*e960*/  ISETP.GE.AND P1, PT, R28, UR6, PT ;  /* 0x000000061c007c0c */ /* 0x000fe4000bf26270 */
[----:B------:R-:W-:Y:S11]  /*e970*/  @P0 BRA `(.L_x_678) ;  /* 0x0000000000500947 */ /* 0x000ff60003800000 */
        /* <DEDUP_REMOVED lines=20> */
.L_x_678:
[----:B------:R-:W-:Y:S05]  /*eac0*/  BSYNC B0 ;  /* 0x0000000000007941 */ /* 0x000fea0003800000 */
.L_x_677:
        /* <DEDUP_REMOVED lines=24> */
.L_x_680:
[----:B------:R-:W-:Y:S05]  /*ec50*/  BSYNC B0 ;  /* 0x0000000000007941 */ /* 0x000fea0003800000 */
.L_x_679:
        /* <DEDUP_REMOVED lines=24> */
.L_x_682:
[----:B------:R-:W-:Y:S05]  /*ede0*/  BSYNC B0 ;  /* 0x0000000000007941 */ /* 0x000fea0003800000 */
.L_x_681:
        /* <DEDUP_REMOVED lines=24> */
.L_x_684:
[----:B------:R-:W-:Y:S05]  /*ef70*/  BSYNC B0 ;  /* 0x0000000000007941 */ /* 0x000fea0003800000 */
.L_x_683:
        /* <DEDUP_REMOVED lines=15> */
[C---:B--2---:R-:W-:Y:S01]  /*f070*/  FFMA R23, -R124.reuse, R23, R31 ;  /* 0x000000177c177223 */ /* 0x044fe2000000011f */
[C---:B---3--:R-:W-:Y:S01]  /*f080*/  FFMA R24, -R124.reuse, R24, R30 ;  /* 0x000000187c187223 */ /* 0x048fe2000000011e */
[----:B----4-:R-:W-:Y:S02]  /*f090*/  FFMA R25, -R124, R25, R26 ;  /* 0x000000197c197223 */ /* 0x010fe4000000011a */
[----:B------:R-:W-:Y:S01]  /*f0a0*/  FMUL R26, R23, UR7 ;  /* 0x00000007171a7c20 */ /* 0x000fe20008400000 */
[----:B------:R-:W-:Y:S01]  /*f0b0*/  FMUL R23, R24, UR7 ;  /* 0x0000000718177c20 */ /* 0x000fe20008400000 */
[----:B------:R-:W-:-:S03]  /*f0c0*/  FMUL R25, R25, UR7 ;  /* 0x0000000719197c20 */ /* 0x000fc60008400000 */
[----:B------:R-:W-:Y:S02]  /*f0d0*/  F2FP.BF16.F32.PACK_AB R22, R26, R22 ;  /* 0x000000161a16723e */ /* 0x000fe400000010ff */
[----:B------:R-:W-:-:S05]  /*f0e0*/  F2FP.BF16.F32.PACK_AB R23, R25, R23 ;  /* 0x000000171917723e */ /* 0x000fca00000010ff */
[----:B------:R0:W-:Y:S02]  /*f0f0*/  STG.E.64 desc[UR4][R122.64+0x1700], R22 ;  /* 0x001700167a007986 */ /* 0x0001e4000c101b04 */
.L_x_686:
[----:B------:R-:W-:Y:S05]  /*f100*/  BSYNC B0 ;  /* 0x0000000000007941 */ /* 0x000fea0003800000 */
.L_x_685:
        /* <DEDUP_REMOVED lines=24> */
.L_x_688:
[----:B------:R-:W-:Y:S05]  /*f290*/  BSYNC B0 ;  /* 0x0000000000007941 */ /* 0x000fea0003800000 */
.L_x_687:
        /* <DEDUP_REMOVED lines=24> */
.L_x_690:
[----:B------:R-:W-:Y:S05]  /*f420*/  BSYNC B0 ;  /* 0x0000000000007941 */ /* 0x000fea0003800000 */
.L_x_689:
        /* <DEDUP_REMOVED lines=24> */
.L_x_692:
[----:B------:R-:W-:Y:S05]  /*f5b0*/  BSYNC B0 ;  /* 0x0000000000007941 */ /* 0x000fea0003800000 */
.L_x_691:
        /* <DEDUP_REMOVED lines=24> */
.L_x_694:
[----:B------:R-:W-:Y:S05]  /*f740*/  BSYNC B0 ;  /* 0x0000000000007941 */ /* 0x000fea0003800000 */
.L_x_693:
        /* <DEDUP_REMOVED lines=24> */
.L_x_696:
[----:B------:R-:W-:Y:S05]  /*f8d0*/  BSYNC B0 ;  /* 0x0000000000007941 */ /* 0x000fea0003800000 */
.L_x_695:
        /* <DEDUP_REMOVED lines=24> */
.L_x_698:
[----:B------:R-:W-:Y:S05]  /*fa60*/  BSYNC B0 ;  /* 0x0000000000007941 */ /* 0x000fea0003800000 */
.L_x_697:
        /* <DEDUP_REMOVED lines=24> */
.L_x_700:
[----:B------:R-:W-:Y:S05]  /*fbf0*/  BSYNC B0 ;  /* 0x0000000000007941 */ /* 0x000fea0003800000 */
.L_x_699:
        /* <DEDUP_REMOVED lines=24> */
.L_x_702:
[----:B------:R-:W-:Y:S05]  /*fd80*/  BSYNC B0 ;  /* 0x0000000000007941 */ /* 0x000fea0003800000 */
.L_x_701:
        /* <DEDUP_REMOVED lines=24> */
.L_x_704:
[----:B------:R-:W-:Y:S05]  /*ff10*/  BSYNC B0 ;  /* 0x0000000000007941 */ /* 0x000fea0003800000 */
.L_x_703:
        /* <DEDUP_REMOVED lines=24> */
.L_x_706:
[----:B------:R-:W-:Y:S05]  /*100a0*/  BSYNC B0 ;  /* 0x0000000000007941 */ /* 0x000fea0003800000 */
.L_x_705:
[----:B------:R-:W-:Y:S01]  /*100b0*/  BSSY B0, `(.L_x_707) ;  /* 0x0000017000007945 */ /* 0x000fe20003800000 */
[----:B------:R-:W-:-:S03]  /*100c0*/  ISETP.GE.AND P2, PT, R27, UR6, PT ;  /* 0x000000061b007c0c */ /* 0x000fc6000bf46270 */
[----:B------:R-:W-:Y:S10]  /*100d0*/  @P1 BRA `(.L_x_708) ;  /* 0x0000000000501947 */ /* 0x000ff40003800000 */
        /* <DEDUP_REMOVED lines=20> */
.L_x_708:
[----:B------:R-:W-:Y:S05]  /*10220*/  BSYNC B0 ;  /* 0x0000000000007941 */ /* 0x000fea0003800000 */
.L_x_707:
        /* <DEDUP_REMOVED lines=24> */
.L_x_710:
[----:B------:R-:W-:Y:S05]  /*103b0*/  BSYNC B0 ;  /* 0x0000000000007941 */ /* 0x000fea0003800000 */
.L_x_709:
        /* <DEDUP_REMOVED lines=25> */
.L_x_712:
[----:B------:R-:W-:Y:S05]  /*10550*/  BSYNC B0 ;  /* 0x0000000000007941 */ /* 0x000fea0003800000 */
.L_x_711:
        /* <DEDUP_REMOVED lines=24> */
.L_x_714:
[----:B------:R-:W-:Y:S05]  /*106e0*/  BSYNC B0 ;  /* 0x0000000000007941 */ /* 0x000fea0003800000 */
.L_x_713:
        /* <DEDUP_REMOVED lines=24> */
.L_x_716:
[----:B------:R-:W-:Y:S05]  /*10870*/  BSYNC B0 ;  /* 0x0000000000007941 */ /* 0x000fea0003800000 */
.L_x_715:
        /* <DEDUP_REMOVED lines=24> */
.L_x_718:
[----:B------:R-:W-:Y:S05]  /*10a00*/  BSYNC B0 ;  /* 0x0000000000007941 */ /* 0x000fea0003800000 */
.L_x_717:
        /* <DEDUP_REMOVED lines=24> */
.L_x_720:
[----:B------:R-:W-:Y:S05]  /*10b90*/  BSYNC B0 ;  /* 0x0000000000007941 */ /* 0x000fea0003800000 */
.L_x_719:
[----:B0-----:R-:W5:Y:S01]  /*10ba0*/  LDL.LU R23, [R1+0x4cc] ;  /* 0x0004cc0001177983 */ /* 0x001f620000300800 */
[----:B------:R-:W-:Y:S01]  /*10bb0*/  LOP3.LUT P6, RZ, R99, 0x2, RZ, 0xc0, !PT ;  /* 0x0000000263ff7812 */ /* 0x000fe200078cc0ff */
[----:B------:R-:W-:Y:S01]  /*10bc0*/  BSSY B0, `(.L_x_721) ;  /* 0x000001a000007945 */ /* 0x000fe20003800000 */
[----:B------:R-:W-:Y:S02]  /*10bd0*/  P2R R22, PR, RZ, 0x1 ;  /* 0x00000001ff167803 */ /* 0x000fe40000000000 */
[----:B-----5:R-:W-:-:S04]  /*10be0*/  ISETP.GE.AND P0, PT, R23, UR6, PT ;  /* 0x0000000617007c0c */ /* 0x020fc8000bf06270 */
[----:B------:R-:W-:Y:S02]  /*10bf0*/  P2R R26, PR, RZ, 0x1 ;  /* 0x00000001ff1a7803 */ /* 0x000fe40000000000 */
[----:B------:R-:W-:-:S03]  /*10c00*/  ISETP.NE.AND P0, PT, R22, RZ, PT ;  /* 0x000000ff1600720c */ /* 0x000fc60003f05270 */
[----:B------:R-:W-:Y:S10]  /*10c10*/  @P6 BRA `(.L_x_722) ;  /* 0x0000000000506947 */ /* 0x000ff40003800000 */
[----:B------:R-:W5:Y:S01]  /*10c20*/  LDL.LU R31, [R1+0x184] ;  /* 0x00018400011f7983 */ /* 0x000f620000300800 */
[----:B------:R-:W-:-:S03]  /*10c30*/  ULDC UR7, c[0x0][0x228] ;  /* 0x00008a0000077ab9 */ /* 0x000fc60000000800 */
[----:B------:R-:W5:Y:S04]  /*10c40*/  LDL.LU R30, [R1] ;  /* 0x00000000011e7983 */ /* 0x000f680000300800 */
        /* <DEDUP_REMOVED lines=17> */
.L_x_722:
[----:B------:R-:W-:Y:S05]  /*10d60*/  BSYNC B0 ;  /* 0x0000000000007941 */ /* 0x000fea0003800000 */
.L_x_721:
[----:B0-----:R-:W5:Y:S01]  /*10d70*/  LDL.LU R22, [R1+0x4c8] ;  /* 0x0004c80001167983 */ /* 0x001f620000300800 */
[----:B------:R-:W-:Y:S01]  /*10d80*/  BSSY B0, `(.L_x_723) ;  /* 0x0000017000007945 */ /* 0x000fe20003800000 */
[----:B-----5:R-:W-:-:S04]  /*10d90*/  ISETP.GE.AND P6, PT, R22, UR6, PT ;  /* 0x0000000616007c0c */ /* 0x020fc8000bfc6270 */
[----:B------:R-:W-:Y:S01]  /*10da0*/  P2R R27, PR, RZ, 0x40 ;  /* 0x00000040ff1b7803 */ /* 0x000fe20000000000 */
[----:B------:R-:W-:Y:S08]  /*10db0*/  @P0 BRA `(.L_x_724) ;  /* 0x00000000004c0947 */ /* 0x000ff00003800000 */
[----:B------:R-:W5:Y:S01]  /*10dc0*/  LDL.LU R30, [R1+0xd4] ;  /* 0x0000d400011e7983 */ /* 0x000f620000300800 */
[----:B------:R-:W-:-:S03]  /*10dd0*/  ULDC UR7, c[0x0][0x228] ;  /* 0x00008a0000077ab9 */ /* 0x000fc60000000800 */
[----:B------:R-:W2:Y:S04]  /*10de0*/  LDL.LU R29, [R1+0x154] ;  /* 0x00015400011d7983 */ /* 0x000ea80000300800 */
[----:B------:R-:W2:Y:S04]  /*10df0*/  LDL.LU R23, [R1+0x148] ;  /* 0x0001480001177983 */ /* 0x000ea80000300800 */
[----:B------:R-:W3:Y:S04]  /*10e00*/  LDL.LU R28, [R1+0x194] ;  /* 0x00019400011c7983 */ /* 0x000ee80000300800 */
[----:B------:R-:W3:Y:S04]  /*10e10*/  LDL.LU R24, [R1+0x14c] ;  /* 0x00014c0001187983 */ /* 0x000ee80000300800 */
[----:B------:R-:W4:Y:S04]  /*10e20*/  LDL.LU R25, [R1+0x198] ;  /* 0x0001980001197983 */ /* 0x000f280000300800 */
[----:B------:R-:W4:Y:S01]  /*10e30*/  LDL.LU R22, [R1+0x150] ;  /* 0x0001500001167983 */ /* 0x000f220000300800 */
[C---:B-----5:R-:W-:Y:S01]  /*10e40*/  FFMA R251, -R124.reuse, R251, R30 ;  /* 0x000000fb7cfb7223 */ /* 0x060fe2000000011e */
[----:B--2---:R-:W-:-:S04]  /*10e50*/  FFMA R23, -R124, R23, R29 ;  /* 0x000000177c177223 */ /* 0x004fc8000000011d */
[----:B------:R-:W-:Y:S01]  /*10e60*/  FMUL R23, R23, UR7 ;  /* 0x0000000717177c20 */ /* 0x000fe20008400000 */
[----:B---3--:R-:W-:-:S04]  /*10e70*/  FFMA R24, -R124, R24, R28 ;  /* 0x000000187c187223 */ /* 0x008fc8000000011c */
[----:B------:R-:W-:Y:S01]  /*10e80*/  FMUL R24, R24, UR7 ;  /* 0x0000000718187c20 */ /* 0x000fe20008400000 */
[----:B----4-:R-:W-:Y:S01]  /*10e90*/  FFMA R25, -R124, R22, R25 ;  /* 0x000000167c197223 */ /* 0x010fe20000000119 */
[----:B------:R-:W-:-:S03]  /*10ea0*/  FMUL R22, R251, UR7 ;  /* 0x00000007fb167c20 */ /* 0x000fc60008400000 */
[----:B------:R-:W-:Y:S02]  /*10eb0*/  FMUL R25, R25, UR7 ;  /* 0x0000000719197c20 */ /* 0x000fe40008400000 */
[----:B------:R-:W-:-:S03]  /*10ec0*/  F2FP.BF16.F32.PACK_AB R22, R23, R22 ;  /* 0x000000161716723e */ /* 0x000fc600000010ff */
[----:B------:R-:W-:-:S05]  /*10ed0*/  F2FP.BF16.F32.PACK_AB R23, R25, R24 ;  /* 0x000000181917723e */ /* 0x000fca00000010ff */
[----:B------:R0:W-:Y:S02]  /*10ee0*/  STG.E.64 desc[UR4][R122.64+0x2a00], R22 ;  /* 0x002a00167a007986 */ /* 0x0001e4000c101b04 */
.L_x_724:
[----:B------:R-:W-:Y:S05]  /*10ef0*/  BSYNC B0 ;  /* 0x0000000000007941 */ /* 0x000fea0003800000 */
.L_x_723:
[----:B0-----:R-:W5:Y:S01]  /*10f00*/  LDL.LU R22, [R1+0x4c4] ;  /* 0x0004c40001167983 */ /* 0x001f620000300800 */
[----:B------:R-:W-:Y:S01]  /*10f10*/  BSSY B0, `(.L_x_725) ;  /* 0x0000016000007945 */ /* 0x000fe20003800000 */
[----:B-----5:R-:W-:-:S03]  /*10f20*/  ISETP.GE.AND P0, PT, R22, UR6, PT ;  /* 0x0000000616007c0c */ /* 0x020fc6000bf06270 */
[----:B------:R-:W-:Y:S10]  /*10f30*/  @P1 BRA `(.L_x_726) ;  /* 0x00000000004c1947 */ /* 0x000ff40003800000 */
        /* <DEDUP_REMOVED lines=19> */
.L_x_726:
[----:B------:R-:W-:Y:S05]  /*11070*/  BSYNC B0 ;  /* 0x0000000000007941 */ /* 0x000fea0003800000 */
.L_x_725:
        /* <DEDUP_REMOVED lines=23> */
.L_x_728:
[----:B------:R-:W-:Y:S05]  /*111f0*/  BSYNC B0 ;  /* 0x0000000000007941 */ /* 0x000fea0003800000 */
.L_x_727:
        /* <DEDUP_REMOVED lines=23> */
.L_x_730:
[----:B------:R-:W-:Y:S05]  /*11370*/  BSYNC B0 ;  /* 0x0000000000007941 */ /* 0x000fea0003800000 */
.L_x_729:
[----:B------:R-:W5:Y:S01]  /*11380*/  LDL.LU R16, [R1+0x494] ;  /* 0x0004940001107983 */ /* 0x000f620000300800 */
        /* <DEDUP_REMOVED lines=8> */
[----:B0-----:R-:W3:Y:S04]  /*11410*/  LDL.LU R22, [R1+0x50] ;  /* 0x0000500001167983 */ /* 0x001ee80000300800 */
[----:B------:R-:W4:Y:S04]  /*11420*/  LDL.LU R24, [R1+0x78] ;  /* 0x0000780001187983 */ /* 0x000f280000300800 */
[----:B------:R-:W4:Y:S01]  /*11430*/  LDL.LU R23, [R1+0x54] ;  /* 0x0000540001177983 */ /* 0x000f220000300800 */
[----:B-----5:R-:W-:-:S04]  /*11440*/  FFMA R11, -R124, R11, R29 ;  /* 0x0000000b7c0b7223 */ /* 0x020fc8000000011d */
[----:B------:R-:W-:Y:S01]  /*11450*/  FMUL R11, R11, UR7 ;  /* 0x000000070b0b7c20 */ /* 0x000fe20008400000 */
[----:B--2---:R-:W-:-:S04]  /*11460*/  FFMA R16, -R124, R16, R28 ;  /* 0x000000107c107223 */ /* 0x004fc8000000011c */
[----:B------:R-:W-:Y:S01]  /*11470*/  FMUL R16, R16, UR7 ;  /* 0x0000000710107c20 */ /* 0x000fe20008400000 */
[C---:B---3--:R-:W-:Y:S01]  /*11480*/  FFMA R22, -R124.reuse, R22, R25 ;  /* 0x000000167c167223 */ /* 0x048fe20000000119 */
[----:B----4-:R-:W-:-:S03]  /*11490*/  FFMA R24, -R124, R23, R24 ;  /* 0x000000177c187223 */ /* 0x010fc60000000118 */
[----:B------:R-:W-:Y:S01]  /*114a0*/  FMUL R23, R22, UR7 ;  /* 0x0000000716177c20 */ /* 0x000fe20008400000 */
[----:B------:R-:W-:Y:S01]  /*114b0*/  F2FP.BF16.F32.PACK_AB R22, R16, R11 ;  /* 0x0000000b1016723e */ /* 0x000fe200000010ff */
[----:B------:R-:W-:-:S05]  /*114c0*/  FMUL R24, R24, UR7 ;  /* 0x0000000718187c20 */ /* 0x000fca0008400000 */
[----:B------:R-:W-:-:S05]  /*114d0*/  F2FP.BF16.F32.PACK_AB R23, R24, R23 ;  /* 0x000000171817723e */ /* 0x000fca00000010ff */
[----:B------:R0:W-:Y:S02]  /*114e0*/  STG.E.64 desc[UR4][R122.64+0x2e00], R22 ;  /* 0x002e00167a007986 */ /* 0x0001e4000c101b04 */
.L_x_732:
[----:B------:R-:W-:Y:S05]  /*114f0*/  BSYNC B0 ;  /* 0x0000000000007941 */ /* 0x000fea0003800000 */
.L_x_731:
        /* <DEDUP_REMOVED lines=10> */
[----:B0-----:R-:W4:Y:S04]  /*115a0*/  LDL.LU R23, [R1+0x84] ;  /* 0x0000840001177983 */ /* 0x001f280000300800 */
        /* <DEDUP_REMOVED lines=12> */
.L_x_734:
[----:B------:R-:W-:Y:S05]  /*11670*/  BSYNC B0 ;  /* 0x0000000000007941 */ /* 0x000fea0003800000 */
.L_x_733:
[----:B------:R-:W5:Y:S01]  /*11680*/  LDL.LU R6, [R1+0x474] ;  /* 0x0004740001067983 */ /* 0x000f620000300800 */
[----:B------:R-:W-:Y:S01]  /*11690*/  ISETP.NE.AND P6, PT, R26, RZ, PT ;  /* 0x000000ff1a00720c */ /* 0x000fe20003fc5270 */
[----:B------:R-:W-:Y:S01]  /*116a0*/  BSSY B0, `(.L_x_735) ;  /* 0x0000016000007945 */ /* 0x000fe20003800000 */
[----:B-----5:R-:W-:-:S11]  /*116b0*/  ISETP.GE.AND P5, PT, R6, UR6, PT ;  /* 0x0000000606007c0c */ /* 0x020fd6000bfa6270 */
[----:B------:R-:W-:Y:S05]  /*116c0*/  @P6 BRA `(.L_x_736) ;  /* 0x00000000004c6947 */ /* 0x000fea0003800000 */
[----:B------:R-:W5:Y:S01]  /*116d0*/  LDL.LU R25, [R1+0x14] ;  /* 0x0000140001197983 */ /* 0x000f620000300800 */
[----:B------:R-:W-:-:S03]  /*116e0*/  ULDC UR7, c[0x0][0x228] ;  /* 0x00008a0000077ab9 */ /* 0x000fc60000000800 */
[----:B------:R-:W2:Y:S04]  /*116f0*/  LDL.LU R24, [R1+0x28] ;  /* 0x0000280001187983 */ /* 0x000ea80000300800 */
[----:B------:R-:W2:Y:S04]  /*11700*/  LDL.LU R6, [R1+0x4] ;  /* 0x0000040001067983 */ /* 0x000ea80000300800 */
[----:B0-----:R-:W3:Y:S04]  /*11710*/  LDL.LU R23, [R1+0x2c] ;  /* 0x00002c0001177983 */ /* 0x001ee80000300800 */
[----:B------:R-:W3:Y:S04]  /*11720*/  LDL.LU R16, [R1+0xc] ;  /* 0x00000c0001107983 */ /* 0x000ee80000300800 */
[----:B------:R-:W4:Y:S04]  /*11730*/  LDL.LU R22, [R1+0x30] ;  /* 0x0000300001167983 */ /* 0x000f280000300800 */
[----:B------:R-:W4:Y:S01]  /*11740*/  LDL.LU R11, [R1+0x24] ;  /* 0x00002400010b7983 */ /* 0x000f220000300800 */
[C---:B-----5:R-:W-:Y:S01]  /*11750*/  FFMA R86, -R124.reuse, R86, R25 ;  /* 0x000000567c567223 */ /* 0x060fe20000000119 */
[C---:B--2---:R-:W-:Y:S01]  /*11760*/  FFMA R6, -R124.reuse, R6, R24 ;  /* 0x000000067c067223 */ /* 0x044fe20000000118 */
[----:B---3--:R-:W-:-:S04]  /*11770*/  FFMA R16, -R124, R16, R23 ;  /* 0x000000107c107223 */ /* 0x008fc80000000117 */
[----:B------:R-:W-:Y:S01]  /*11780*/  FMUL R16, R16, UR7 ;  /* 0x0000000710107c20 */ /* 0x000fe20008400000 */
[----:B----4-:R-:W-:Y:S01]  /*11790*/  FFMA R23, -R124, R11, R22 ;  /* 0x0000000b7c177223 */ /* 0x010fe20000000116 */
[----:B------:R-:W-:Y:S01]  /*117a0*/  FMUL R22, R86, UR7 ;  /* 0x0000000756167c20 */ /* 0x000fe20008400000 */
[----:B------:R-:W-:Y:S02]  /*117b0*/  FMUL R11, R6, UR7 ;  /* 0x00000007060b7c20 */ /* 0x000fe40008400000 */
[----:B------:R-:W-:-:S03]  /*117c0*/  FMUL R23, R23, UR7 ;  /* 0x0000000717177c20 */ /* 0x000fc60008400000 */
[----:B------:R-:W-:Y:S02]  /*117d0*/  F2FP.BF16.F32.PACK_AB R22, R11, R22 ;  /* 0x000000160b16723e */ /* 0x000fe400000010ff */
[----:B------:R-:W-:-:S05]  /*117e0*/  F2FP.BF16.F32.PACK_AB R23, R23, R16 ;  /* 0x000000101717723e */ /* 0x000fca00000010ff */
[----:B------:R0:W-:Y:S02]  /*117f0*/  STG.E.64 desc[UR4][R122.64+0x3000], R22 ;  /* 0x003000167a007986 */ /* 0x0001e4000c101b04 */
.L_x_736:
[----:B------:R-:W-:Y:S05]  /*11800*/  BSYNC B0 ;  /* 0x0000000000007941 */ /* 0x000fea0003800000 */
.L_x_735:
[----:B------:R-:W5:Y:S01]  /*11810*/  LDL.LU R11, [R1+0x454] ;  /* 0x00045400010b7983 */ /* 0x000f620000300800 */
[----:B------:R-:W-:Y:S01]  /*11820*/  ISETP.NE.AND P6, PT, R27, RZ, PT ;  /* 0x000000ff1b00720c */ /* 0x000fe20003fc5270 */
[----:B------:R-:W-:Y:S01]  /*11830*/  BSSY B0, `(.L_x_737) ;  /* 0x0000013000007945 */ /* 0x000fe20003800000 */
[----:B------:R-:W-:Y:S02]  /*11840*/  P2R R6, PR, RZ, 0x1 ;  /* 0x00000001ff067803 */ /* 0x000fe40000000000 */
[----:B-----5:R-:W-:-:S04]  /*11850*/  ISETP.GE.AND P0, PT, R11, UR6, PT ;  /* 0x000000060b007c0c */ /* 0x020fc8000bf06270 */
[----:B------:R-:W-:Y:S02]  /*11860*/  P2R R16, PR, RZ, 0x1 ;  /* 0x00000001ff107803 */ /* 0x000fe40000000000 */
[----:B------:R-:W-:-:S03]  /*11870*/  ISETP.NE.AND P0, PT, R6, RZ, PT ;  /* 0x000000ff0600720c */ /* 0x000fc60003f05270 */
        /* <DEDUP_REMOVED lines=8> */
[----:B------:R-:W-:-:S04]  /*11900*/  FMUL R20, R20, UR7 ;  /* 0x0000000714147c20 */ /* 0x000fc80008400000 */
[----:B0-----:R-:W-:Y:S01]  /*11910*/  F2FP.BF16.F32.PACK_AB R22, R6, R133 ;  /* 0x000000850616723e */ /* 0x001fe200000010ff */
[----:B-----5:R-:W-:-:S04]  /*11920*/  FFMA R21, -R124, R21, R11 ;  /* 0x000000157c157223 */ /* 0x020fc8000000010b */
[----:B------:R-:W-:-:S05]  /*11930*/  FMUL R21, R21, UR7 ;  /* 0x0000000715157c20 */ /* 0x000fca0008400000 */
[----:B------:R-:W-:-:S05]  /*11940*/  F2FP.BF16.F32.PACK_AB R23, R21, R20 ;  /* 0x000000141517723e */ /* 0x000fca00000010ff */
[----:B------:R0:W-:Y:S02]  /*11950*/  STG.E.64 desc[UR4][R122.64+0x3100], R22 ;  /* 0x003100167a007986 */ /* 0x0001e4000c101b04 */
.L_x_738:
[----:B------:R-:W-:Y:S05]  /*11960*/  BSYNC B0 ;  /* 0x0000000000007941 */ /* 0x000fea0003800000 */
.L_x_737:
        /* <DEDUP_REMOVED lines=17> */
.L_x_740:
[----:B------:R-:W-:Y:S05]  /*11a80*/  BSYNC B0 ;  /* 0x0000000000007941 */ /* 0x000fea0003800000 */
.L_x_739:
        /* <DEDUP_REMOVED lines=16> */
.L_x_742:
[----:B------:R-:W-:Y:S05]  /*11b90*/  BSYNC B0 ;  /* 0x0000000000007941 */ /* 0x000fea0003800000 */
.L_x_741:
        /* <DEDUP_REMOVED lines=16> */
.L_x_744:
[----:B------:R-:W-:Y:S05]  /*11ca0*/  BSYNC B0 ;  /* 0x0000000000007941 */ /* 0x000fea0003800000 */
.L_x_743:
        /* <DEDUP_REMOVED lines=16> */
.L_x_746:
[----:B------:R-:W-:Y:S05]  /*11db0*/  BSYNC B0 ;  /* 0x0000000000007941 */ /* 0x000fea0003800000 */
.L_x_745:
        /* <DEDUP_REMOVED lines=16> */
.L_x_748:
[----:B------:R-:W-:Y:S05]  /*11ec0*/  BSYNC B0 ;  /* 0x0000000000007941 */ /* 0x000fea0003800000 */
.L_x_747:
        /* <DEDUP_REMOVED lines=16> */
.L_x_750:
[----:B------:R-:W-:Y:S05]  /*11fd0*/  BSYNC B0 ;  /* 0x0000000000007941 */ /* 0x000fea0003800000 */
.L_x_749:
        /* <DEDUP_REMOVED lines=17> */
.L_x_752:
[----:B------:R-:W-:Y:S05]  /*120f0*/  BSYNC B0 ;  /* 0x0000000000007941 */ /* 0x000fea0003800000 */
.L_x_751:
        /* <DEDUP_REMOVED lines=15> */
.L_x_754:
[----:B------:R-:W-:Y:S05]  /*121f0*/  BSYNC B0 ;  /* 0x0000000000007941 */ /* 0x000fea0003800000 */
.L_x_753:
        /* <DEDUP_REMOVED lines=14> */
.L_x_756:
[----:B------:R-:W-:Y:S05]  /*122e0*/  BSYNC B0 ;  /* 0x0000000000007941 */ /* 0x000fea0003800000 */
.L_x_755:
        /* <DEDUP_REMOVED lines=14> */
.L_x_758:
[----:B------:R-:W-:Y:S05]  /*123d0*/  BSYNC B0 ;  /* 0x0000000000007941 */ /* 0x000fea0003800000 */
.L_x_757:
        /* <DEDUP_REMOVED lines=14> */
.L_x_760:
[----:B------:R-:W-:Y:S05]  /*124c0*/  BSYNC B0 ;  /* 0x0000000000007941 */ /* 0x000fea0003800000 */
.L_x_759:
        /* <DEDUP_REMOVED lines=14> */
.L_x_762:
[----:B------:R-:W-:Y:S05]  /*125b0*/  BSYNC B0 ;  /* 0x0000000000007941 */ /* 0x000fea0003800000 */
.L_x_761:
        /* <DEDUP_REMOVED lines=14> */
.L_x_764:
[----:B------:R-:W-:Y:S05]  /*126a0*/  BSYNC B0 ;  /* 0x0000000000007941 */ /* 0x000fea0003800000 */
.L_x_763:
        /* <DEDUP_REMOVED lines=14> */
.L_x_765:
        /* <DEDUP_REMOVED lines=15> */
.L_x_14365:


//--------------------- .text._ZN18transformer_engine48scaled_upper_triang_masked_softmax_warp_backwardI13__nv_bfloat16S1_fLi12EEEvPT0_PKT_S6_T1_iii --------------------------
	.section	.text._ZN18transformer_engine48scaled_upper_triang_masked_softmax_warp_backwardI13__nv_bfloat16S1_fLi12EEEvPT0_PKT_S6_T1_iii,"ax",@progbits
	.align	128
        .global         _ZN18transformer_engine48scaled_upper_triang_masked_softmax_warp_backwardI13__nv_bfloat16S1_fLi12EEEvPT0_PKT_S6_T1_iii
        .type           _ZN18transformer_engine48scaled_upper_triang_masked_softmax_warp_backwardI13__nv_bfloat16S1_fLi12EEEvPT0_PKT_S6_T1_iii,@function
        .size           _ZN18transformer_engine48scaled_upper_triang_masked_softmax_warp_backwardI13__nv_bfloat16S1_fLi12EEEvPT0_PKT_S6_T1_iii,(.L_x_14366 - _ZN18transformer_engine48scaled_upper_triang_masked_softmax_warp_backwardI13__nv_bfloat16S1_fLi12EEEvPT0_PKT_S6_T1_iii)
        .other          _ZN18transformer_engine48scaled_upper_triang_masked_softmax_warp_backwardI13__nv_bfloat16S1_fLi12EEEvPT0_PKT_S6_T1_iii,@"STO_CUDA_ENTRY STV_DEFAULT"
_ZN18transformer_engine48scaled_upper_triang_masked_softmax_warp_backwardI13__nv_bfloat16S1_fLi12EEEvPT0_PKT_S6_T1_iii:
.text._ZN18transformer_engine48scaled_upper_triang_masked_softmax_warp_backwardI13__nv_bfloat16S1_fLi12EEEvPT0_PKT_S6_T1_iii:
        /* <DEDUP_REMOVED lines=24> */
[C---:B------:R-:W-:Y:S01]  /*0180*/  VIADD R6, R122.reuse, 0x80 ;  /* 0x000000807a067836 */ /* 0x040fe20000000000 */
        /* <DEDUP_REMOVED lines=11> */
[----:B------:R-:W-:-:S02]  /*0240*/  SHF.L.U64.HI R2, R2, 0x1, R9 ;  /* 0x0000000102027819 */ /* 0x000fc40000010209 */
[----:B------:R-:W-:Y:S01]  /*0250*/  IADD3 R124, P2, R126, UR4, RZ ;  /* 0x000000047e7c7c10 */ /* 0x000fe2000ff5e0ff */
[----:B------:R0:W-:Y:S01]  /*0260*/  STL [R1+0x48], R6 ;  /* 0x0000480601007387 */ /* 0x0001e20000100800 */
[----:B------:R-:W-:Y:S02]  /*0270*/  SEL R138, R138, RZ, P0 ;  /* 0x000000ff8a8a7207 */ /* 0x000fe40000000000 */
[----:B------:R-:W-:Y:S01]  /*0280*/  IADD3.X R125, R2, UR5, RZ, P2, !PT ;  /* 0x00000005027d7c10 */ /* 0x000fe200097fe4ff */
[----:B------:R-:W-:Y:S01]  /*0290*/  ULDC.64 UR4, c[0x0][0x208] ;  /* 0x0000820000047ab9 */ /* 0x000fe20000000a00 */
[C---:B------:R-:W-:Y:S02]  /*02a0*/  ISETP.GE.AND P2, PT, R122.reuse, R138, PT ;  /* 0x0000008a7a00720c */ /* 0x040fe40003f46270 */
[----:B------:R-:W-:Y:S02]  /*02b0*/  IADD3 R3, R122, 0x380, RZ ;  /* 0x000003807a037810 */ /* 0x000fe40007ffe0ff */
[----:B------:R-:W-:-:S02]  /*02c0*/  IADD3 R126, P6, R126, UR10, RZ ;  /* 0x0000000a7e7e7c10 */ /* 0x000fc4000ffde0ff */
[-C--:B------:R-:W-:Y:S01]  /*02d0*/  ISETP.GE.AND P1, PT, R5, R138.reuse, PT ;  /* 0x0000008a0500720c */ /* 0x080fe20003f26270 */
[C---:B------:R-:W-:Y:S01]  /*02e0*/  VIADD R5, R122.reuse, 0x480 ;  /* 0x000004807a057836 */ /* 0x040fe20000000000 */
[-C--:B------:R-:W-:Y:S02]  /*02f0*/  ISETP.GE.AND P5, PT, R3, R138.reuse, PT ;  /* 0x0000008a0300720c */ /* 0x080fe40003fa6270 */
[----:B------:R-:W-:Y:S02]  /*0300*/  IADD3 R3, R122, 0x400, RZ ;  /* 0x000004007a037810 */ /* 0x000fe40007ffe0ff */
[----:B------:R-:W-:Y:S02]  /*0310*/  IADD3.X R127, R2, UR11, RZ, P6, !PT ;  /* 0x0000000b027f7c10 */ /* 0x000fe4000b7fe4ff */
[-C--:B------:R-:W-:Y:S02]  /*0320*/  ISETP.GE.AND P0, PT, R7, R138.reuse, PT ;  /* 0x0000008a0700720c */ /* 0x080fe40003f06270 */
[----:B------:R-:W-:-:S02]  /*0330*/  ISETP.GE.AND P4, PT, R3, R138, PT ;  /* 0x0000008a0300720c */ /* 0x000fc40003f86270 */
        /* <DEDUP_REMOVED lines=26> */
.L_x_767:
[----:B------:R-:W-:Y:S05]  /*04e0*/  BSYNC B0 ;  /* 0x0000000000007941 */ /* 0x000fea0003800000 */
.L_x_766:
[----:B------:R-:W-:Y:S01]  /*04f0*/  ISETP.GE.AND P2, PT, R6, R138, PT ;  /* 0x0000008a0600720c */ /* 0x000fe20003f46270 */
[----:B------:R-:W-:Y:S01]  /*0500*/  BSSY B0, `(.L_x_768) ;  /* 0x0000021000007945 */ /* 0x000fe20003800000 */
[----:B------:R-:W-:Y:S01]  /*0510*/  IADD3 R6, R122, 0x100, RZ ;  /* 0x000001007a067810 */ /* 0x000fe20007ffe0ff */
[----:B------:R-:W-:Y:S01]  /*0520*/  IMAD.MOV.U32 R108, RZ, RZ, RZ ;  /* 0x000000ffff6c7224 */ /* 0x000fe200078e00ff */
[----:B------:R-:W-:Y:S02]  /*0530*/  CS2R R106, SRZ ;  /* 0x00000000006a7805 */ /* 0x000fe4000001ff00 */
[----:B------:R-:W-:Y:S02]  /*0540*/  MOV R90, RZ ;  /* 0x000000ff005a7202 */ /* 0x000fe40000000f00 */
[----:B------:R-:W-:Y:S01]  /*0550*/  CS2R R104, SRZ ;  /* 0x0000000000687805 */ /* 0x000fe2000001ff00 */
[----:B------:R0:W-:Y:S01]  /*0560*/  STL [R1+0x54], R6 ;  /* 0x0000540601007387 */ /* 0x0001e20000100800 */
[----:B------:R-:W-:-:S03]  /*0570*/  IMAD.MOV.U32 R103, RZ, RZ, RZ ;  /* 0x000000ffff677224 */ /* 0x000fc600078e00ff */
        /* <DEDUP_REMOVED lines=25> */
.L_x_769:
[----:B------:R-:W-:Y:S05]  /*0710*/  BSYNC B0 ;  /* 0x0000000000007941 */ /* 0x000fea0003800000 */
.L_x_768:
[----:B------:R-:W-:Y:S01]  /*0720*/  VIADD R8, R122, 0x180 ;  /* 0x000001807a087836 */ /* 0x000fe20000000000 */
[----:B------:R-:W-:Y:S01]  /*0730*/  ISETP.GE.AND P2, PT, R6, R138, PT ;  /* 0x0000008a0600720c */ /* 0x000fe20003f46270 */
[----:B------:R-:W-:Y:S01]  /*0740*/  BSSY B0, `(.L_x_770) ;  /* 0x000001f000007945 */ /* 0x000fe20003800000 */
[----:B------:R-:W-:Y:S01]  /*0750*/  HFMA2.MMA R102, -RZ, RZ, 0, 0 ;  /* 0x00000000ff667435 */ /* 0x000fe200000001ff */
[----:B------:R-:W-:Y:S01]  /*0760*/  CS2R R100, SRZ ;  /* 0x0000000000647805 */ /* 0x000fe2000001ff00 */
[----:B------:R1:W-:Y:S01]  /*0770*/  STL [R1+0x50], R8 ;  /* 0x0000500801007387 */ /* 0x0003e20000100800 */
[----:B------:R-:W-:Y:S02]  /*0780*/  CS2R R98, SRZ ;  /* 0x0000000000627805 */ /* 0x000fe4000001ff00 */
[----:B------:R-:W-:-:S06]  /*0790*/  CS2R R88, SRZ ;  /* 0x0000000000587805 */ /* 0x000fcc000001ff00 */
        /* <DEDUP_REMOVED lines=25> */
.L_x_771:
[----:B------:R-:W-:Y:S05]  /*0930*/  BSYNC B0 ;  /* 0x0000000000007941 */ /* 0x000fea0003800000 */
.L_x_770:
        /* <DEDUP_REMOVED lines=22> */
[----:B0-----:R-:W-:Y:S02]  /*0aa0*/  @!P2 PRMT R6, R3, 0x7632, R6 ;  /* 0x000076320306a816 */ /* 0x001fe40000000006 */
        /* <DEDUP_REMOVED lines=10> */
.L_x_773:
[----:B------:R-:W-:Y:S05]  /*0b50*/  BSYNC B0 ;  /* 0x0000000000007941 */ /* 0x000fea0003800000 */
.L_x_772:
[----:B------:R-:W-:Y:S01]  /*0b60*/  ISETP.GE.AND P2, PT, R8, R138, PT ;  /* 0x0000008a0800720c */ /* 0x000fe20003f46270 */
[----:B------:R-:W-:Y:S01]  /*0b70*/  BSSY B0, `(.L_x_774) ;  /* 0x000001f000007945 */ /* 0x000fe20003800000 */
[----:B------:R-:W-:Y:S02]  /*0b80*/  MOV R80, RZ ;  /* 0x000000ff00507202 */ /* 0x000fe40000000f00 */
[----:B------:R-:W-:Y:S02]  /*0b90*/  CS2R R78, SRZ ;  /* 0x00000000004e7805 */ /* 0x000fe4000001ff00 */
[----:B------:R-:W-:Y:S02]  /*0ba0*/  CS2R R76, SRZ ;  /* 0x00000000004c7805 */ /* 0x000fe4000001ff00 */
[----:B------:R-:W-:Y:S01]  /*0bb0*/  CS2R R74, SRZ ;  /* 0x00000000004a7805 */ /* 0x000fe2000001ff00 */
[----:B------:R-:W-:-:S04]  /*0bc0*/  VIADD R13, R122, 0x500 ;  /* 0x000005007a0d7836 */ /* 0x000fc80000000000 */
        /* <DEDUP_REMOVED lines=25> */
.L_x_775:
[----:B------:R-:W-:Y:S05]  /*0d60*/  BSYNC B0 ;  /* 0x0000000000007941 */ /* 0x000fea0003800000 */
.L_x_774:
[----:B------:R-:W-:Y:S01]  /*0d70*/  BSSY B0, `(.L_x_776) ;  /* 0x0000020000007945 */ /* 0x000fe20003800000 */
[----:B------:R-:W-:Y:S01]  /*0d80*/  HFMA2.MMA R67, -RZ, RZ, 0, 0 ;  /* 0x00000000ff437435 */ /* 0x000fe200000001ff */
[----:B------:R-:W-:Y:S02]  /*0d90*/  ISETP.GE.AND P2, PT, R13, R138, PT ;  /* 0x0000008a0d00720c */ /* 0x000fe40003f46270 */
[----:B------:R-:W-:Y:S02]  /*0da0*/  CS2R R72, SRZ ;  /* 0x0000000000487805 */ /* 0x000fe4000001ff00 */
[----:B------:R-:W-:Y:S02]  /*0db0*/  CS2R R70, SRZ ;  /* 0x0000000000467805 */ /* 0x000fe4000001ff00 */
[----:B------:R-:W-:Y:S01]  /*0dc0*/  CS2R R68, SRZ ;  /* 0x0000000000447805 */ /* 0x000fe2000001ff00 */
[----:B------:R-:W-:Y:S01]  /*0dd0*/  VIADD R11, R122, 0x580 ;  /* 0x000005807a0b7836 */ /* 0x000fe20000000000 */
[----:B------:R-:W-:Y:S06]  /*0de0*/  @P1 BRA `(.L_x_777) ;  /* 0x0000000000601947 */ /* 0x000fec0003800000 */
        /* <DEDUP_REMOVED lines=24> */
.L_x_777:
[----:B------:R-:W-:Y:S05]  /*0f70*/  BSYNC B0 ;  /* 0x0000000000007941 */ /* 0x000fea0003800000 */
.L_x_776:
[----:B------:R-:W-:Y:S01]  /*0f80*/  BSSY B0, `(.L_x_778) ;  /* 0x0000021000007945 */ /* 0x000fe20003800000 */
[----:B------:R-:W-:Y:S02]  /*0f90*/  ISETP.GE.AND P1, PT, R11, R138, PT ;  /* 0x0000008a0b00720c */ /* 0x000fe40003f26270 */
[----:B------:R-:W-:Y:S02]  /*0fa0*/  CS2R R64, SRZ ;  /* 0x0000000000407805 */ /* 0x000fe4000001ff00 */
[----:B------:R-:W-:Y:S02]  /*0fb0*/  MOV R66, RZ ;  /* 0x000000ff00427202 */ /* 0x000fe40000000f00 */
[----:B------:R-:W-:Y:S02]  /*0fc0*/  CS2R R62, SRZ ;  /* 0x00000000003e7805 */ /* 0x000fe4000001ff00 */
[----:B------:R-:W-:Y:S02]  /*0fd0*/  CS2R R60, SRZ ;  /* 0x00000000003c7805 */ /* 0x000fe4000001ff00 */
[----:B------:R-:W-:Y:S01]  /*0fe0*/  CS2R R58, SRZ ;  /* 0x00000000003a7805 */ /* 0x000fe2000001ff00 */
[----:B------:R-:W-:Y:S01]  /*0ff0*/  VIADD R13, R122, 0x600 ;  /* 0x000006007a0d7836 */ /* 0x000fe20000000000 */
[----:B------:R-:W-:Y:S06]  /*1000*/  @P0 BRA `(.L_x_779) ;  /* 0x0000000000600947 */ /* 0x000fec0003800000 */
        /* <DEDUP_REMOVED lines=24> */
.L_x_779:
[----:B------:R-:W-:Y:S05]  /*1190*/  BSYNC B0 ;  /* 0x0000000000007941 */ /* 0x000fea0003800000 */
.L_x_778:
[----:B------:R-:W-:Y:S02]  /*11a0*/  MOV R147, RZ ;  /* 0x000000ff00937202 */ /* 0x000fe40000000f00 */
[----:B------:R-:W-:Y:S02]  /*11b0*/  CS2R R150, SRZ ;  /* 0x0000000000967805 */ /* 0x000fe4000001ff00 */
[----:B------:R-:W-:Y:S01]  /*11c0*/  CS2R R152, SRZ ;  /* 0x0000000000987805 */ /* 0x000fe2000001ff00 */
[----:B------:R-:W-:Y:S01]  /*11d0*/  IMAD.MOV.U32 R149, RZ, RZ, RZ ;  /* 0x000000ffff957224 */ /* 0x000fe200078e00ff */
[----:B------:R-:W-:Y:S01]  /*11e0*/  CS2R R156, SRZ ;  /* 0x00000000009c7805 */ /* 0x000fe2000001ff00 */
[----:B------:R2:W-:Y:S01]  /*11f0*/  STL [R1+0x10], R147 ;  /* 0x0000109301007387 */ /* 0x0005e20000100800 */
[----:B------:R-:W-:Y:S01]  /*1200*/  IMAD.MOV.U32 R158, RZ, RZ, RZ ;  /* 0x000000ffff9e7224 */ /* 0x000fe200078e00ff */
[----:B------:R-:W-:Y:S01]  /*1210*/  MOV R155, RZ ;  /* 0x000000ff009b7202 */ /* 0x000fe20000000f00 */
[----:B-1----:R-:W-:Y:S01]  /*1220*/  VIADD R8, R122, 0x680 ;  /* 0x000006807a087836 */ /* 0x002fe20000000000 */
[----:B------:R2:W-:Y:S01]  /*1230*/  STL [R1+0xc], R151 ;  /* 0x00000c9701007387 */ /* 0x0005e20000100800 */
[----:B------:R-:W-:Y:S01]  /*1240*/  BSSY B0, `(.L_x_780) ;  /* 0x0000044000007945 */ /* 0x000fe20003800000 */
[----:B------:R-:W-:Y:S01]  /*1250*/  HFMA2.MMA R223, -RZ, RZ, 0, 0 ;  /* 0x00000000ffdf7435 */ /* 0x000fe200000001ff */
[----:B------:R-:W-:Y:S01]  /*1260*/  ISETP.GE.AND P0, PT, R13, R138, PT ;  /* 0x0000008a0d00720c */ /* 0x000fe20003f06270 */
[----:B------:R2:W-:Y:S01]  /*1270*/  STL [R1+0x8], R150 ;  /* 0x0000089601007387 */ /* 0x0005e20000100800 */
[----:B------:R-:W-:Y:S01]  /*1280*/  HFMA2.MMA R252, -RZ, RZ, 0, 0 ;  /* 0x00000000fffc7435 */ /* 0x000fe200000001ff */
[----:B------:R-:W-:Y:S01]  /*1290*/  CS2R R56, SRZ ;  /* 0x0000000000387805 */ /* 0x000fe2000001ff00 */
[----:B------:R-:W-:Y:S01]  /*12a0*/  HFMA2.MMA R25, -RZ, RZ, 0, 0 ;  /* 0x00000000ff197435 */ /* 0x000fe200000001ff */
[----:B------:R2:W-:Y:S01]  /*12b0*/  STL [R1], R152 ;  /* 0x0000009801007387 */ /* 0x0005e20000100800 */
        /* <DEDUP_REMOVED lines=12> */
[----:B------:R-:W-:Y:S01]  /*1380*/  IMAD.MOV.U32 R224, RZ, RZ, RZ ;  /* 0x000000ffffe07224 */ /* 0x000fe200078e00ff */
        /* <DEDUP_REMOVED lines=13> */
[----:B------:R-:W-:Y:S01]  /*1460*/  IMAD.MOV.U32 R227, RZ, RZ, RZ ;  /* 0x000000ffffe37224 */ /* 0x000fe200078e00ff */
[----:B------:R2:W-:Y:S01]  /*1470*/  STL [R1+0x7c], R8 ;  /* 0x00007c0801007387 */ /* 0x0005e20000100800 */
[----:B------:R-:W-:-:S02]  /*1480*/  CS2R R238, SRZ ;  /* 0x0000000000ee7805 */ /* 0x000fc4000001ff00 */
[----:B------:R-:W-:Y:S02]  /*1490*/  CS2R R136, SRZ ;  /* 0x0000000000887805 */ /* 0x000fe4000001ff00 */
[----:B------:R-:W-:Y:S02]  /*14a0*/  CS2R R236, SRZ ;  /* 0x0000000000ec7805 */ /* 0x000fe4000001ff00 */
[----:B------:R-:W-:Y:S02]  /*14b0*/  CS2R R248, SRZ ;  /* 0x0000000000f87805 */ /* 0x000fe4000001ff00 */
[----:B------:R-:W-:Y:S02]  /*14c0*/  CS2R R246, SRZ ;  /* 0x0000000000f67805 */ /* 0x000fe4000001ff00 */
[----:B------:R-:W-:Y:S02]  /*14d0*/  CS2R R244, SRZ ;  /* 0x0000000000f47805 */ /* 0x000fe4000001ff00 */
[----:B------:R-:W-:Y:S01]  /*14e0*/  CS2R R134, SRZ ;  /* 0x0000000000867805 */ /* 0x000fe2000001ff00 */
[----:B--2---:R-:W-:Y:S06]  /*14f0*/  @P5 BRA `(.L_x_781) ;  /* 0x0000000000605947 */ /* 0x004fec0003800000 */
        /* <DEDUP_REMOVED lines=24> */
.L_x_781:
[----:B------:R-:W-:Y:S05]  /*1680*/  BSYNC B0 ;  /* 0x0000000000007941 */ /* 0x000fea0003800000 */
.L_x_780:
[----:B------:R-:W-:Y:S01]  /*1690*/  ISETP.GE.AND P5, PT, R8, R138, PT ;  /* 0x0000008a0800720c */ /* 0x000fe20003fa6270 */
[----:B------:R-:W-:Y:S01]  /*16a0*/  VIADD R8, R122, 0x700 ;  /* 0x000007007a087836 */ /* 0x000fe20000000000 */
[----:B------:R-:W-:Y:S01]  /*16b0*/  MOV R159, RZ ;  /* 0x000000ff009f7202 */ /* 0x000fe20000000f00 */
[----:B------:R-:W-:Y:S01]  /*16c0*/  BSSY B0, `(.L_x_782) ;  /* 0x0000020000007945 */ /* 0x000fe20003800000 */
[----:B------:R-:W-:Y:S01]  /*16d0*/  HFMA2.MMA R133, -RZ, RZ, 0, 0 ;  /* 0x00000000ff857435 */ /* 0x000fe200000001ff */
[----:B------:R-:W-:Y:S01]  /*16e0*/  CS2R R250, SRZ ;  /* 0x0000000000fa7805 */ /* 0x000fe2000001ff00 */
[----:B------:R-:W-:Y:S01]  /*16f0*/  IMAD.MOV.U32 R243, RZ, RZ, RZ ;  /* 0x000000fffff37224 */ /* 0x000fe200078e00ff */
[----:B------:R1:W-:Y:S01]  /*1700*/  STL [R1+0x14], R159 ;  /* 0x0000149f01007387 */ /* 0x0003e20000100800 */
[----:B------:R-:W-:-:S03]  /*1710*/  MOV R24, RZ ;  /* 0x000000ff00187202 */ /* 0x000fc60000000f00 */
        /* <DEDUP_REMOVED lines=15> */
[----:B0-----:R-:W-:Y:S01]  /*1810*/  @!P4 PRMT R6, R3, 0x7632, R6 ;  /* 0x000076320306c816 */ /* 0x001fe20000000006 */
        /* <DEDUP_REMOVED lines=10> */
.L_x_783:
[----:B------:R-:W-:Y:S05]  /*18c0*/  BSYNC B0 ;  /* 0x0000000000007941 */ /* 0x000fea0003800000 */
.L_x_782:
[----:B------:R-:W-:Y:S01]  /*18d0*/  ISETP.GE.AND P4, PT, R8, R138, PT ;  /* 0x0000008a0800720c */ /* 0x000fe20003f86270 */
[----:B-1----:R-:W-:Y:S01]  /*18e0*/  VIADD R8, R122, 0x780 ;  /* 0x000007807a087836 */ /* 0x002fe20000000000 */
[----:B------:R-:W-:Y:S01]  /*18f0*/  BSSY B0, `(.L_x_784) ;  /* 0x000001f000007945 */ /* 0x000fe20003800000 */
[----:B------:R-:W-:Y:S01]  /*1900*/  HFMA2.MMA R242, -RZ, RZ, 0, 0 ;  /* 0x00000000fff27435 */ /* 0x000fe200000001ff */
[----:B------:R-:W-:Y:S02]  /*1910*/  CS2R R234, SRZ ;  /* 0x0000000000ea7805 */ /* 0x000fe4000001ff00 */
[----:B------:R-:W-:Y:S01]  /*1920*/  CS2R R22, SRZ ;  /* 0x0000000000167805 */ /* 0x000fe2000001ff00 */
[----:B------:R1:W-:Y:S01]  /*1930*/  STL [R1+0x68], R8 ;  /* 0x0000680801007387 */ /* 0x0003e20000100800 */
[----:B------:R-:W-:Y:S01]  /*1940*/  MOV R21, RZ ;  /* 0x000000ff00157202 */ /* 0x000fe20000000f00 */
        /* <DEDUP_REMOVED lines=25> */
.L_x_785:
[----:B------:R-:W-:Y:S05]  /*1ae0*/  BSYNC B0 ;  /* 0x0000000000007941 */ /* 0x000fea0003800000 */
.L_x_784:
[----:B------:R-:W-:Y:S01]  /*1af0*/  ISETP.GE.AND P3, PT, R8, R138, PT ;  /* 0x0000008a0800720c */ /* 0x000fe20003f66270 */
[----:B------:R-:W-:Y:S01]  /*1b00*/  BSSY B0, `(.L_x_786) ;  /* 0x0000020000007945 */ /* 0x000fe20003800000 */
[----:B-1----:R-:W-:Y:S01]  /*1b10*/  IADD3 R8, R122, 0x800, RZ ;  /* 0x000008007a087810 */ /* 0x002fe20007ffe0ff */
[----:B------:R-:W-:Y:S01]  /*1b20*/  HFMA2.MMA R20, -RZ, RZ, 0, 0 ;  /* 0x00000000ff147435 */ /* 0x000fe200000001ff */
[----:B------:R-:W-:Y:S01]  /*1b30*/  CS2R R18, SRZ ;  /* 0x0000000000127805 */ /* 0x000fe2000001ff00 */
[----:B------:R-:W-:Y:S01]  /*1b40*/  IMAD.MOV.U32 R132, RZ, RZ, RZ ;  /* 0x000000ffff847224 */ /* 0x000fe200078e00ff */
[----:B------:R-:W-:Y:S01]  /*1b50*/  CS2R R16, SRZ ;  /* 0x0000000000107805 */ /* 0x000fe2000001ff00 */
[----:B------:R1:W-:Y:S01]  /*1b60*/  STL [R1+0x58], R8 ;  /* 0x0000580801007387 */ /* 0x0003e20000100800 */
        /* <DEDUP_REMOVED lines=25> */
.L_x_787:
[----:B------:R-:W-:Y:S05]  /*1d00*/  BSYNC B0 ;  /* 0x0000000000007941 */ /* 0x000fea0003800000 */
.L_x_786:
        /* <DEDUP_REMOVED lines=33> */
.L_x_789:
[----:B------:R-:W-:Y:S05]  /*1f20*/  BSYNC B0 ;  /* 0x0000000000007941 */ /* 0x000fea0003800000 */
.L_x_788:
[----:B------:R-:W-:Y:S01]  /*1f30*/  VIADD R92, R122, 0x900 ;  /* 0x000009007a5c7836 */ /* 0x000fe20000000000 */
[----:B------:R-:W-:Y:S01]  /*1f40*/  BSSY B0, `(.L_x_790) ;  /* 0x0000020000007945 */ /* 0x000fe20003800000 */
[----:B------:R-:W-:Y:S01]  /*1f50*/  HFMA2.MMA R5, -RZ, RZ, 0, 0 ;  /* 0x00000000ff057435 */ /* 0x000fe200000001ff */
[----:B------:R-:W-:Y:S02]  /*1f60*/  ISETP.GE.AND P1, PT, R8, R138, PT ;  /* 0x0000008a0800720c */ /* 0x000fe40003f26270 */
[----:B-1----:R-:W-:Y:S01]  /*1f70*/  CS2R R8, SRZ ;  /* 0x0000000000087805 */ /* 0x002fe2000001ff00 */
[----:B------:R1:W-:Y:S01]  /*1f80*/  STL [R1+0x60], R92 ;  /* 0x0000605c01007387 */ /* 0x0003e20000100800 */
[----:B------:R-:W-:Y:S02]  /*1f90*/  MOV R10, RZ ;  /* 0x000000ff000a7202 */ /* 0x000fe40000000f00 */
[----:B0-----:R-:W-:Y:S01]  /*1fa0*/  CS2R R6, SRZ ;  /* 0x0000000000067805 */ /* 0x001fe2000001ff00 */
        /* <DEDUP_REMOVED lines=14> */
[----:B------:R-:W-:-:S03]  /*2090*/  @!P0 PRMT R3, R3, 0x7632, R3 ;  /* 0x0000763203038816 */ /* 0x000fc60000000003 */
[----:B------:R-:W-:-:S04]  /*20a0*/  @!P0 IMAD.U32 R230, R5, 0x10000, RZ ;  /* 0x0001000005e68824 */ /* 0x000fc800078e00ff */
[----:B------:R-:W-:Y:S02]  /*20b0*/  @!P6 SHF.L.U32 R227, R0, 0x10, RZ ;  /* 0x0000001000e3e819 */ /* 0x000fe400000006ff */
[C---:B------:R-:W-:Y:S01]  /*20c0*/  PRMT R0, R2.reuse, 0x7632, R0 ;  /* 0x0000763202007816 */ /* 0x040fe20000000000 */
[----:B------:R-:W-:Y:S01]  /*20d0*/  IMAD.U32 R2, R2, 0x10000, RZ ;  /* 0x0001000002027824 */ /* 0x000fe200078e00ff */
[----:B------:R-:W-:Y:S02]  /*20e0*/  SHF.L.U32 R5, R4, 0x10, RZ ;  /* 0x0000001004057819 */ /* 0x000fe400000006ff */
[----:B------:R-:W-:Y:S01]  /*20f0*/  @!P0 SHF.L.U32 R3, R3, 0x10, RZ ;  /* 0x0000001003038819 */ /* 0x000fe200000006ff */
[----:B------:R-:W-:Y:S02]  /*2100*/  @!P6 IMAD.U32 R0, R0, 0x10000, RZ ;  /* 0x000100000000e824 */ /* 0x000fe400078e00ff */
[----:B------:R-:W-:Y:S02]  /*2110*/  FMUL R228, R5, R2 ;  /* 0x0000000205e47220 */ /* 0x000fe40000400000 */
[----:B------:R-:W-:Y:S01]  /*2120*/  @!P6 FMUL R231, R227, R0 ;  /* 0x00000000e3e7e220 */ /* 0x000fe20000400000 */
[----:B------:R-:W-:-:S07]  /*2130*/  @!P0 FMUL R233, R230, R3 ;  /* 0x00000003e6e98220 */ /* 0x000fce0000400000 */
.L_x_791:
[----:B------:R-:W-:Y:S05]  /*2140*/  BSYNC B0 ;  /* 0x0000000000007941 */ /* 0x000fea0003800000 */
.L_x_790:
[----:B------:R-:W-:Y:S01]  /*2150*/  VIADD R130, R122, 0x980 ;  /* 0x000009807a827836 */ /* 0x000fe20000000000 */
[----:B------:R-:W-:Y:S01]  /*2160*/  BSSY B0, `(.L_x_792) ;  /* 0x0000021000007945 */ /* 0x000fe20003800000 */
[----:B------:R-:W-:Y:S01]  /*2170*/  HFMA2.MMA R0, -RZ, RZ, 0, 0 ;  /* 0x00000000ff007435 */ /* 0x000fe200000001ff */
[----:B------:R-:W-:Y:S01]  /*2180*/  ISETP.GE.AND P0, PT, R92, R138, PT ;  /* 0x0000008a5c00720c */ /* 0x000fe20003f06270 */
        /* <DEDUP_REMOVED lines=8> */
[----:B------:R-:W-:-:S05]  /*2210*/  VIADD R91, R122, 0x682 ;  /* 0x000006827a5b7836 */ /* 0x000fca0000000000 */
[----:B------:R-:W-:Y:S02]  /*2220*/  ISETP.GE.AND P6, PT, R91, R138, PT ;  /* 0x0000008a5b00720c */ /* 0x000fe40003fc6270 */
[C---:B------:R-:W-:Y:S01]  /*2230*/  IADD3 R129, R122.reuse, 0x683, RZ ;  /* 0x000006837a817810 */ /* 0x040fe20007ffe0ff */
[----:B------:R-:W-:-:S03]  /*2240*/  VIADD R91, R122, 0x681 ;  /* 0x000006817a5b7836 */ /* 0x000fc60000000000 */
[----:B------:R-:W-:-:S07]  /*2250*/  ISETP.GE.AND P5, PT, R129, R138, PT ;  /* 0x0000008a8100720c */ /* 0x000fce0003fa6270 */
[----:B--2---:R-:W-:Y:S01]  /*2260*/  @!P6 SHF.L.U32 R128, R93, 0x10, RZ ;  /* 0x000000105d80e819 */ /* 0x004fe200000006ff */
[----:B---3--:R-:W-:-:S04]  /*2270*/  @!P6 IMAD.U32 R237, R95, 0x10000, RZ ;  /* 0x000100005fede824 */ /* 0x008fc800078e00ff */
[----:B------:R-:W-:Y:S01]  /*2280*/  @!P6 FMUL R240, R237, R128 ;  /* 0x00000080edf0e220 */ /* 0x000fe20000400000 */
[----:B------:R-:W-:Y:S02]  /*2290*/  ISETP.GE.AND P6, PT, R91, R138, PT ;  /* 0x0000008a5b00720c */ /* 0x000fe40003fc6270 */
[----:B------:R-:W-:Y:S02]  /*22a0*/  PRMT R93, R92, 0x7632, R93 ;  /* 0x000076325c5d7816 */ /* 0x000fe4000000005d */
[----:B------:R-:W-:Y:S02]  /*22b0*/  @!P5 PRMT R95, R95, 0x7632, R95 ;  /* 0x000076325f5fd816 */ /* 0x000fe4000000005f */
[----:B------:R-:W-:Y:S02]  /*22c0*/  PRMT R91, R94, 0x7632, R91 ;  /* 0x000076325e5b7816 */ /* 0x000fe4000000005b */
[----:B------:R-:W-:Y:S01]  /*22d0*/  @!P5 PRMT R128, R93, 0x7632, R128 ;  /* 0x000076325d80d816 */ /* 0x000fe20000000080 */
[----:B------:R-:W-:-:S02]  /*22e0*/  @!P5 IMAD.U32 R238, R95, 0x10000, RZ ;  /* 0x000100005feed824 */ /* 0x000fc400078e00ff */
[----:B------:R-:W-:Y:S01]  /*22f0*/  IMAD.U32 R92, R92, 0x10000, RZ ;  /* 0x000100005c5c7824 */ /* 0x000fe200078e00ff */
[----:B------:R-:W-:Y:S02]  /*2300*/  @!P5 SHF.L.U32 R95, R128, 0x10, RZ ;  /* 0x00000010805fd819 */ /* 0x000fe400000006ff */
[----:B------:R-:W-:Y:S01]  /*2310*/  @!P6 SHF.L.U32 R236, R91, 0x10, RZ ;  /* 0x000000105bece819 */ /* 0x000fe200000006ff */
[----:B------:R-:W-:Y:S01]  /*2320*/  @!P6 IMAD.U32 R93, R93, 0x10000, RZ ;  /* 0x000100005d5de824 */ /* 0x000fe200078e00ff */
[----:B------:R-:W-:Y:S01]  /*2330*/  SHF.L.U32 R91, R94, 0x10, RZ ;  /* 0x000000105e5b7819 */ /* 0x000fe200000006ff */
[----:B------:R-:W-:Y:S02]  /*2340*/  @!P5 FMUL R241, R238, R95 ;  /* 0x0000005feef1d220 */ /* 0x000fe40000400000 */
[----:B------:R-:W-:Y:S02]  /*2350*/  @!P6 FMUL R239, R236, R93 ;  /* 0x0000005decefe220 */ /* 0x000fe40000400000 */
[----:B------:R-:W-:-:S07]  /*2360*/  FMUL R137, R91, R92 ;  /* 0x0000005c5b897220 */ /* 0x000fce0000400000 */
.L_x_793:
[----:B------:R-:W-:Y:S05]  /*2370*/  BSYNC B0 ;  /* 0x0000000000007941 */ /* 0x000fea0003800000 */
.L_x_792:
[----:B------:R-:W-:Y:S01]  /*2380*/  VIADD R140, R122, 0xa00 ;  /* 0x00000a007a8c7836 */ /* 0x000fe20000000000 */
[----:B------:R-:W-:Y:S01]  /*2390*/  BSSY B0, `(.L_x_794) ;  /* 0x0000020000007945 */ /* 0x000fe20003800000 */
[----:B------:R-:W-:Y:S01]  /*23a0*/  HFMA2.MMA R145, -RZ, RZ, 0, 0 ;  /* 0x00000000ff917435 */ /* 0x000fe200000001ff */
[----:B------:R-:W-:Y:S02]  /*23b0*/  ISETP.GE.AND P5, PT, R130, R138, PT ;  /* 0x0000008a8200720c */ /* 0x000fe40003fa6270 */
[----:B------:R-:W-:Y:S01]  /*23c0*/  CS2R R94, SRZ ;  /* 0x00000000005e7805 */ /* 0x000fe2000001ff00 */
[----:B------:R2:W-:Y:S01]  /*23d0*/  STL [R1+0x84], R140 ;  /* 0x0000848c01007387 */ /* 0x0005e20000100800 */
[----:B-1----:R-:W-:Y:S02]  /*23e0*/  CS2R R92, SRZ ;  /* 0x00000000005c7805 */ /* 0x002fe4000001ff00 */
[----:B------:R-:W-:Y:S01]  /*23f0*/  MOV R139, RZ ;  /* 0x000000ff008b7202 */ /* 0x000fe20000000f00 */
[----:B------:R-:W-:Y:S06]  /*2400*/  @P4 BRA `(.L_x_795) ;  /* 0x0000000000604947 */ /* 0x000fec0003800000 */
[----:B0-----:R-:W3:Y:S04]  /*2410*/  LDG.E.64 R130, desc[UR4][R124.64+0xe00] ;  /* 0x000e00047c827981 */ /* 0x001ee8000c1e1b00 */
[----:B------:R-:W4:Y:S01]  /*2420*/  LDG.E.64 R128, desc[UR4][R126.64+0xe00] ;  /* 0x000e00047e807981 */ /* 0x000f22000c1e1b00 */
[----:B------:R-:W-:-:S05]  /*2430*/  VIADD R139, R122, 0x702 ;  /* 0x000007027a8b7836 */ /* 0x000fca0000000000 */
[----:B------:R-:W-:Y:S02]  /*2440*/  ISETP.GE.AND P6, PT, R139, R138, PT ;  /* 0x0000008a8b00720c */ /* 0x000fe40003fc6270 */
[C---:B------:R-:W-:Y:S01]  /*2450*/  IADD3 R141, R122.reuse, 0x703, RZ ;  /* 0x000007037a8d7810 */ /* 0x040fe20007ffe0ff */
[----:B------:R-:W-:-:S03]  /*2460*/  VIADD R139, R122, 0x701 ;  /* 0x000007017a8b7836 */ /* 0x000fc60000000000 */
[----:B------:R-:W-:-:S07]  /*2470*/  ISETP.GE.AND P4, PT, R141, R138, PT ;  /* 0x0000008a8d00720c */ /* 0x000fce0003f86270 */
[----:B---3--:R-:W-:Y:S01]  /*2480*/  @!P6 SHF.L.U32 R136, R131, 0x10, RZ ;  /* 0x000000108388e819 */ /* 0x008fe200000006ff */
[----:B----4-:R-:W-:-:S04]  /*2490*/  @!P6 IMAD.U32 R245, R129, 0x10000, RZ ;  /* 0x0001000081f5e824 */ /* 0x010fc800078e00ff */
[----:B------:R-:W-:Y:S01]  /*24a0*/  @!P6 FMUL R248, R245, R136 ;  /* 0x00000088f5f8e220 */ /* 0x000fe20000400000 */
[----:B------:R-:W-:Y:S02]  /*24b0*/  ISETP.GE.AND P6, PT, R139, R138, PT ;  /* 0x0000008a8b00720c */ /* 0x000fe40003fc6270 */
[----:B------:R-:W-:-:S04]  /*24c0*/  PRMT R129, R128, 0x7632, R129 ;  /* 0x0000763280817816 */ /* 0x000fc80000000081 */
[----:B------:R-:W-:-:S04]  /*24d0*/  @!P4 PRMT R131, R129, 0x7632, R131 ;  /* 0x000076328183c816 */ /* 0x000fc80000000083 */
[----:B------:R-:W-:-:S03]  /*24e0*/  @!P4 PRMT R136, R131, 0x7632, R136 ;  /* 0x000076328388c816 */ /* 0x000fc60000000088 */
[----:B------:R-:W-:Y:S02]  /*24f0*/  @!P6 SHF.L.U32 R244, R129, 0x10, RZ ;  /* 0x0000001081f4e819 */ /* 0x000fe400000006ff */
[----:B------:R-:W-:Y:S01]  /*2500*/  PRMT R129, R130, 0x7632, R129 ;  /* 0x0000763282817816 */ /* 0x000fe20000000081 */
[----:B------:R-:W-:Y:S01]  /*2510*/  @!P4 IMAD.U32 R246, R131, 0x10000, RZ ;  /* 0x0001000083f6c824 */ /* 0x000fe200078e00ff */
[----:B------:R-:W-:Y:S01]  /*2520*/  SHF.L.U32 R139, R128, 0x10, RZ ;  /* 0x00000010808b7819 */ /* 0x000fe200000006ff */
[----:B------:R-:W-:Y:S01]  /*2530*/  IMAD.U32 R130, R130, 0x10000, RZ ;  /* 0x0001000082827824 */ /* 0x000fe200078e00ff */
[----:B------:R-:W-:Y:S01]  /*2540*/  @!P4 SHF.L.U32 R131, R136, 0x10, RZ ;  /* 0x000000108883c819 */ /* 0x000fe200000006ff */
[----:B------:R-:W-:Y:S02]  /*2550*/  @!P6 IMAD.U32 R129, R129, 0x10000, RZ ;  /* 0x000100008181e824 */ /* 0x000fe400078e00ff */
[----:B------:R-:W-:Y:S02]  /*2560*/  FMUL R136, R139, R130 ;  /* 0x000000828b887220 */ /* 0x000fe40000400000 */
[----:B------:R-:W-:Y:S01]  /*2570*/  @!P6 FMUL R247, R244, R129 ;  /* 0x00000081f4f7e220 */ /* 0x000fe20000400000 */
[----:B------:R-:W-:-:S07]  /*2580*/  @!P4 FMUL R249, R246, R131 ;  /* 0x00000083f6f9c220 */ /* 0x000fce0000400000 */
.L_x_795:
[----:B------:R-:W-:Y:S05]  /*2590*/  BSYNC B0 ;  /* 0x0000000000007941 */ /* 0x000fea0003800000 */
.L_x_794:
[----:B------:R-:W-:Y:S01]  /*25a0*/  VIADD R148, R122, 0xa80 ;  /* 0x00000a807a947836 */ /* 0x000fe20000000000 */
[----:B------:R-:W-:Y:S01]  /*25b0*/  BSSY B0, `(.L_x_796) ;  /* 0x000002a000007945 */ /* 0x000fe20003800000 */
[----:B------:R-:W-:Y:S01]  /*25c0*/  HFMA2.MMA R144, -RZ, RZ, 0, 0 ;  /* 0x00000000ff907435 */ /* 0x000fe200000001ff */
[----:B------:R-:W-:Y:S02]  /*25d0*/  ISETP.GE.AND P4, PT, R140, R138, PT ;  /* 0x0000008a8c00720c */ /* 0x000fe40003f86270 */
[----:B------:R-:W-:Y:S01]  /*25e0*/  CS2R R142, SRZ ;  /* 0x00000000008e7805 */ /* 0x000fe2000001ff00 */
[----:B------:R1:W-:Y:S01]  /*25f0*/  STL [R1+0x80], R148 ;  /* 0x0000809401007387 */ /* 0x0003e20000100800 */
[----:B--2---:R-:W-:Y:S02]  /*2600*/  CS2R R140, SRZ ;  /* 0x00000000008c7805 */ /* 0x004fe4000001ff00 */
[----:B------:R-:W-:Y:S01]  /*2610*/  MOV R146, RZ ;  /* 0x000000ff00927202 */ /* 0x000fe20000000f00 */
[----:B------:R-:W-:Y:S06]  /*2620*/  @P3 BRA `(.L_x_797) ;  /* 0x0000000000883947 */ /* 0x000fec0003800000 */
[----:B------:R-:W2:Y:S01]  /*2630*/  LDG.E.64 R128, desc[UR4][R126.64+0xf00] ;  /* 0x000f00047e807981 */ /* 0x000ea2000c1e1b00 */
[----:B------:R-:W-:-:S03]  /*2640*/  IMAD.MOV.U32 R154, RZ, RZ, R152 ;  /* 0x000000ffff9a7224 */ /* 0x000fc600078e0098 */
[----:B0-----:R-:W3:Y:S01]  /*2650*/  LDG.E.64 R130, desc[UR4][R124.64+0xf00] ;  /* 0x000f00047c827981 */ /* 0x001ee2000c1e1b00 */
[C---:B------:R-:W-:Y:S02]  /*2660*/  IADD3 R135, R122.reuse, 0x782, RZ ;  /* 0x000007827a877810 */ /* 0x040fe40007ffe0ff */
[----:B------:R-:W-:Y:S01]  /*2670*/  MOV R152, R151 ;  /* 0x0000009700987202 */ /* 0x000fe20000000f00 */
[----:B------:R-:W-:Y:S01]  /*2680*/  IMAD.MOV.U32 R151, RZ, RZ, R150 ;  /* 0x000000ffff977224 */ /* 0x000fe200078e0096 */
[----:B------:R-:W-:Y:S02]  /*2690*/  ISETP.GE.AND P6, PT, R135, R138, PT ;  /* 0x0000008a8700720c */ /* 0x000fe40003fc6270 */
[----:B------:R-:W-:Y:S01]  /*26a0*/  MOV R150, R149 ;  /* 0x0000009500967202 */ /* 0x000fe20000000f00 */
[----:B------:R-:W-:Y:S02]  /*26b0*/  IMAD.MOV.U32 R149, RZ, RZ, R147 ;  /* 0x000000ffff957224 */ /* 0x000fe400078e0093 */
[C---:B------:R-:W-:Y:S01]  /*26c0*/  VIADD R147, R122.reuse, 0x783 ;  /* 0x000007837a937836 */ /* 0x040fe20000000000 */
[----:B------:R-:W-:-:S04]  /*26d0*/  IADD3 R135, R122, 0x781, RZ ;  /* 0x000007817a877810 */ /* 0x000fc80007ffe0ff */
[----:B------:R-:W-:-:S03]  /*26e0*/  ISETP.GE.AND P3, PT, R147, R138, PT ;  /* 0x0000008a9300720c */ /* 0x000fc60003f66270 */
[----:B--2---:R-:W-:Y:S01]  /*26f0*/  @!P6 SHF.L.U32 R154, R129, 0x10, RZ ;  /* 0x00000010819ae819 */ /* 0x004fe200000006ff */
[----:B---3--:R-:W-:-:S04]  /*2700*/  @!P6 IMAD.U32 R146, R131, 0x10000, RZ ;  /* 0x000100008392e824 */ /* 0x008fc800078e00ff */
[----:B------:R-:W-:Y:S01]  /*2710*/  @!P6 FMUL R152, R154, R146 ;  /* 0x000000929a98e220 */ /* 0x000fe20000400000 */
[----:B------:R2:W-:Y:S04]  /*2720*/  @!P6 STL [R1], R154 ;  /* 0x0000009a0100e387 */ /* 0x0005e80000100800 */
[----:B------:R2:W-:Y:S01]  /*2730*/  @!P6 STL [R1+0xc], R152 ;  /* 0x00000c980100e387 */ /* 0x0005e20000100800 */
[----:B------:R-:W-:Y:S02]  /*2740*/  ISETP.GE.AND P6, PT, R135, R138, PT ;  /* 0x0000008a8700720c */ /* 0x000fe40003fc6270 */
[----:B------:R-:W-:-:S04]  /*2750*/  PRMT R129, R128, 0x7632, R129 ;  /* 0x0000763280817816 */ /* 0x000fc80000000081 */
[----:B------:R-:W-:-:S04]  /*2760*/  @!P3 PRMT R131, R129, 0x7632, R131 ;  /* 0x000076328183b816 */ /* 0x000fc80000000083 */
[----:B------:R-:W-:-:S03]  /*2770*/  @!P3 PRMT R135, R131, 0x7632, R135 ;  /* 0x000076328387b816 */ /* 0x000fc60000000087 */
[----:B------:R-:W-:Y:S01]  /*2780*/  @!P6 IMAD.U32 R252, R129, 0x10000, RZ ;  /* 0x0001000081fce824 */ /* 0x000fe200078e00ff */
[----:B------:R-:W-:Y:S01]  /*2790*/  PRMT R129, R130, 0x7632, R129 ;  /* 0x0000763282817816 */ /* 0x000fe20000000081 */
[----:B------:R-:W-:Y:S01]  /*27a0*/  @!P3 IMAD.U32 R135, R135, 0x10000, RZ ;  /* 0x000100008787b824 */ /* 0x000fe200078e00ff */
[----:B------:R-:W-:Y:S02]  /*27b0*/  @!P3 SHF.L.U32 R150, R131, 0x10, RZ ;  /* 0x000000108396b819 */ /* 0x000fe400000006ff */
[----:B------:R-:W-:-:S03]  /*27c0*/  @!P6 SHF.L.U32 R129, R129, 0x10, RZ ;  /* 0x000000108181e819 */ /* 0x000fc600000006ff */
[----:B------:R-:W-:Y:S02]  /*27d0*/  @!P3 FMUL R149, R150, R135 ;  /* 0x000000879695b220 */ /* 0x000fe40000400000 */
[----:B------:R-:W-:Y:S01]  /*27e0*/  @!P6 FMUL R151, R252, R129 ;  /* 0x00000081fc97e220 */ /* 0x000fe20000400000 */
[----:B------:R2:W-:Y:S04]  /*27f0*/  @!P3 STL [R1+0x4], R150 ;  /* 0x000004960100b387 */ /* 0x0005e80000100800 */
[----:B------:R2:W-:Y:S04]  /*2800*/  @!P3 STL [R1+0x10], R149 ;  /* 0x000010950100b387 */ /* 0x0005e80000100800 */
[----:B------:R2:W-:Y:S01]  /*2810*/  @!P6 STL [R1+0x8], R151 ;  /* 0x000008970100e387 */ /* 0x0005e20000100800 */
[----:B------:R-:W-:Y:S01]  /*2820*/  SHF.L.U32 R131, R130, 0x10, RZ ;  /* 0x0000001082837819 */ /* 0x000fe200000006ff */
[----:B------:R-:W-:-:S04]  /*2830*/  IMAD.U32 R146, R128, 0x10000, RZ ;  /* 0x0001000080927824 */ /* 0x000fc800078e00ff */
[----:B------:R-:W-:-:S07]  /*2840*/  FMUL R135, R146, R131 ;  /* 0x0000008392877220 */ /* 0x000fce0000400000 */
.L_x_797:
[----:B------:R-:W-:Y:S05]  /*2850*/  BSYNC B0 ;  /* 0x0000000000007941 */ /* 0x000fea0003800000 */
.L_x_796:
[----:B--2---:R-:W-:Y:S01]  /*2860*/  VIADD R154, R122, 0xb00 ;  /* 0x00000b007a9a7836 */ /* 0x004fe20000000000 */
[----:B------:R-:W-:Y:S01]  /*2870*/  BSSY B0, `(.L_x_798) ;  /* 0x000002a000007945 */ /* 0x000fe20003800000 */
[----:B------:R-:W-:Y:S01]  /*2880*/  HFMA2.MMA R147, -RZ, RZ, 0, 0 ;  /* 0x00000000ff937435 */ /* 0x000fe200000001ff */
[----:B------:R-:W-:Y:S01]  /*2890*/  ISETP.GE.AND P3, PT, R148, R138, PT ;  /* 0x0000008a9400720c */ /* 0x000fe20003f66270 */
[----:B------:R-:W-:Y:S01]  /*28a0*/  IMAD.MOV.U32 R152, RZ, RZ, RZ ;  /* 0x000000ffff987224 */ /* 0x000fe200078e00ff */
[----:B------:R2:W-:Y:S01]  /*28b0*/  STL [R1+0x78], R154 ;  /* 0x0000789a01007387 */ /* 0x0005e20000100800 */
[----:B------:R-:W-:Y:S02]  /*28c0*/  CS2R R150, SRZ ;  /* 0x0000000000967805 */ /* 0x000fe4000001ff00 */
[----:B-1----:R-:W-:Y:S01]  /*28d0*/  CS2R R148, SRZ ;  /* 0x0000000000947805 */ /* 0x002fe2000001ff00 */
[----:B------:R-:W-:Y:S07]  /*28e0*/  @P2 BRA `(.L_x_799) ;  /* 0x0000000000882947 */ /* 0x000fee0003800000 */
[----:B0-----:R-:W3:Y:S01]  /*28f0*/  LDG.E.64 R130, desc[UR4][R124.64+0x1000] ;  /* 0x001000047c827981 */ /* 0x001ee2000c1e1b00 */
[----:B------:R-:W-:-:S03]  /*2900*/  MOV R160, R159 ;  /* 0x0000009f00a07202 */ /* 0x000fc60000000f00 */
[----:B------:R-:W4:Y:S01]  /*2910*/  LDG.E.64 R128, desc[UR4][R126.64+0x1000] ;  /* 0x001000047e807981 */ /* 0x000f22000c1e1b00 */
[C---:B------:R-:W-:Y:S02]  /*2920*/  VIADD R151, R122.reuse, 0x802 ;  /* 0x000008027a977836 */ /* 0x040fe40000000000 */
[----:B------:R-:W-:Y:S01]  /*2930*/  IMAD.MOV.U32 R159, RZ, RZ, R157 ;  /* 0x000000ffff9f7224 */ /* 0x000fe200078e009d */
[----:B------:R-:W-:Y:S01]  /*2940*/  MOV R157, R156 ;  /* 0x0000009c009d7202 */ /* 0x000fe20000000f00 */
[----:B------:R-:W-:Y:S01]  /*2950*/  IMAD.MOV.U32 R156, RZ, RZ, R155 ;  /* 0x000000ffff9c7224 */ /* 0x000fe200078e009b */
[----:B------:R-:W-:Y:S02]  /*2960*/  ISETP.GE.AND P6, PT, R151, R138, PT ;  /* 0x0000008a9700720c */ /* 0x000fe40003fc6270 */
[----:B------:R-:W-:Y:S02]  /*2970*/  MOV R155, R153 ;  /* 0x00000099009b7202 */ /* 0x000fe40000000f00 */
[C---:B------:R-:W-:Y:S01]  /*2980*/  IADD3 R153, R122.reuse, 0x803, RZ ;  /* 0x000008037a997810 */ /* 0x040fe20007ffe0ff */
[----:B------:R-:W-:-:S03]  /*2990*/  VIADD R151, R122, 0x801 ;  /* 0x000008017a977836 */ /* 0x000fc60000000000 */
[----:B------:R-:W-:-:S05]  /*29a0*/  ISETP.GE.AND P2, PT, R153, R138, PT ;  /* 0x0000008a9900720c */ /* 0x000fca0003f46270 */
[----:B---3--:R-:W-:Y:S01]  /*29b0*/  @!P6 SHF.L.U32 R134, R131, 0x10, RZ ;  /* 0x000000108386e819 */ /* 0x008fe200000006ff */
[----:B----4-:R-:W-:-:S04]  /*29c0*/  @!P6 IMAD.U32 R160, R129, 0x10000, RZ ;  /* 0x0001000081a0e824 */ /* 0x010fc800078e00ff */
[----:B------:R-:W-:Y:S01]  /*29d0*/  @!P6 FMUL R159, R160, R134 ;  /* 0x00000086a09fe220 */ /* 0x000fe20000400000 */
[----:B------:R1:W-:Y:S04]  /*29e0*/  @!P6 STL [R1+0x14], R160 ;  /* 0x000014a00100e387 */ /* 0x0003e80000100800 */
[----:B------:R1:W-:Y:S01]  /*29f0*/  @!P6 STL [R1+0x20], R159 ;  /* 0x0000209f0100e387 */ /* 0x0003e20000100800 */
[----:B------:R-:W-:Y:S02]  /*2a00*/  ISETP.GE.AND P6, PT, R151, R138, PT ;  /* 0x0000008a9700720c */ /* 0x000fe40003fc6270 */
[----:B------:R-:W-:-:S04]  /*2a10*/  PRMT R129, R128, 0x7632, R129 ;  /* 0x0000763280817816 */ /* 0x000fc80000000081 */
[----:B------:R-:W-:-:S04]  /*2a20*/  @!P2 PRMT R131, R129, 0x7632, R131 ;  /* 0x000076328183a816 */ /* 0x000fc80000000083 */
[----:B------:R-:W-:-:S03]  /*2a30*/  @!P2 PRMT R134, R131, 0x7632, R134 ;  /* 0x000076328386a816 */ /* 0x000fc60000000086 */
[----:B------:R-:W-:Y:S02]  /*2a40*/  @!P6 SHF.L.U32 R251, R129, 0x10, RZ ;  /* 0x0000001081fbe819 */ /* 0x000fe400000006ff */
[----:B------:R-:W-:Y:S01]  /*2a50*/  PRMT R129, R130, 0x7632, R129 ;  /* 0x0000763282817816 */ /* 0x000fe20000000081 */
[----:B------:R-:W-:Y:S01]  /*2a60*/  @!P2 IMAD.U32 R156, R131, 0x10000, RZ ;  /* 0x00010000839ca824 */ /* 0x000fe200078e00ff */
[----:B------:R-:W-:Y:S02]  /*2a70*/  @!P2 SHF.L.U32 R134, R134, 0x10, RZ ;  /* 0x000000108686a819 */ /* 0x000fe400000006ff */
[----:B------:R-:W-:Y:S01]  /*2a80*/  SHF.L.U32 R151, R128, 0x10, RZ ;  /* 0x0000001080977819 */ /* 0x000fe200000006ff */
[----:B------:R-:W-:Y:S02]  /*2a90*/  @!P6 IMAD.U32 R128, R129, 0x10000, RZ ;  /* 0x000100008180e824 */ /* 0x000fe400078e00ff */
[----:B------:R-:W-:Y:S02]  /*2aa0*/  @!P2 FMUL R155, R156, R134 ;  /* 0x000000869c9ba220 */ /* 0x000fe40000400000 */
[----:B------:R-:W-:Y:S01]  /*2ab0*/  @!P6 FMUL R157, R251, R128 ;  /* 0x00000080fb9de220 */ /* 0x000fe20000400000 */
[----:B------:R1:W-:Y:S04]  /*2ac0*/  @!P2 STL [R1+0x18], R156 ;  /* 0x0000189c0100a387 */ /* 0x0003e80000100800 */
[----:B------:R1:W-:Y:S04]  /*2ad0*/  @!P2 STL [R1+0x24], R155 ;  /* 0x0000249b0100a387 */ /* 0x0003e80000100800 */
[----:B------:R1:W-:Y:S01]  /*2ae0*/  @!P6 STL [R1+0x1c], R157 ;  /* 0x00001c9d0100e387 */ /* 0x0003e20000100800 */
[----:B------:R-:W-:-:S04]  /*2af0*/  IMAD.U32 R130, R130, 0x10000, RZ ;  /* 0x0001000082827824 */ /* 0x000fc800078e00ff */
[----:B------:R-:W-:-:S07]  /*2b00*/  FMUL R134, R151, R130 ;  /* 0x0000008297867220 */ /* 0x000fce0000400000 */
.L_x_799:
[----:B------:R-:W-:Y:S05]  /*2b10*/  BSYNC B0 ;  /* 0x0000000000007941 */ /* 0x000fea0003800000 */
.L_x_798:
[----:B-1----:R-:W-:Y:S01]  /*2b20*/  IADD3 R159, R122, 0xb80, RZ ;  /* 0x00000b807a9f7810 */ /* 0x002fe20007ffe0ff */
[----:B------:R-:W-:Y:S01]  /*2b30*/  BSSY B0, `(.L_x_800) ;  /* 0x0000022000007945 */ /* 0x000fe20003800000 */
[----:B------:R-:W-:Y:S01]  /*2b40*/  ISETP.GE.AND P2, PT, R154, R138, PT ;  /* 0x0000008a9a00720c */ /* 0x000fe20003f46270 */
[----:B------:R-:W-:Y:S01]  /*2b50*/  IMAD.MOV.U32 R162, RZ, RZ, RZ ;  /* 0x000000ffffa27224 */ /* 0x000fe200078e00ff */
[----:B------:R-:W-:Y:S01]  /*2b60*/  MOV R153, RZ ;  /* 0x000000ff00997202 */ /* 0x000fe20000000f00 */
[----:B------:R1:W-:Y:S01]  /*2b70*/  STL [R1+0x70], R159 ;  /* 0x0000709f01007387 */ /* 0x0003e20000100800 */
[----:B--2---:R-:W-:Y:S02]  /*2b80*/  CS2R R154, SRZ ;  /* 0x00000000009a7805 */ /* 0x004fe4000001ff00 */
[----:B------:R-:W-:Y:S01]  /*2b90*/  CS2R R156, SRZ ;  /* 0x00000000009c7805 */ /* 0x000fe2000001ff00 */
[----:B------:R-:W-:Y:S06]  /*2ba0*/  @P1 BRA `(.L_x_801) ;  /* 0x0000000000681947 */ /* 0x000fec0003800000 */
[----:B------:R-:W2:Y:S01]  /*2bb0*/  LDG.E.64 R128, desc[UR4][R126.64+0x1100] ;  /* 0x001100047e807981 */ /* 0x000ea2000c1e1b00 */
[----:B------:R-:W-:-:S03]  /*2bc0*/  IMAD.MOV.U32 R160, RZ, RZ, R158 ;  /* 0x000000ffffa07224 */ /* 0x000fc600078e009e */
[----:B0-----:R-:W3:Y:S01]  /*2bd0*/  LDG.E.64 R130, desc[UR4][R124.64+0x1100] ;  /* 0x001100047c827981 */ /* 0x001ee2000c1e1b00 */
[C---:B------:R-:W-:Y:S01]  /*2be0*/  IADD3 R133, R122.reuse, 0x882, RZ ;  /* 0x000008827a857810 */ /* 0x040fe20007ffe0ff */
[----:B------:R-:W-:-:S03]  /*2bf0*/  VIADD R157, R122, 0x883 ;  /* 0x000008837a9d7836 */ /* 0x000fc60000000000 */
[-C--:B------:R-:W-:Y:S02]  /*2c00*/  ISETP.GE.AND P6, PT, R133, R138.reuse, PT ;  /* 0x0000008a8500720c */ /* 0x080fe40003fc6270 */
[----:B------:R-:W-:Y:S02]  /*2c10*/  ISETP.GE.AND P1, PT, R157, R138, PT ;  /* 0x0000008a9d00720c */ /* 0x000fe40003f26270 */
[----:B------:R-:W-:-:S09]  /*2c20*/  IADD3 R133, R122, 0x881, RZ ;  /* 0x000008817a857810 */ /* 0x000fd20007ffe0ff */
[----:B--2---:R-:W-:Y:S02]  /*2c30*/  @!P6 SHF.L.U32 R235, R129, 0x10, RZ ;  /* 0x0000001081ebe819 */ /* 0x004fe400000006ff */
[----:B------:R-:W-:Y:S01]  /*2c40*/  PRMT R129, R128, 0x7632, R129 ;  /* 0x0000763280817816 */ /* 0x000fe20000000081 */
[----:B---3--:R-:W-:-:S03]  /*2c50*/  @!P6 IMAD.U32 R158, R131, 0x10000, RZ ;  /* 0x00010000839ee824 */ /* 0x008fc600078e00ff */
[----:B------:R-:W-:Y:S01]  /*2c60*/  @!P1 PRMT R131, R129, 0x7632, R131 ;  /* 0x0000763281839816 */ /* 0x000fe20000000083 */
[----:B------:R-:W-:Y:S01]  /*2c70*/  @!P6 FMUL R250, R235, R158 ;  /* 0x0000009eebfae220 */ /* 0x000fe20000400000 */
[----:B------:R-:W-:Y:S02]  /*2c80*/  ISETP.GE.AND P6, PT, R133, R138, PT ;  /* 0x0000008a8500720c */ /* 0x000fe40003fc6270 */
[C---:B------:R-:W-:Y:S02]  /*2c90*/  @!P1 PRMT R133, R131.reuse, 0x7632, R133 ;  /* 0x0000763283859816 */ /* 0x040fe40000000085 */
[----:B------:R-:W-:-:S03]  /*2ca0*/  @!P1 SHF.L.U32 R242, R131, 0x10, RZ ;  /* 0x0000001083f29819 */ /* 0x000fc600000006ff */
[----:B------:R-:W-:-:S04]  /*2cb0*/  @!P1 IMAD.U32 R133, R133, 0x10000, RZ ;  /* 0x0001000085859824 */ /* 0x000fc800078e00ff */
[----:B------:R-:W-:-:S05]  /*2cc0*/  @!P1 FMUL R160, R242, R133 ;  /* 0x00000085f2a09220 */ /* 0x000fca0000400000 */
[----:B------:R2:W-:Y:S01]  /*2cd0*/  @!P1 STL [R1+0x28], R160 ;  /* 0x000028a001009387 */ /* 0x0005e20000100800 */
[----:B------:R-:W-:Y:S01]  /*2ce0*/  @!P6 IMAD.U32 R234, R129, 0x10000, RZ ;  /* 0x0001000081eae824 */ /* 0x000fe200078e00ff */
[----:B------:R-:W-:Y:S01]  /*2cf0*/  PRMT R129, R130, 0x7632, R129 ;  /* 0x0000763282817816 */ /* 0x000fe20000000081 */
[----:B------:R-:W-:Y:S01]  /*2d00*/  IMAD.U32 R157, R128, 0x10000, RZ ;  /* 0x00010000809d7824 */ /* 0x000fe200078e00ff */
[----:B------:R-:W-:Y:S02]  /*2d10*/  SHF.L.U32 R130, R130, 0x10, RZ ;  /* 0x0000001082827819 */ /* 0x000fe400000006ff */
[----:B------:R-:W-:-:S03]  /*2d20*/  @!P6 SHF.L.U32 R129, R129, 0x10, RZ ;  /* 0x000000108181e819 */ /* 0x000fc600000006ff */
[----:B------:R-:W-:Y:S02]  /*2d30*/  FMUL R133, R157, R130 ;  /* 0x000000829d857220 */ /* 0x000fe40000400000 */
[----:B--2---:R-:W-:-:S07]  /*2d40*/  @!P6 FMUL R243, R234, R129 ;  /* 0x00000081eaf3e220 */ /* 0x004fce0000400000 */
.L_x_801:
[----:B------:R-:W-:Y:S05]  /*2d50*/  BSYNC B0 ;  /* 0x0000000000007941 */ /* 0x000fea0003800000 */
.L_x_800:
[----:B------:R-:W-:Y:S01]  /*2d60*/  IADD3 R164, R122, 0xc00, RZ ;  /* 0x00000c007aa47810 */ /* 0x000fe20007ffe0ff */
[----:B------:R-:W-:Y:S01]  /*2d70*/  BSSY B0, `(.L_x_802) ;  /* 0x0000020000007945 */ /* 0x000fe20003800000 */
[----:B------:R-:W-:Y:S02]  /*2d80*/  ISETP.GE.AND P1, PT, R159, R138, PT ;  /* 0x0000008a9f00720c */ /* 0x000fe40003f26270 */
[----:B------:R-:W-:Y:S02]  /*2d90*/  CS2R R160, SRZ ;  /* 0x0000000000a07805 */ /* 0x000fe4000001ff00 */
[----:B-1----:R-:W-:Y:S01]  /*2da0*/  CS2R R158, SRZ ;  /* 0x00000000009e7805 */ /* 0x002fe2000001ff00 */
[----:B------:R1:W-:Y:S01]  /*2db0*/  STL [R1+0x6c], R164 ;  /* 0x00006ca401007387 */ /* 0x0003e20000100800 */
[----:B------:R-:W-:Y:S02]  /*2dc0*/  IMAD.MOV.U32 R169, RZ, RZ, RZ ;  /* 0x000000ffffa97224 */ /* 0x000fe400078e00ff */
[----:B------:R-:W-:Y:S01]  /*2dd0*/  IMAD.MOV.U32 R163, RZ, RZ, RZ ;  /* 0x000000ffffa37224 */ /* 0x000fe200078e00ff */
[----:B------:R-:W-:Y:S06]  /*2de0*/  @P0 BRA `(.L_x_803) ;  /* 0x0000000000600947 */ /* 0x000fec0003800000 */
[----:B------:R-:W2:Y:S04]  /*2df0*/  LDG.E.64 R128, desc[UR4][R126.64+0x1200] ;  /* 0x001200047e807981 */ /* 0x000ea8000c1e1b00 */
[----:B0-----:R-:W3:Y:S01]  /*2e00*/  LDG.E.64 R130, desc[UR4][R124.64+0x1200] ;  /* 0x001200047c827981 */ /* 0x001ee2000c1e1b00 */
[C---:B------:R-:W-:Y:S01]  /*2e10*/  IADD3 R163, R122.reuse, 0x902, RZ ;  /* 0x000009027aa37810 */ /* 0x040fe20007ffe0ff */
[----:B------:R-:W-:-:S03]  /*2e20*/  VIADD R165, R122, 0x903 ;  /* 0x000009037aa57836 */ /* 0x000fc60000000000 */
[-C--:B------:R-:W-:Y:S02]  /*2e30*/  ISETP.GE.AND P6, PT, R163, R138.reuse, PT ;  /* 0x0000008aa300720c */ /* 0x080fe40003fc6270 */
[----:B------:R-:W-:Y:S02]  /*2e40*/  IADD3 R163, R122, 0x901, RZ ;  /* 0x000009017aa37810 */ /* 0x000fe40007ffe0ff */
[----:B------:R-:W-:-:S09]  /*2e50*/  ISETP.GE.AND P0, PT, R165, R138, PT ;  /* 0x0000008aa500720c */ /* 0x000fd20003f06270 */
[----:B--2---:R-:W-:Y:S02]  /*2e60*/  @!P6 SHF.L.U32 R17, R129, 0x10, RZ ;  /* 0x000000108111e819 */ /* 0x004fe400000006ff */
[----:B------:R-:W-:Y:S01]  /*2e70*/  PRMT R129, R128, 0x7632, R129 ;  /* 0x0000763280817816 */ /* 0x000fe20000000081 */
[----:B---3--:R-:W-:-:S03]  /*2e80*/  @!P6 IMAD.U32 R132, R131, 0x10000, RZ ;  /* 0x000100008384e824 */ /* 0x008fc600078e00ff */
[----:B------:R-:W-:Y:S01]  /*2e90*/  @!P0 PRMT R131, R129, 0x7632, R131 ;  /* 0x0000763281838816 */ /* 0x000fe20000000083 */
[----:B------:R-:W-:Y:S01]  /*2ea0*/  @!P6 FMUL R20, R17, R132 ;  /* 0x000000841114e220 */ /* 0x000fe20000400000 */
[----:B------:R-:W-:Y:S01]  /*2eb0*/  ISETP.GE.AND P6, PT, R163, R138, PT ;  /* 0x0000008aa300720c */ /* 0x000fe20003fc6270 */
[----:B------:R-:W-:Y:S01]  /*2ec0*/  IMAD.U32 R163, R128, 0x10000, RZ ;  /* 0x0001000080a37824 */ /* 0x000fe200078e00ff */
[C---:B------:R-:W-:Y:S02]  /*2ed0*/  @!P0 PRMT R132, R131.reuse, 0x7632, R132 ;  /* 0x0000763283848816 */ /* 0x040fe40000000084 */
[----:B------:R-:W-:-:S09]  /*2ee0*/  @!P0 SHF.L.U32 R18, R131, 0x10, RZ ;  /* 0x0000001083128819 */ /* 0x000fd200000006ff */
[----:B------:R-:W-:Y:S01]  /*2ef0*/  @!P6 IMAD.U32 R15, R129, 0x10000, RZ ;  /* 0x00010000810fe824 */ /* 0x000fe200078e00ff */
[C---:B------:R-:W-:Y:S02]  /*2f00*/  PRMT R129, R130.reuse, 0x7632, R129 ;  /* 0x0000763282817816 */ /* 0x040fe40000000081 */
[----:B------:R-:W-:Y:S02]  /*2f10*/  SHF.L.U32 R130, R130, 0x10, RZ ;  /* 0x0000001082827819 */ /* 0x000fe400000006ff */
[----:B------:R-:W-:Y:S01]  /*2f20*/  @!P6 SHF.L.U32 R128, R129, 0x10, RZ ;  /* 0x000000108180e819 */ /* 0x000fe200000006ff */
[----:B------:R-:W-:Y:S02]  /*2f30*/  @!P0 IMAD.U32 R129, R132, 0x10000, RZ ;  /* 0x0001000084818824 */ /* 0x000fe400078e00ff */
[----:B------:R-:W-:Y:S02]  /*2f40*/  FMUL R132, R163, R130 ;  /* 0x00000082a3847220 */ /* 0x000fe40000400000 */
[----:B------:R-:W-:Y:S01]  /*2f50*/  @!P6 FMUL R19, R15, R128 ;  /* 0x000000800f13e220 */ /* 0x000fe20000400000 */
[----:B------:R-:W-:-:S07]  /*2f60*/  @!P0 FMUL R22, R18, R129 ;  /* 0x0000008112168220 */ /* 0x000fce0000400000 */
.L_x_803:
[----:B------:R-:W-:Y:S05]  /*2f70*/  BSYNC B0 ;  /* 0x0000000000007941 */ /* 0x000fea0003800000 */
.L_x_802:
[----:B------:R-:W-:Y:S01]  /*2f80*/  IADD3 R172, R122, 0xc80, RZ ;  /* 0x00000c807aac7810 */ /* 0x000fe20007ffe0ff */
[----:B------:R-:W-:Y:S01]  /*2f90*/  BSSY B0, `(.L_x_804) ;  /* 0x0000020000007945 */ /* 0x000fe20003800000 */
[----:B------:R-:W-:Y:S01]  /*2fa0*/  ISETP.GE.AND P0, PT, R164, R138, PT ;  /* 0x0000008aa400720c */ /* 0x000fe20003f06270 */
[----:B------:R-:W-:Y:S01]  /*2fb0*/  IMAD.MOV.U32 R168, RZ, RZ, RZ ;  /* 0x000000ffffa87224 */ /* 0x000fe200078e00ff */
[----:B------:R-:W-:Y:S01]  /*2fc0*/  CS2R R166, SRZ ;  /* 0x0000000000a67805 */ /* 0x000fe2000001ff00 */
[----:B------:R2:W-:Y:S01]  /*2fd0*/  STL [R1+0x5c], R172 ;  /* 0x00005cac01007387 */ /* 0x0005e20000100800 */
[----:B-1----:R-:W-:Y:S01]  /*2fe0*/  CS2R R164, SRZ ;  /* 0x0000000000a47805 */ /* 0x002fe2000001ff00 */
[----:B------:R-:W-:Y:S01]  /*2ff0*/  IMAD.MOV.U32 R170, RZ, RZ, RZ ;  /* 0x000000ffffaa7224 */ /* 0x000fe200078e00ff */
[----:B------:R-:W-:Y:S07]  /*3000*/  @P5 BRA `(.L_x_805) ;  /* 0x0000000000605947 */ /* 0x000fee0003800000 */
[----:B------:R-:W3:Y:S04]  /*3010*/  LDG.E.64 R128, desc[UR4][R126.64+0x1300] ;  /* 0x001300047e807981 */ /* 0x000ee8000c1e1b00 */
[----:B0-----:R-:W4:Y:S01]  /*3020*/  LDG.E.64 R130, desc[UR4][R124.64+0x1300] ;  /* 0x001300047c827981 */ /* 0x001f22000c1e1b00 */
        /* <DEDUP_REMOVED lines=8> */
[C---:B----4-:R-:W-:Y:S01]  /*30b0*/  @!P6 IMAD.U32 R173, R131.reuse, 0x10000, RZ ;  /* 0x0001000083ade824 */ /* 0x050fe200078e00ff */
        /* <DEDUP_REMOVED lines=8> */
[----:B------:R-:W-:-:S04]  /*3140*/  PRMT R97, R130, 0x7632, R97 ;  /* 0x0000763282617816 */ /* 0x000fc80000000061 */
[----:B------:R-:W-:Y:S02]  /*3150*/  @!P6 SHF.L.U32 R128, R97, 0x10, RZ ;  /* 0x000000106180e819 */ /* 0x000fe400000006ff */
[----:B------:R-:W-:-:S03]  /*3160*/  SHF.L.U32 R97, R130, 0x10, RZ ;  /* 0x0000001082617819 */ /* 0x000fc600000006ff */
[----:B------:R-:W-:Y:S02]  /*3170*/  @!P6 FMUL R13, R9, R128 ;  /* 0x00000080090de220 */ /* 0x000fe40000400000 */
[----:B------:R-:W-:-:S07]  /*3180*/  FMUL R97, R170, R97 ;  /* 0x00000061aa617220 */ /* 0x000fce0000400000 */
.L_x_805:
[----:B------:R-:W-:Y:S05]  /*3190*/  BSYNC B0 ;  /* 0x0000000000007941 */ /* 0x000fea0003800000 */
.L_x_804:
[----:B------:R-:W-:Y:S01]  /*31a0*/  VIADD R176, R122, 0xd00 ;  /* 0x00000d007ab07836 */ /* 0x000fe20000000000 */
[----:B------:R-:W-:Y:S01]  /*31b0*/  BSSY B0, `(.L_x_806) ;  /* 0x0000020000007945 */ /* 0x000fe20003800000 */
[----:B------:R-:W-:Y:S01]  /*31c0*/  HFMA2.MMA R171, -RZ, RZ, 0, 0 ;  /* 0x00000000ffab7435 */ /* 0x000fe200000001ff */
[----:B------:R-:W-:Y:S01]  /*31d0*/  ISETP.GE.AND P5, PT, R172, R138, PT ;  /* 0x0000008aac00720c */ /* 0x000fe20003fa6270 */
[----:B------:R-:W-:Y:S01]  /*31e0*/  IMAD.MOV.U32 R180, RZ, RZ, RZ ;  /* 0x000000ffffb47224 */ /* 0x000fe200078e00ff */
[----:B------:R1:W-:Y:S01]  /*31f0*/  STL [R1+0x44], R176 ;  /* 0x000044b001007387 */ /* 0x0003e20000100800 */
[----:B------:R-:W-:Y:S02]  /*3200*/  CS2R R174, SRZ ;  /* 0x0000000000ae7805 */ /* 0x000fe4000001ff00 */
[----:B--2---:R-:W-:Y:S01]  /*3210*/  CS2R R172, SRZ ;  /* 0x0000000000ac7805 */ /* 0x004fe2000001ff00 */
[----:B------:R-:W-:Y:S07]  /*3220*/  @P4 BRA `(.L_x_807) ;  /* 0x0000000000604947 */ /* 0x000fee0003800000 */
[----:B------:R-:W2:Y:S04]  /*3230*/  LDG.E.64 R128, desc[UR4][R126.64+0x1400] ;  /* 0x001400047e807981 */ /* 0x000ea8000c1e1b00 */
[----:B0-----:R-:W3:Y:S01]  /*3240*/  LDG.E.64 R130, desc[UR4][R124.64+0x1400] ;  /* 0x001400047c827981 */ /* 0x001ee2000c1e1b00 */
[----:B------:R-:W-:-:S04]  /*3250*/  IADD3 R175, R122, 0xa02, RZ ;  /* 0x00000a027aaf7810 */ /* 0x000fc80007ffe0ff */
[----:B------:R-:W-:Y:S01]  /*3260*/  ISETP.GE.AND P6, PT, R175, R138, PT ;  /* 0x0000008aaf00720c */ /* 0x000fe20003fc6270 */
[----:B------:R-:W-:-:S05]  /*3270*/  VIADD R175, R122, 0xa03 ;  /* 0x00000a037aaf7836 */ /* 0x000fca0000000000 */
[----:B------:R-:W-:-:S07]  /*3280*/  ISETP.GE.AND P4, PT, R175, R138, PT ;  /* 0x0000008aaf00720c */ /* 0x000fce0003f86270 */
[----:B--2---:R-:W-:Y:S02]  /*3290*/  @!P6 SHF.L.U32 R2, R129, 0x10, RZ ;  /* 0x000000108102e819 */ /* 0x004fe400000006ff */
[----:B------:R-:W-:Y:S01]  /*32a0*/  PRMT R96, R128, 0x7632, R96 ;  /* 0x0000763280607816 */ /* 0x000fe20000000060 */
[----:B---3--:R-:W-:-:S03]  /*32b0*/  @!P6 IMAD.U32 R175, R131, 0x10000, RZ ;  /* 0x0001000083afe824 */ /* 0x008fc600078e00ff */
[----:B------:R-:W-:Y:S02]  /*32c0*/  @!P4 PRMT R129, R129, 0x7632, R129 ;  /* 0x000076328181c816 */ /* 0x000fe40000000081 */
[----:B------:R-:W-:Y:S01]  /*32d0*/  @!P4 PRMT R131, R131, 0x7632, R131 ;  /* 0x000076328383c816 */ /* 0x000fe20000000083 */
[----:B------:R-:W-:Y:S01]  /*32e0*/  @!P6 FMUL R6, R2, R175 ;  /* 0x000000af0206e220 */ /* 0x000fe20000400000 */
[----:B------:R-:W-:Y:S01]  /*32f0*/  IADD3 R175, R122, 0xa01, RZ ;  /* 0x00000a017aaf7810 */ /* 0x000fe20007ffe0ff */
[----:B------:R-:W-:-:S03]  /*3300*/  @!P4 IMAD.U32 R3, R129, 0x10000, RZ ;  /* 0x000100008103c824 */ /* 0x000fc600078e00ff */
[----:B------:R-:W-:Y:S02]  /*3310*/  ISETP.GE.AND P6, PT, R175, R138, PT ;  /* 0x0000008aaf00720c */ /* 0x000fe40003fc6270 */
[----:B------:R-:W-:-:S11]  /*3320*/  SHF.L.U32 R175, R128, 0x10, RZ ;  /* 0x0000001080af7819 */ /* 0x000fd600000006ff */
[----:B------:R-:W-:Y:S02]  /*3330*/  @!P6 SHF.L.U32 R0, R96, 0x10, RZ ;  /* 0x000000106000e819 */ /* 0x000fe400000006ff */
[C---:B------:R-:W-:Y:S02]  /*3340*/  PRMT R96, R130.reuse, 0x7632, R96 ;  /* 0x0000763282607816 */ /* 0x040fe40000000060 */
[----:B------:R-:W-:-:S03]  /*3350*/  SHF.L.U32 R130, R130, 0x10, RZ ;  /* 0x0000001082827819 */ /* 0x000fc600000006ff */
[----:B------:R-:W-:Y:S01]  /*3360*/  @!P6 IMAD.U32 R129, R96, 0x10000, RZ ;  /* 0x000100006081e824 */ /* 0x000fe200078e00ff */
[----:B------:R-:W-:-:S03]  /*3370*/  @!P4 SHF.L.U32 R96, R131, 0x10, RZ ;  /* 0x000000108360c819 */ /* 0x000fc600000006ff */
[----:B------:R-:W-:Y:S02]  /*3380*/  @!P6 FMUL R4, R0, R129 ;  /* 0x000000810004e220 */ /* 0x000fe40000400000 */
[----:B------:R-:W-:Y:S01]  /*3390*/  @!P4 FMUL R7, R3, R96 ;  /* 0x000000600307c220 */ /* 0x000fe20000400000 */
[----:B------:R-:W-:-:S07]  /*33a0*/  FMUL R96, R175, R130 ;  /* 0x00000082af607220 */ /* 0x000fce0000400000 */
.L_x_807:
[----:B------:R-:W-:Y:S05]  /*33b0*/  BSYNC B0 ;  /* 0x0000000000007941 */ /* 0x000fea0003800000 */
.L_x_806:
[----:B------:R-:W-:Y:S01]  /*33c0*/  IADD3 R183, R122, 0xd80, RZ ;  /* 0x00000d807ab77810 */ /* 0x000fe20007ffe0ff */
[----:B------:R-:W-:Y:S01]  /*33d0*/  BSSY B0, `(.L_x_808) ;  /* 0x0000020000007945 */ /* 0x000fe20003800000 */
[----:B------:R-:W-:Y:S02]  /*33e0*/  ISETP.GE.AND P4, PT, R176, R138, PT ;  /* 0x0000008ab000720c */ /* 0x000fe40003f86270 */
[----:B------:R-:W-:Y:S02]  /*33f0*/  CS2R R178, SRZ ;  /* 0x0000000000b27805 */ /* 0x000fe4000001ff00 */
[----:B-1----:R-:W-:Y:S01]  /*3400*/  CS2R R176, SRZ ;  /* 0x0000000000b07805 */ /* 0x002fe2000001ff00 */
[----:B------:R1:W-:Y:S01]  /*3410*/  STL [R1+0x40], R183 ;  /* 0x000040b701007387 */ /* 0x0003e20000100800 */
[----:B------:R-:W-:Y:S01]  /*3420*/  IMAD.MOV.U32 R182, RZ, RZ, RZ ;  /* 0x000000ffffb67224 */ /* 0x000fe200078e00ff */
[----:B------:R-:W-:Y:S01]  /*3430*/  MOV R181, RZ ;  /* 0x000000ff00b57202 */ /* 0x000fe20000000f00 */
[----:B------:R-:W-:Y:S06]  /*3440*/  @P3 BRA `(.L_x_809) ;  /* 0x0000000000603947 */ /* 0x000fec0003800000 */
[----:B------:R-:W2:Y:S04]  /*3450*/  LDG.E.64 R128, desc[UR4][R126.64+0x1500] ;  /* 0x001500047e807981 */ /* 0x000ea8000c1e1b00 */
[----:B0-----:R-:W3:Y:S01]  /*3460*/  LDG.E.64 R130, desc[UR4][R124.64+0x1500] ;  /* 0x001500047c827981 */ /* 0x001ee2000c1e1b00 */
        /* <DEDUP_REMOVED lines=10> */
[----:B------:R-:W-:Y:S02]  /*3510*/  IADD3 R145, R122, 0xa81, RZ ;  /* 0x00000a817a917810 */ /* 0x000fe40007ffe0ff */
[----:B------:R-:W-:Y:S02]  /*3520*/  PRMT R129, R128, 0x7632, R129 ;  /* 0x0000763280817816 */ /* 0x000fe40000000081 */
[----:B------:R-:W-:-:S02]  /*3530*/  ISETP.GE.AND P6, PT, R145, R138, PT ;  /* 0x0000008a9100720c */ /* 0x000fc40003fc6270 */
[----:B------:R-:W-:Y:S01]  /*3540*/  SHF.L.U32 R181, R128, 0x10, RZ ;  /* 0x0000001080b57819 */ /* 0x000fe200000006ff */
        /* <DEDUP_REMOVED lines=8> */
.L_x_809:
[----:B------:R-:W-:Y:S05]  /*35d0*/  BSYNC B0 ;  /* 0x0000000000007941 */ /* 0x000fea0003800000 */
.L_x_808:
[----:B------:R-:W-:Y:S01]  /*35e0*/  IADD3 R189, R122, 0xe00, RZ ;  /* 0x00000e007abd7810 */ /* 0x000fe20007ffe0ff */
[----:B------:R-:W-:Y:S01]  /*35f0*/  BSSY B0, `(.L_x_810) ;  /* 0x0000020000007945 */ /* 0x000fe20003800000 */
[----:B------:R-:W-:Y:S01]  /*3600*/  ISETP.GE.AND P3, PT, R183, R138, PT ;  /* 0x0000008ab700720c */ /* 0x000fe20003f66270 */
[----:B-1----:R-:W-:Y:S01]  /*3610*/  HFMA2.MMA R183, -RZ, RZ, 0, 0 ;  /* 0x00000000ffb77435 */ /* 0x002fe200000001ff */
[----:B------:R-:W-:Y:S01]  /*3620*/  CS2R R184, SRZ ;  /* 0x0000000000b87805 */ /* 0x000fe2000001ff00 */
[----:B------:R1:W-:Y:S01]  /*3630*/  STL [R1+0x3c], R189 ;  /* 0x00003cbd01007387 */ /* 0x0003e20000100800 */
[----:B------:R-:W-:Y:S01]  /*3640*/  IMAD.MOV.U32 R188, RZ, RZ, RZ ;  /* 0x000000ffffbc7224 */ /* 0x000fe200078e00ff */
[----:B------:R-:W-:Y:S01]  /*3650*/  CS2R R186, SRZ ;  /* 0x0000000000ba7805 */ /* 0x000fe2000001ff00 */
[----:B------:R-:W-:Y:S07]  /*3660*/  @P2 BRA `(.L_x_811) ;  /* 0x0000000000602947 */ /* 0x000fee0003800000 */
[C---:B------:R-:W-:Y:S01]  /*3670*/  IADD3 R129, R122.reuse, 0xb02, RZ ;  /* 0x00000b027a817810 */ /* 0x040fe20007ffe0ff */
[----:B0-----:R-:W2:Y:S03]  /*3680*/  LDG.E.64 R130, desc[UR4][R124.64+0x1600] ;  /* 0x001600047c827981 */ /* 0x001ea6000c1e1b00 */
[----:B------:R-:W-:Y:S01]  /*3690*/  ISETP.GE.AND P6, PT, R129, R138, PT ;  /* 0x0000008a8100720c */ /* 0x000fe20003fc6270 */
[----:B------:R-:W-:-:S05]  /*36a0*/  VIADD R129, R122, 0xb03 ;  /* 0x00000b037a817836 */ /* 0x000fca0000000000 */
[----:B------:R-:W-:Y:S02]  /*36b0*/  ISETP.GE.AND P2, PT, R129, R138, PT ;  /* 0x0000008a8100720c */ /* 0x000fe40003f46270 */
[----:B------:R-:W3:Y:S05]  /*36c0*/  LDG.E.64 R128, desc[UR4][R126.64+0x1600] ;  /* 0x001600047e807981 */ /* 0x000eea000c1e1b00 */
[----:B--2---:R-:W-:Y:S01]  /*36d0*/  @!P6 IMAD.U32 R152, R131, 0x10000, RZ ;  /* 0x000100008398e824 */ /* 0x004fe200078e00ff */
[----:B---3--:R-:W-:-:S05]  /*36e0*/  @!P6 SHF.L.U32 R149, R129, 0x10, RZ ;  /* 0x000000108195e819 */ /* 0x008fca00000006ff */
[----:B------:R-:W-:-:S04]  /*36f0*/  @!P2 PRMT R129, R129, 0x7632, R129 ;  /* 0x000076328181a816 */ /* 0x000fc80000000081 */
[----:B------:R-:W-:Y:S02]  /*3700*/  @!P2 SHF.L.U32 R150, R129, 0x10, RZ ;  /* 0x000000108196a819 */ /* 0x000fe400000006ff */
[----:B------:R-:W-:Y:S01]  /*3710*/  IADD3 R129, R122, 0xb01, RZ ;  /* 0x00000b017a817810 */ /* 0x000fe20007ffe0ff */
[----:B------:R-:W-:-:S03]  /*3720*/  @!P6 FMUL R141, R149, R152 ;  /* 0x00000098958de220 */ /* 0x000fc60000400000 */
        /* <DEDUP_REMOVED lines=12> */
.L_x_811:
[----:B------:R-:W-:Y:S05]  /*37f0*/  BSYNC B0 ;  /* 0x0000000000007941 */ /* 0x000fea0003800000 */
.L_x_810:
[----:B------:R-:W-:Y:S01]  /*3800*/  VIADD R194, R122, 0xe80 ;  /* 0x00000e807ac27836 */ /* 0x000fe20000000000 */
[----:B------:R-:W-:Y:S01]  /*3810*/  ISETP.GE.AND P2, PT, R189, R138, PT ;  /* 0x0000008abd00720c */ /* 0x000fe20003f46270 */
[----:B------:R-:W-:Y:S01]  /*3820*/  BSSY B0, `(.L_x_812) ;  /* 0x000001f000007945 */ /* 0x000fe20003800000 */
[----:B-1----:R-:W-:Y:S01]  /*3830*/  HFMA2.MMA R189, -RZ, RZ, 0, 0 ;  /* 0x00000000ffbd7435 */ /* 0x002fe200000001ff */
[----:B------:R-:W-:Y:S01]  /*3840*/  MOV R198, RZ ;  /* 0x000000ff00c67202 */ /* 0x000fe20000000f00 */
[----:B------:R1:W-:Y:S01]  /*3850*/  STL [R1+0x38], R194 ;  /* 0x000038c201007387 */ /* 0x0003e20000100800 */
[----:B------:R-:W-:Y:S02]  /*3860*/  CS2R R190, SRZ ;  /* 0x0000000000be7805 */ /* 0x000fe4000001ff00 */
[----:B------:R-:W-:Y:S01]  /*3870*/  CS2R R192, SRZ ;  /* 0x0000000000c07805 */ /* 0x000fe2000001ff00 */
[----:B------:R-:W-:Y:S06]  /*3880*/  @P1 BRA `(.L_x_813) ;  /* 0x0000000000601947 */ /* 0x000fec0003800000 */
[C---:B------:R-:W-:Y:S01]  /*3890*/  IADD3 R129, R122.reuse, 0xb82, RZ ;  /* 0x00000b827a817810 */ /* 0x040fe20007ffe0ff */
[----:B0-----:R-:W2:Y:S03]  /*38a0*/  LDG.E.64 R130, desc[UR4][R124.64+0x1700] ;  /* 0x001700047c827981 */ /* 0x001ea6000c1e1b00 */
        /* <DEDUP_REMOVED lines=9> */
[----:B------:R-:W-:-:S04]  /*3940*/  IADD3 R129, R122, 0xb81, RZ ;  /* 0x00000b817a817810 */ /* 0x000fc80007ffe0ff */
[----:B------:R-:W-:Y:S02]  /*3950*/  ISETP.GE.AND P1, PT, R129, R138, PT ;  /* 0x0000008a8100720c */ /* 0x000fe40003f26270 */
[C---:B------:R-:W-:Y:S02]  /*3960*/  PRMT R129, R128.reuse, 0x7632, R129 ;  /* 0x0000763280817816 */ /* 0x040fe40000000081 */
[----:B------:R-:W-:Y:S02]  /*3970*/  @!P6 PRMT R131, R131, 0x7632, R131 ;  /* 0x000076328383e816 */ /* 0x000fe40000000083 */
[----:B------:R-:W-:-:S07]  /*3980*/  SHF.L.U32 R192, R128, 0x10, RZ ;  /* 0x0000001080c07819 */ /* 0x000fce00000006ff */
[----:B------:R-:W-:Y:S02]  /*3990*/  @!P1 SHF.L.U32 R156, R129, 0x10, RZ ;  /* 0x00000010819c9819 */ /* 0x000fe400000006ff */
[C---:B------:R-:W-:Y:S01]  /*39a0*/  PRMT R129, R130.reuse, 0x7632, R129 ;  /* 0x0000763282817816 */ /* 0x040fe20000000081 */
[----:B------:R-:W-:Y:S01]  /*39b0*/  @!P6 IMAD.U32 R131, R131, 0x10000, RZ ;  /* 0x000100008383e824 */ /* 0x000fe200078e00ff */
[----:B------:R-:W-:-:S03]  /*39c0*/  SHF.L.U32 R130, R130, 0x10, RZ ;  /* 0x0000001082827819 */ /* 0x000fc600000006ff */
[----:B------:R-:W-:Y:S02]  /*39d0*/  @!P1 IMAD.U32 R129, R129, 0x10000, RZ ;  /* 0x0001000081819824 */ /* 0x000fe400078e00ff */
[----:B------:R-:W-:Y:S01]  /*39e0*/  @!P6 FMUL R143, R154, R131 ;  /* 0x000000839a8fe220 */ /* 0x000fe20000400000 */
[----:B------:R-:W-:Y:S01]  /*39f0*/  FMUL R162, R192, R130 ;  /* 0x00000082c0a27220 */ /* 0x000fe20000400000 */
[----:B------:R-:W-:-:S07]  /*3a00*/  @!P1 FMUL R153, R156, R129 ;  /* 0x000000819c999220 */ /* 0x000fce0000400000 */
.L_x_813:
[----:B------:R-:W-:Y:S05]  /*3a10*/  BSYNC B0 ;  /* 0x0000000000007941 */ /* 0x000fea0003800000 */
.L_x_812:
        /* <DEDUP_REMOVED lines=9> */
[----:B------:R-:W-:Y:S01]  /*3ab0*/  VIADD R128, R122, 0xc02 ;  /* 0x00000c027a807836 */ /* 0x000fe20000000000 */
[----:B0-----:R-:W2:Y:S04]  /*3ac0*/  LDG.E.64 R130, desc[UR4][R124.64+0x1800] ;  /* 0x001800047c827981 */ /* 0x001ea8000c1e1b00 */
        /* <DEDUP_REMOVED lines=9> */
[----:B------:R-:W-:-:S05]  /*3b60*/  VIADD R129, R122, 0xc01 ;  /* 0x00000c017a817836 */ /* 0x000fca0000000000 */
[----:B------:R-:W-:Y:S02]  /*3b70*/  ISETP.GE.AND P0, PT, R129, R138, PT ;  /* 0x0000008a8100720c */ /* 0x000fe40003f06270 */
[C---:B------:R-:W-:Y:S02]  /*3b80*/  PRMT R129, R128.reuse, 0x7632, R129 ;  /* 0x0000763280817816 */ /* 0x040fe40000000081 */
[----:B------:R-:W-:Y:S01]  /*3b90*/  @!P6 PRMT R131, R131, 0x7632, R131 ;  /* 0x000076328383e816 */ /* 0x000fe20000000083 */
[----:B------:R-:W-:-:S03]  /*3ba0*/  IMAD.U32 R199, R128, 0x10000, RZ ;  /* 0x0001000080c77824 */ /* 0x000fc600078e00ff */
[----:B------:R-:W-:-:S05]  /*3bb0*/  @!P6 SHF.L.U32 R131, R131, 0x10, RZ ;  /* 0x000000108383e819 */ /* 0x000fca00000006ff */
[----:B------:R-:W-:Y:S02]  /*3bc0*/  @!P0 SHF.L.U32 R166, R129, 0x10, RZ ;  /* 0x0000001081a68819 */ /* 0x000fe400000006ff */
[C---:B------:R-:W-:Y:S02]  /*3bd0*/  PRMT R129, R130.reuse, 0x7632, R129 ;  /* 0x0000763282817816 */ /* 0x040fe40000000081 */
[----:B------:R-:W-:Y:S02]  /*3be0*/  SHF.L.U32 R130, R130, 0x10, RZ ;  /* 0x0000001082827819 */ /* 0x000fe400000006ff */
[----:B------:R-:W-:Y:S01]  /*3bf0*/  @!P0 SHF.L.U32 R129, R129, 0x10, RZ ;  /* 0x0000001081818819 */ /* 0x000fe200000006ff */
[----:B------:R-:W-:Y:S02]  /*3c00*/  @!P6 FMUL R160, R168, R131 ;  /* 0x00000083a8a0e220 */ /* 0x000fe40000400000 */
[----:B------:R-:W-:Y:S02]  /*3c10*/  FMUL R169, R199, R130 ;  /* 0x00000082c7a97220 */ /* 0x000fe40000400000 */
[----:B------:R-:W-:-:S07]  /*3c20*/  @!P0 FMUL R158, R166, R129 ;  /* 0x00000081a69e8220 */ /* 0x000fce0000400000 */
.L_x_815:
[----:B------:R-:W-:Y:S05]  /*3c30*/  BSYNC B0 ;  /* 0x0000000000007941 */ /* 0x000fea0003800000 */
.L_x_814:
[----:B------:R-:W-:Y:S01]  /*3c40*/  BSSY B0, `(.L_x_816) ;  /* 0x000001f000007945 */ /* 0x000fe20003800000 */
[----:B------:R-:W-:Y:S01]  /*3c50*/  HFMA2.MMA R202, -RZ, RZ, 0, 0 ;  /* 0x00000000ffca7435 */ /* 0x000fe200000001ff */
[----:B------:R-:W-:Y:S02]  /*3c60*/  ISETP.GE.AND P0, PT, R200, R138, PT ;  /* 0x0000008ac800720c */ /* 0x000fe40003f06270 */
[----:B-1----:R-:W-:Y:S02]  /*3c70*/  CS2R R200, SRZ ;  /* 0x0000000000c87805 */ /* 0x002fe4000001ff00 */
[----:B------:R-:W-:Y:S02]  /*3c80*/  CS2R R206, SRZ ;  /* 0x0000000000ce7805 */ /* 0x000fe4000001ff00 */
[----:B------:R-:W-:Y:S01]  /*3c90*/  CS2R R204, SRZ ;  /* 0x0000000000cc7805 */ /* 0x000fe2000001ff00 */
        /* <DEDUP_REMOVED lines=25> */
.L_x_817:
[----:B------:R-:W-:Y:S05]  /*3e30*/  BSYNC B0 ;  /* 0x0000000000007941 */ /* 0x000fea0003800000 */
.L_x_816:
[----:B------:R-:W-:Y:S04]  /*3e40*/  BSSY B0, `(.L_x_818) ;  /* 0x000001a000007945 */ /* 0x000fe80003800000 */
[----:B------:R-:W-:Y:S05]  /*3e50*/  @P4 BRA `(.L_x_819) ;  /* 0x0000000000604947 */ /* 0x000fea0003800000 */
[----:B------:R-:W-:Y:S01]  /*3e60*/  IADD3 R128, R122, 0xd02, RZ ;  /* 0x00000d027a807810 */ /* 0x000fe20007ffe0ff */
[----:B0-----:R-:W2:Y:S03]  /*3e70*/  LDG.E.64 R130, desc[UR4][R124.64+0x1a00] ;  /* 0x001a00047c827981 */ /* 0x001ea6000c1e1b00 */
        /* <DEDUP_REMOVED lines=19> */
[----:B------:R-:W-:Y:S01]  /*3fb0*/  @!P5 FMUL R179, R176, R131 ;  /* 0x00000083b0b3d220 */ /* 0x000fe20000400000 */
[----:B------:R-:W-:-:S03]  /*3fc0*/  FMUL R182, R188, R130 ;  /* 0x00000082bcb67220 */ /* 0x000fc60000400000 */
[----:B------:R-:W-:-:S07]  /*3fd0*/  @!P4 FMUL R177, R184, R129 ;  /* 0x00000081b8b1c220 */ /* 0x000fce0000400000 */
.L_x_819:
[----:B------:R-:W-:Y:S05]  /*3fe0*/  BSYNC B0 ;  /* 0x0000000000007941 */ /* 0x000fea0003800000 */
.L_x_818:
[----:B------:R-:W-:Y:S04]  /*3ff0*/  BSSY B0, `(.L_x_820) ;  /* 0x000001a000007945 */ /* 0x000fe80003800000 */
[----:B------:R-:W-:Y:S05]  /*4000*/  @P3 BRA `(.L_x_821) ;  /* 0x0000000000603947 */ /* 0x000fea0003800000 */
[----:B------:R-:W-:Y:S01]  /*4010*/  IADD3 R128, R122, 0xd82, RZ ;  /* 0x00000d827a807810 */ /* 0x000fe20007ffe0ff */
        /* <DEDUP_REMOVED lines=23> */
.L_x_821:
[----:B------:R-:W-:Y:S05]  /*4190*/  BSYNC B0 ;  /* 0x0000000000007941 */ /* 0x000fea0003800000 */
.L_x_820:
[----:B------:R-:W-:Y:S04]  /*41a0*/  BSSY B0, `(.L_x_822) ;  /* 0x000001a000007945 */ /* 0x000fe80003800000 */
[----:B------:R-:W-:Y:S05]  /*41b0*/  @P2 BRA `(.L_x_823) ;  /* 0x0000000000602947 */ /* 0x000fea0003800000 */
        /* <DEDUP_REMOVED lines=24> */
.L_x_823:
[----:B------:R-:W-:Y:S05]  /*4340*/  BSYNC B0 ;  /* 0x0000000000007941 */ /* 0x000fea0003800000 */
.L_x_822:
[----:B------:R-:W-:Y:S01]  /*4350*/  BSSY B0, `(.L_x_824) ;  /* 0x000001d000007945 */ /* 0x000fe20003800000 */
[----:B------:R-:W-:Y:S02]  /*4360*/  MOV R219, RZ ;  /* 0x000000ff00db7202 */ /* 0x000fe40000000f00 */
        /* <DEDUP_REMOVED lines=27> */
.L_x_825:
[----:B------:R-:W-:Y:S05]  /*4520*/  BSYNC B0 ;  /* 0x0000000000007941 */ /* 0x000fea0003800000 */
.L_x_824:
[----:B------:R-:W-:Y:S01]  /*4530*/  BSSY B0, `(.L_x_826) ;  /* 0x000001f000007945 */ /* 0x000fe20003800000 */
[----:B------:R-:W-:Y:S01]  /*4540*/  HFMA2.MMA R218, -RZ, RZ, 0, 0 ;  /* 0x00000000ffda7435 */ /* 0x000fe200000001ff */
[----:B------:R-:W-:Y:S02]  /*4550*/  CS2R R216, SRZ ;  /* 0x0000000000d87805 */ /* 0x000fe4000001ff00 */
[----:B------:R-:W-:Y:S02]  /*4560*/  CS2R R214, SRZ ;  /* 0x0000000000d67805 */ /* 0x000fe4000001ff00 */
        /* <DEDUP_REMOVED lines=16> */
[----:B------:R-:W-:Y:S02]  /*4670*/  PRMT R129, R128, 0x7632, R129 ;  /* 0x0000763280817816 */ /* 0x000fe40000000081 */
[----:B------:R-:W-:-:S09]  /*4680*/  @!P1 PRMT R131, R131, 0x7632, R131 ;  /* 0x0000763283839816 */ /* 0x000fd20000000083 */
[----:B------:R-:W-:Y:S02]  /*4690*/  @!P0 SHF.L.U32 R212, R129, 0x10, RZ ;  /* 0x0000001081d48819 */ /* 0x000fe400000006ff */
[----:B------:R-:W-:-:S04]  /*46a0*/  PRMT R129, R130, 0x7632, R129 ;  /* 0x0000763282817816 */ /* 0x000fc80000000081 */
[----:B------:R-:W-:Y:S01]  /*46b0*/  @!P0 SHF.L.U32 R129, R129, 0x10, RZ ;  /* 0x0000001081818819 */ /* 0x000fe200000006ff */
[----:B------:R-:W-:Y:S01]  /*46c0*/  IMAD.U32 R128, R128, 0x10000, RZ ;  /* 0x0001000080807824 */ /* 0x000fe200078e00ff */
[----:B------:R-:W-:-:S03]  /*46d0*/  @!P1 SHF.L.U32 R131, R131, 0x10, RZ ;  /* 0x0000001083839819 */ /* 0x000fc600000006ff */
[----:B------:R-:W-:Y:S01]  /*46e0*/  @!P0 FMUL R215, R212, R129 ;  /* 0x00000081d4d78220 */ /* 0x000fe20000400000 */
[----:B------:R-:W-:Y:S01]  /*46f0*/  SHF.L.U32 R129, R130, 0x10, RZ ;  /* 0x0000001082817819 */ /* 0x000fe200000006ff */
[----:B------:R-:W-:-:S04]  /*4700*/  @!P1 FMUL R217, R214, R131 ;  /* 0x00000083d6d99220 */ /* 0x000fc80000400000 */
[----:B------:R-:W-:-:S07]  /*4710*/  FMUL R129, R128, R129 ;  /* 0x0000008180817220 */ /* 0x000fce0000400000 */
.L_x_827:
[----:B------:R-:W-:Y:S05]  /*4720*/  BSYNC B0 ;  /* 0x0000000000007941 */ /* 0x000fea0003800000 */
.L_x_826:
[----:B0-----:R-:W-:Y:S01]  /*4730*/  IADD3 R130, R122, 0xf80, RZ ;  /* 0x00000f807a827810 */ /* 0x001fe20007ffe0ff */
[----:B------:R-:W-:Y:S01]  /*4740*/  BSSY B0, `(.L_x_828) ;  /* 0x0000021000007945 */ /* 0x000fe20003800000 */
[----:B------:R-:W-:Y:S01]  /*4750*/  HFMA2.MMA R226, -RZ, RZ, 0, 0 ;  /* 0x00000000ffe27435 */ /* 0x000fe200000001ff */
[----:B------:R-:W-:Y:S01]  /*4760*/  IMAD.MOV.U32 R225, RZ, RZ, RZ ;  /* 0x000000ffffe17224 */ /* 0x000fe200078e00ff */
[----:B------:R-:W-:Y:S01]  /*4770*/  ISETP.GE.AND P0, PT, R130, R138, PT ;  /* 0x0000008a8200720c */ /* 0x000fe20003f06270 */
[----:B------:R0:W-:Y:S01]  /*4780*/  STL [R1+0x2c], R130 ;  /* 0x00002c8201007387 */ /* 0x0001e20000100800 */
[----:B------:R-:W-:Y:S02]  /*4790*/  CS2R R220, SRZ ;  /* 0x0000000000dc7805 */ /* 0x000fe4000001ff00 */
[----:B------:R-:W-:Y:S02]  /*47a0*/  MOV R222, RZ ;  /* 0x000000ff00de7202 */ /* 0x000fe40000000f00 */
[----:B0-----:R-:W-:-:S07]  /*47b0*/  CS2R R130, SRZ ;  /* 0x0000000000827805 */ /* 0x001fce000001ff00 */
[----:B------:R-:W-:Y:S05]  /*47c0*/  @P0 BRA `(.L_x_829) ;  /* 0x0000000000600947 */ /* 0x000fea0003800000 */
[----:B------:R-:W2:Y:S04]  /*47d0*/  LDG.E.64 R126, desc[UR4][R126.64+0x1f00] ;  /* 0x001f00047e7e7981 */ /* 0x000ea8000c1e1b00 */
[----:B------:R-:W3:Y:S01]  /*47e0*/  LDG.E.64 R124, desc[UR4][R124.64+0x1f00] ;  /* 0x001f00047c7c7981 */ /* 0x000ee2000c1e1b00 */
[----:B------:R-:W-:-:S05]  /*47f0*/  VIADD R225, R122, 0xf83 ;  /* 0x00000f837ae17836 */ /* 0x000fca0000000000 */
[----:B------:R-:W-:Y:S02]  /*4800*/  ISETP.GE.AND P1, PT, R225, R138, PT ;  /* 0x0000008ae100720c */ /* 0x000fe40003f26270 */
[----:B------:R-:W-:-:S04]  /*4810*/  IADD3 R225, R122, 0xf82, RZ ;  /* 0x00000f827ae17810 */ /* 0x000fc80007ffe0ff */
[----:B------:R-:W-:-:S13]  /*4820*/  ISETP.GE.AND P0, PT, R225, R138, PT ;  /* 0x0000008ae100720c */ /* 0x000fda0003f06270 */
[C---:B--2---:R-:W-:Y:S02]  /*4830*/  @!P0 SHF.L.U32 R221, R127.reuse, 0x10, RZ ;  /* 0x000000107fdd8819 */ /* 0x044fe400000006ff */
[----:B------:R-:W-:Y:S02]  /*4840*/  @!P1 PRMT R127, R127, 0x7632, R127 ;  /* 0x000076327f7f9816 */ /* 0x000fe4000000007f */
[----:B---3--:R-:W-:Y:S02]  /*4850*/  SHF.L.U32 R225, R124, 0x10, RZ ;  /* 0x000000107ce17819 */ /* 0x008fe400000006ff */
[----:B------:R-:W-:Y:S01]  /*4860*/  SHF.L.U32 R226, R126, 0x10, RZ ;  /* 0x000000107ee27819 */ /* 0x000fe200000006ff */
[----:B------:R-:W-:Y:S01]  /*4870*/  @!P1 IMAD.U32 R220, R127, 0x10000, RZ ;  /* 0x000100007fdc9824 */ /* 0x000fe200078e00ff */
[C---:B------:R-:W-:Y:S02]  /*4880*/  @!P0 SHF.L.U32 R127, R125.reuse, 0x10, RZ ;  /* 0x000000107d7f8819 */ /* 0x040fe400000006ff */
[----:B------:R-:W-:Y:S01]  /*4890*/  @!P1 PRMT R125, R125, 0x7632, R125 ;  /* 0x000076327d7d9816 */ /* 0x000fe2000000007d */
[----:B------:R-:W-:-:S02]  /*48a0*/  FMUL R225, R226, R225 ;  /* 0x000000e1e2e17220 */ /* 0x000fc40000400000 */
[----:B------:R-:W-:Y:S01]  /*48b0*/  @!P0 FMUL R130, R221, R127 ;  /* 0x0000007fdd828220 */ /* 0x000fe20000400000 */
[----:B------:R-:W-:-:S05]  /*48c0*/  @!P1 SHF.L.U32 R125, R125, 0x10, RZ ;  /* 0x000000107d7d9819 */ /* 0x000fca00000006ff */
[----:B------:R-:W-:Y:S01]  /*48d0*/  @!P1 FMUL R218, R220, R125 ;  /* 0x0000007ddcda9220 */ /* 0x000fe20000400000 */
[----:B------:R-:W-:-:S05]  /*48e0*/  VIADD R125, R122, 0xf81 ;  /* 0x00000f817a7d7836 */ /* 0x000fca0000000000 */
[----:B------:R-:W-:Y:S02]  /*48f0*/  ISETP.GE.AND P0, PT, R125, R138, PT ;  /* 0x0000008a7d00720c */ /* 0x000fe40003f06270 */
[----:B------:R-:W-:-:S11]  /*4900*/  PRMT R125, R126, 0x7632, R125 ;  /* 0x000076327e7d7816 */ /* 0x000fd6000000007d */
[----:B------:R-:W-:Y:S02]  /*4910*/  @!P0 SHF.L.U32 R222, R125, 0x10, RZ ;  /* 0x000000107dde8819 */ /* 0x000fe400000006ff */
[----:B------:R-:W-:-:S05]  /*4920*/  PRMT R125, R124, 0x7632, R125 ;  /* 0x000076327c7d7816 */ /* 0x000fca000000007d */
[----:B------:R-:W-:-:S04]  /*4930*/  @!P0 IMAD.U32 R124, R125, 0x10000, RZ ;  /* 0x000100007d7c8824 */ /* 0x000fc800078e00ff */
[----:B------:R-:W-:-:S07]  /*4940*/  @!P0 FMUL R131, R222, R124 ;  /* 0x0000007cde838220 */ /* 0x000fce0000400000 */
.L_x_829:
[----:B------:R-:W-:Y:S05]  /*4950*/  BSYNC B0 ;  /* 0x0000000000007941 */ /* 0x000fea0003800000 */
.L_x_828:
[----:B------:R0:W-:Y:S04]  /*4960*/  STL [R1+0x94], R3 ;  /* 0x0000940301007387 */ /* 0x0001e80000100800 */
[----:B0-----:R-:W2:Y:S04]  /*4970*/  LDL R3, [R1+0x8] ;  /* 0x0000080001037983 */ /* 0x001ea80000100800 */
[----:B------:R0:W-:Y:S04]  /*4980*/  STL [R1+0x90], R2 ;  /* 0x0000900201007387 */ /* 0x0001e80000100800 */
[----:B0-----:R-:W3:Y:S04]  /*4990*/  LDL R2, [R1+0xc] ;  /* 0x00000c0001027983 */ /* 0x001ee80000100800 */
[----:B------:R0:W-:Y:S04]  /*49a0*/  STL [R1+0x8c], R0 ;  /* 0x00008c0001007387 */ /* 0x0001e80000100800 */
[----:B------:R-:W4:Y:S04]  /*49b0*/  LDL R138, [R1+0x1c] ;  /* 0x00001c00018a7983 */ /* 0x000f280000100800 */
[----:B------:R-:W4:Y:S04]  /*49c0*/  LDL R127, [R1+0x20] ;  /* 0x00002000017f7983 */ /* 0x000f280000100800 */
[----:B0-----:R-:W4:Y:S04]  /*49d0*/  LDL R0, [R1+0x10] ;  /* 0x0000100001007983 */ /* 0x001f280000100800 */
[----:B------:R-:W4:Y:S04]  /*49e0*/  LDL R126, [R1+0x24] ;  /* 0x00002400017e7983 */ /* 0x000f280000100800 */
[----:B------:R-:W4:Y:S01]  /*49f0*/  LDL R125, [R1+0x28] ;  /* 0x00002800017d7983 */ /* 0x000f220000100800 */
        /* <DEDUP_REMOVED lines=60> */
[----:B--2---:R-:W-:Y:S02]  /*4dc0*/  FADD R124, R124, R3 ;  /* 0x000000037c7c7221 */ /* 0x004fe40000000000 */
[----:B------:R0:W5:Y:S02]  /*4dd0*/  LDL.LU R3, [R1+0x94] ;  /* 0x0000940001037983 */ /* 0x0001640000300800 */
[----:B---3--:R-:W-:Y:S02]  /*4de0*/  FADD R124, R124, R2 ;  /* 0x000000027c7c7221 */ /* 0x008fe40000000000 */
[----:B------:R0:W5:Y:S02]  /*4df0*/  LDL.LU R2, [R1+0x90] ;  /* 0x0000900001027983 */ /* 0x0001640000300800 */
[----:B----4-:R-:W-:Y:S02]  /*4e00*/  FADD R124, R124, R0 ;  /* 0x000000007c7c7221 */ /* 0x010fe40000000000 */
[----:B------:R0:W5:Y:S02]  /*4e10*/  LDL.LU R0, [R1+0x8c] ;  /* 0x00008c0001007983 */ /* 0x0001640000300800 */
[----:B------:R-:W-:-:S04]  /*4e20*/  FADD R124, R124, R134 ;  /* 0x000000867c7c7221 */ /* 0x000fc80000000000 */
[----:B------:R-:W-:-:S04]  /*4e30*/  FADD R124, R124, R138 ;  /* 0x0000008a7c7c7221 */ /* 0x000fc80000000000 */
[----:B------:R-:W-:-:S04]  /*4e40*/  FADD R124, R124, R127 ;  /* 0x0000007f7c7c7221 */ /* 0x000fc80000000000 */
[----:B------:R-:W-:-:S04]  /*4e50*/  FADD R124, R124, R126 ;  /* 0x0000007e7c7c7221 */ /* 0x000fc80000000000 */
[----:B------:R-:W-:-:S04]  /*4e60*/  FADD R124, R124, R133 ;  /* 0x000000857c7c7221 */ /* 0x000fc80000000000 */
[----:B------:R-:W-:-:S04]  /*4e70*/  FADD R124, R124, R243 ;  /* 0x000000f37c7c7221 */ /* 0x000fc80000000000 */
[----:B------:R-:W-:-:S04]  /*4e80*/  FADD R124, R124, R250 ;  /* 0x000000fa7c7c7221 */ /* 0x000fc80000000000 */
[----:B------:R-:W-:Y:S02]  /*4e90*/  FADD R124, R124, R125 ;  /* 0x0000007d7c7c7221 */ /* 0x000fe40000000000 */
        /* <DEDUP_REMOVED lines=81> */
[----:B------:R-:W-:Y:S01]  /*53b0*/  IADD3 R127, R125, R127, RZ ;  /* 0x0000007f7d7f7210 */ /* 0x000fe20007ffe0ff */
[----:B-1----:R-:W-:-:S03]  /*53c0*/  FADD R125, R126, R138 ;  /* 0x0000008a7e7d7221 */ /* 0x002fc60000000000 */
[----:B------:R-:W-:Y:S01]  /*53d0*/  LEA.HI.X R123, R124, UR9, R127, 0x1, P1 ;  /* 0x000000097c7b7c11 */ /* 0x000fe200088f0c7f */
        /* <DEDUP_REMOVED lines=13> */
.L_x_831:
[----:B------:R-:W-:Y:S05]  /*54b0*/  BSYNC B0 ;  /* 0x0000000000007941 */ /* 0x000fea0003800000 */
.L_x_830:
[----:B-1----:R-:W2:Y:S04]  /*54c0*/  LDL.LU R114, [R1+0x48] ;  /* 0x0000480001727983 */ /* 0x002ea80000300800 */
[----:B------:R-:W3:Y:S04]  /*54d0*/  LDL.LU R124, [R1+0x54] ;  /* 0x00005400017c7983 */ /* 0x000ee80000300800 */
[----:B------:R-:W4:Y:S04]  /*54e0*/  LDL.LU R121, [R1+0x50] ;  /* 0x0000500001797983 */ /* 0x000f280000300800 */
[----:B------:R-:W4:Y:S04]  /*54f0*/  LDL.LU R120, [R1+0x4c] ;  /* 0x00004c0001787983 */ /* 0x000f280000300800 */
[----:B------:R-:W4:Y:S04]  /*5500*/  LDL.LU R119, [R1+0x7c] ;  /* 0x00007c0001777983 */ /* 0x000f280000300800 */
[----:B------:R-:W4:Y:S04]  /*5510*/  LDL.LU R118, [R1+0x74] ;  /* 0x0000740001767983 */ /* 0x000f280000300800 */
[----:B------:R-:W4:Y:S04]  /*5520*/  LDL.LU R117, [R1+0x68] ;  /* 0x0000680001757983 */ /* 0x000f280000300800 */
[----:B------:R-:W4:Y:S01]  /*5530*/  LDL.LU R115, [R1+0x58] ;  /* 0x0000580001737983 */ /* 0x000f220000300800 */
[----:B------:R-:W-:Y:S01]  /*5540*/  BSSY B0, `(.L_x_832) ;  /* 0x000001a000007945 */ /* 0x000fe20003800000 */
[----:B------:R-:W1:Y:S01]  /*5550*/  S2R R116, SR_TID.X ;  /* 0x0000000000747919 */ /* 0x000e620000002100 */
[----:B--2---:R-:W-:-:S04]  /*5560*/  ISETP.GE.AND P5, PT, R114, UR6, PT ;  /* 0x0000000672007c0c */ /* 0x004fc8000bfa6270 */
[----:B------:R-:W-:Y:S02]  /*5570*/  P2R R114, PR, RZ, 0x20 ;  /* 0x00000020ff727803 */ /* 0x000fe40000000000 */
[----:B---3--:R-:W-:Y:S02]  /*5580*/  ISETP.GE.AND P0, PT, R124, UR6, PT ;  /* 0x000000067c007c0c */ /* 0x008fe4000bf06270 */
[----:B----4-:R-:W-:Y:S02]  /*5590*/  ISETP.GE.AND P1, PT, R121, UR6, PT ;  /* 0x0000000679007c0c */ /* 0x010fe4000bf26270 */
[----:B------:R-:W-:Y:S02]  /*55a0*/  ISETP.GE.AND P2, PT, R120, UR6, PT ;  /* 0x0000000678007c0c */ /* 0x000fe4000bf46270 */
[----:B------:R-:W-:Y:S02]  /*55b0*/  ISETP.GE.AND P3, PT, R119, UR6, PT ;  /* 0x0000000677007c0c */ /* 0x000fe4000bf66270 */
[----:B------:R-:W-:-:S02]  /*55c0*/  ISETP.GE.AND P4, PT, R118, UR6, PT ;  /* 0x0000000676007c0c */ /* 0x000fc4000bf86270 */
[----:B------:R-:W-:Y:S02]  /*55d0*/  ISETP.GE.AND P6, PT, R117, UR6, PT ;  /* 0x0000000675007c0c */ /* 0x000fe4000bfc6270 */
[----:B------:R-:W-:-:S04]  /*55e0*/  ISETP.GE.AND P5, PT, R115, UR6, PT ;  /* 0x0000000673007c0c */ /* 0x000fc8000bfa6270 */
[----:B------:R-:W-:Y:S02]  /*55f0*/  P2R R115, PR, RZ, 0x20 ;  /* 0x00000020ff737803 */ /* 0x000fe40000000000 */
[----:B------:R-:W-:-:S13]  /*5600*/  ISETP.NE.AND P5, PT, R114, RZ, PT ;  /* 0x000000ff7200720c */ /* 0x000fda0003fa5270 */
[----:B-1----:R-:W-:Y:S05]  /*5610*/  @P5 BRA `(.L_x_833) ;  /* 0x0000000000305947 */ /* 0x002fea0003800000 */
        /* <DEDUP_REMOVED lines=12> */
.L_x_833:
[----:B------:R-:W-:Y:S05]  /*56e0*/  BSYNC B0 ;  /* 0x0000000000007941 */ /* 0x000fea0003800000 */
.L_x_832:
[----:B-1----:R-:W2:Y:S01]  /*56f0*/  LDL.LU R107, [R1+0x64] ;  /* 0x00006400016b7983 */ /* 0x002ea20000300800 */
[----:B------:R-:W-:Y:S01]  /*5700*/  BSSY B0, `(.L_x_834) ;  /* 0x0000010000007945 */ /* 0x000fe20003800000 */
[----:B------:R-:W-:Y:S01]  /*5710*/  IMAD.SHL.U32 R106, R116, 0x4, RZ ;  /* 0x00000004746a7824 */ /* 0x000fe200078e00ff */
[----:B--2---:R-:W-:Y:S02]  /*5720*/  ISETP.GE.AND P5, PT, R107, UR6, PT ;  /* 0x000000066b007c0c */ /* 0x004fe4000bfa6270 */
[----:B------:R-:W-:Y:S11]  /*5730*/  @P0 BRA `(.L_x_835) ;  /* 0x0000000000300947 */ /* 0x000ff60003800000 */
        /* <DEDUP_REMOVED lines=12> */
.L_x_835:
[----:B------:R-:W-:Y:S05]  /*5800*/  BSYNC B0 ;  /* 0x0000000000007941 */ /* 0x000fea0003800000 */
.L_x_834:
[----:B-1----:R-:W2:Y:S01]  /*5810*/  LDL.LU R99, [R1+0x60] ;  /* 0x0000600001637983 */ /* 0x002ea20000300800 */
[----:B------:R-:W-:Y:S01]  /*5820*/  BSSY B0, `(.L_x_836) ;  /* 0x0000010000007945 */ /* 0x000fe20003800000 */
[----:B------:R-:W-:Y:S02]  /*5830*/  IADD3 R98, R106, 0x280, RZ ;  /* 0x000002806a627810 */ /* 0x000fe40007ffe0ff */
[----:B--2---:R-:W-:Y:S01]  /*5840*/  ISETP.GE.AND P0, PT, R99, UR6, PT ;  /* 0x0000000663007c0c */ /* 0x004fe2000bf06270 */
[----:B------:R-:W-:-:S12]  /*5850*/  @P1 BRA `(.L_x_837) ;  /* 0x0000000000301947 */ /* 0x000fd80003800000 */
        /* <DEDUP_REMOVED lines=12> */
.L_x_837:
[----:B------:R-:W-:Y:S05]  /*5920*/  BSYNC B0 ;  /* 0x0000000000007941 */ /* 0x000fea0003800000 */
.L_x_836:
[----:B------:R-:W-:Y:S01]  /*5930*/  BSSY B0, `(.L_x_838) ;  /* 0x0000010000007945 */ /* 0x000fe20003800000 */
[----:B------:R-:W-:Y:S02]  /*5940*/  IADD3 R83, R106, 0x300, RZ ;  /* 0x000003006a537810 */ /* 0x000fe40007ffe0ff */
[----:B------:R-:W-:Y:S01]  /*5950*/  ISETP.GE.AND P1, PT, R98, UR6, PT ;  /* 0x0000000662007c0c */ /* 0x000fe2000bf26270 */
        /* <DEDUP_REMOVED lines=13> */
.L_x_839:
[----:B------:R-:W-:Y:S05]  /*5a30*/  BSYNC B0 ;  /* 0x0000000000007941 */ /* 0x000fea0003800000 */
.L_x_838:
[----:B------:R-:W-:Y:S01]  /*5a40*/  BSSY B0, `(.L_x_840) ;  /* 0x0000010000007945 */ /* 0x000fe20003800000 */
[----:B--2---:R-:W-:Y:S01]  /*5a50*/  VIADD R74, R106, 0x380 ;  /* 0x000003806a4a7836 */ /* 0x004fe20000000000 */
[----:B------:R-:W-:Y:S02]  /*5a60*/  ISETP.GE.AND P2, PT, R83, UR6, PT ;  /* 0x0000000653007c0c */ /* 0x000fe4000bf46270 */
        /* <DEDUP_REMOVED lines=13> */
.L_x_841:
[----:B------:R-:W-:Y:S05]  /*5b40*/  BSYNC B0 ;  /* 0x0000000000007941 */ /* 0x000fea0003800000 */
.L_x_840:
        /* <DEDUP_REMOVED lines=16> */
.L_x_843:
[----:B------:R-:W-:Y:S05]  /*5c50*/  BSYNC B0 ;  /* 0x0000000000007941 */ /* 0x000fea0003800000 */
.L_x_842:
[----:B------:R-:W-:Y:S01]  /*5c60*/  BSSY B0, `(.L_x_844) ;  /* 0x0000010000007945 */ /* 0x000fe20003800000 */
[----:B---3--:R-:W-:Y:S02]  /*5c70*/  IADD3 R58, R106, 0x480, RZ ;  /* 0x000004806a3a7810 */ /* 0x008fe40007ffe0ff */
        /* <DEDUP_REMOVED lines=14> */
.L_x_845:
[----:B------:R-:W-:Y:S05]  /*5d60*/  BSYNC B0 ;  /* 0x0000000000007941 */ /* 0x000fea0003800000 */
.L_x_844:
[----:B------:R-:W-:Y:S01]  /*5d70*/  BSSY B0, `(.L_x_846) ;  /* 0x0000010000007945 */ /* 0x000fe20003800000 */
[----:B---3--:R-:W-:Y:S01]  /*5d80*/  VIADD R52, R106, 0x500 ;  /* 0x000005006a347836 */ /* 0x008fe20000000000 */
        /* <DEDUP_REMOVED lines=14> */
.L_x_847:
[----:B------:R-:W-:Y:S05]  /*5e70*/  BSYNC B0 ;  /* 0x0000000000007941 */ /* 0x000fea0003800000 */
.L_x_846:
        /* <DEDUP_REMOVED lines=10> */
[----:B---3--:R-:W-:Y:S01]  /*5f20*/  FMUL R24, R38, UR7 ;  /* 0x0000000726187c20 */ /* 0x008fe20008400000 */
[----:B------:R-:W-:Y:S01]  /*5f30*/  FMUL R25, R39, UR7 ;  /* 0x0000000727197c20 */ /* 0x000fe20008400000 */
[----:B------:R-:W-:-:S03]  /*5f40*/  FMUL R40, R40, UR7 ;  /* 0x0000000728287c20 */ /* 0x000fc60008400000 */
[----:B------:R-:W-:Y:S02]  /*5f50*/  F2FP.BF16.F32.PACK_AB R24, R24, R21 ;  /* 0x000000151818723e */ /* 0x000fe400000010ff */
[----:B------:R-:W-:-:S05]  /*5f60*/  F2FP.BF16.F32.PACK_AB R25, R40, R25 ;  /* 0x000000192819723e */ /* 0x000fca00000010ff */
[----:B------:R4:W-:Y:S02]  /*5f70*/  STG.E.64 desc[UR4][R122.64+0x900], R24 ;  /* 0x000900187a007986 */ /* 0x0009e4000c101b04 */
.L_x_849:
[----:B------:R-:W-:Y:S05]  /*5f80*/  BSYNC B0 ;  /* 0x0000000000007941 */ /* 0x000fea0003800000 */
.L_x_848:
        /* <DEDUP_REMOVED lines=9> */
[----:B---34-:R-:W-:Y:S01]  /*6020*/  FMUL R25, R32, UR7 ;  /* 0x0000000720197c20 */ /* 0x018fe20008400000 */
[----:B------:R-:W-:Y:S01]  /*6030*/  FMUL R16, R16, UR7 ;  /* 0x0000000710107c20 */ /* 0x000fe20008400000 */
[----:B------:R-:W-:Y:S01]  /*6040*/  FMUL R31, R31, UR7 ;  /* 0x000000071f1f7c20 */ /* 0x000fe20008400000 */
[----:B------:R-:W-:-:S04]  /*6050*/  FMUL R32, R33, UR7 ;  /* 0x0000000721207c20 */ /* 0x000fc80008400000 */
[----:B------:R-:W-:Y:S02]  /*6060*/  F2FP.BF16.F32.PACK_AB R24, R31, R16 ;  /* 0x000000101f18723e */ /* 0x000fe400000010ff */
[----:B------:R-:W-:-:S05]  /*6070*/  F2FP.BF16.F32.PACK_AB R25, R32, R25 ;  /* 0x000000192019723e */ /* 0x000fca00000010ff */
[----:B------:R3:W-:Y:S02]  /*6080*/  STG.E.64 desc[UR4][R122.64+0xa00], R24 ;  /* 0x000a00187a007986 */ /* 0x0007e4000c101b04 */
.L_x_851:
[----:B------:R-:W-:Y:S05]  /*6090*/  BSYNC B0 ;  /* 0x0000000000007941 */ /* 0x000fea0003800000 */
.L_x_850:
[----:B------:R-:W-:Y:S01]  /*60a0*/  BSSY B0, `(.L_x_852) ;  /* 0x000000f000007945 */ /* 0x000fe20003800000 */
[----:B------:R-:W-:-:S03]  /*60b0*/  ISETP.GE.AND P2, PT, R106, UR6, PT ;  /* 0x000000066a007c0c */ /* 0x000fc6000bf46270 */
[----:B------:R-:W-:Y:S10]  /*60c0*/  @P1 BRA `(.L_x_853) ;  /* 0x0000000000301947 */ /* 0x000ff40003800000 */
[C---:B------:R-:W-:Y:S01]  /*60d0*/  FFMA R11, -R125.reuse, R11, R29 ;  /* 0x0000000b7d0b7223 */ /* 0x040fe2000000011d */
[C---:B------:R-:W-:Y:S01]  /*60e0*/  FFMA R26, -R125.reuse, R26, R30 ;  /* 0x0000001a7d1a7223 */ /* 0x040fe2000000011e */
[C---:B------:R-:W-:Y:S01]  /*60f0*/  FFMA R27, -R125.reuse, R27, R223 ;  /* 0x0000001b7d1b7223 */ /* 0x040fe200000001df */
[----:B------:R-:W-:Y:S01]  /*6100*/  FFMA R28, -R125, R28, R224 ;  /* 0x0000001c7d1c7223 */ /* 0x000fe200000001e0 */
[----:B------:R-:W-:Y:S02]  /*6110*/  ULDC UR7, c[0x0][0x228] ;  /* 0x00008a0000077ab9 */ /* 0x000fe40000000800 */
[----:B------:R-:W-:Y:S01]  /*6120*/  FMUL R11, R11, UR7 ;  /* 0x000000070b0b7c20 */ /* 0x000fe20008400000 */
[----:B---34-:R-:W-:Y:S01]  /*6130*/  FMUL R24, R26, UR7 ;  /* 0x000000071a187c20 */ /* 0x018fe20008400000 */
[----:B------:R-:W-:Y:S01]  /*6140*/  FMUL R25, R27, UR7 ;  /* 0x000000071b197c20 */ /* 0x000fe20008400000 */
[----:B------:R-:W-:-:S03]  /*6150*/  FMUL R28, R28, UR7 ;  /* 0x000000071c1c7c20 */ /* 0x000fc60008400000 */
[----:B------:R-:W-:Y:S02]  /*6160*/  F2FP.BF16.F32.PACK_AB R24, R24, R11 ;  /* 0x0000000b1818723e */ /* 0x000fe400000010ff */
[----:B------:R-:W-:-:S05]  /*6170*/  F2FP.BF16.F32.PACK_AB R25, R28, R25 ;  /* 0x000000191c19723e */ /* 0x000fca00000010ff */
[----:B------:R3:W-:Y:S02]  /*6180*/  STG.E.64 desc[UR4][R122.64+0xb00], R24 ;  /* 0x000b00187a007986 */ /* 0x0007e4000c101b04 */
.L_x_853:
[----:B------:R-:W-:Y:S05]  /*6190*/  BSYNC B0 ;  /* 0x0000000000007941 */ /* 0x000fea0003800000 */
.L_x_852:
        /* <DEDUP_REMOVED lines=16> */
.L_x_855:
[----:B------:R-:W-:Y:S05]  /*62a0*/  BSYNC B0 ;  /* 0x0000000000007941 */ /* 0x000fea0003800000 */
.L_x_854:
        /* <DEDUP_REMOVED lines=9> */
[----:B--2-4-:R-:W-:Y:S01]  /*6340*/  FMUL R24, R91, UR7 ;  /* 0x000000075b187c20 */ /* 0x014fe20008400000 */
[----:B------:R-:W-:Y:S01]  /*6350*/  FMUL R5, R236, UR7 ;  /* 0x00000007ec057c20 */ /* 0x000fe20008400000 */
[----:B------:R-:W-:Y:S01]  /*6360*/  FMUL R25, R237, UR7 ;  /* 0x00000007ed197c20 */ /* 0x000fe20008400000 */
[----:B------:R-:W-:-:S03]  /*6370*/  FMUL R238, R238, UR7 ;  /* 0x00000007eeee7c20 */ /* 0x000fc60008400000 */
[----:B------:R-:W-:Y:S02]  /*6380*/  F2FP.BF16.F32.PACK_AB R24, R5, R24 ;  /* 0x000000180518723e */ /* 0x000fe400000010ff */
[----:B------:R-:W-:-:S05]  /*6390*/  F2FP.BF16.F32.PACK_AB R25, R238, R25 ;  /* 0x00000019ee19723e */ /* 0x000fca00000010ff */
[----:B------:R3:W-:Y:S02]  /*63a0*/  STG.E.64 desc[UR4][R122.64+0xd00], R24 ;  /* 0x000d00187a007986 */ /* 0x0007e4000c101b04 */
.L_x_857:
[----:B------:R-:W-:Y:S05]  /*63b0*/  BSYNC B0 ;  /* 0x0000000000007941 */ /* 0x000fea0003800000 */
.L_x_856:
        /* <DEDUP_REMOVED lines=12> */
[----:B------:R-:W-:-:S03]  /*6480*/  FMUL R246, R246, UR7 ;  /* 0x00000007f6f67c20 */ /* 0x000fc60008400000 */
[----:B------:R-:W-:Y:S02]  /*6490*/  F2FP.BF16.F32.PACK_AB R24, R5, R24 ;  /* 0x000000180518723e */ /* 0x000fe400000010ff */
[----:B------:R-:W-:-:S05]  /*64a0*/  F2FP.BF16.F32.PACK_AB R25, R246, R25 ;  /* 0x00000019f619723e */ /* 0x000fca00000010ff */
[----:B------:R2:W-:Y:S02]  /*64b0*/  STG.E.64 desc[UR4][R122.64+0xe00], R24 ;  /* 0x000e00187a007986 */ /* 0x0005e4000c101b04 */
.L_x_859:
[----:B------:R-:W-:Y:S05]  /*64c0*/  BSYNC B0 ;  /* 0x0000000000007941 */ /* 0x000fea0003800000 */
.L_x_858:
[----:B------:R-:W3:Y:S01]  /*64d0*/  LDL.LU R5, [R1+0x78] ;  /* 0x0000780001057983 */ /* 0x000ee20000300800 */
[----:B------:R-:W-:Y:S01]  /*64e0*/  BSSY B0, `(.L_x_860) ;  /* 0x0000014000007945 */ /* 0x000fe20003800000 */
[----:B---3--:R-:W-:-:S03]  /*64f0*/  ISETP.GE.AND P4, PT, R5, UR6, PT ;  /* 0x0000000605007c0c */ /* 0x008fc6000bf86270 */
[----:B------:R-:W-:Y:S10]  /*6500*/  @P6 BRA `(.L_x_861) ;  /* 0x0000000000446947 */ /* 0x000ff40003800000 */
[----:B--2-4-:R-:W2:Y:S01]  /*6510*/  LDL.LU R24, [R1+0x8] ;  /* 0x0000080001187983 */ /* 0x014ea20000300800 */
[C---:B------:R-:W-:Y:S01]  /*6520*/  FFMA R135, -R125.reuse, R146, R135 ;  /* 0x000000927d877223 */ /* 0x040fe20000000187 */
[----:B------:R-:W-:Y:S02]  /*6530*/  ULDC UR7, c[0x0][0x228] ;  /* 0x00008a0000077ab9 */ /* 0x000fe40000000800 */
[----:B------:R-:W3:Y:S04]  /*6540*/  LDL.LU R21, [R1+0xc] ;  /* 0x00000c0001157983 */ /* 0x000ee80000300800 */
[----:B------:R-:W3:Y:S04]  /*6550*/  LDL.LU R11, [R1] ;  /* 0x00000000010b7983 */ /* 0x000ee80000300800 */
[----:B------:R-:W4:Y:S04]  /*6560*/  LDL.LU R16, [R1+0x10] ;  /* 0x0000100001107983 */ /* 0x000f280000300800 */
[----:B------:R-:W4:Y:S01]  /*6570*/  LDL.LU R5, [R1+0x4] ;  /* 0x0000040001057983 */ /* 0x000f220000300800 */
[----:B--2---:R-:W-:Y:S01]  /*6580*/  FFMA R252, -R125, R252, R24 ;  /* 0x000000fc7dfc7223 */ /* 0x004fe20000000118 */
        /* <DEDUP_REMOVED lines=9> */
.L_x_861:
[----:B------:R-:W-:Y:S05]  /*6620*/  BSYNC B0 ;  /* 0x0000000000007941 */ /* 0x000fea0003800000 */
.L_x_860:
[----:B------:R-:W2:Y:S01]  /*6630*/  LDL.LU R11, [R1+0x70] ;  /* 0x00007000010b7983 */ /* 0x000ea20000300800 */
[----:B------:R-:W-:Y:S01]  /*6640*/  ISETP.NE.AND P6, PT, R115, RZ, PT ;  /* 0x000000ff7300720c */ /* 0x000fe20003fc5270 */
[----:B------:R-:W-:Y:S01]  /*6650*/  BSSY B0, `(.L_x_862) ;  /* 0x0000017000007945 */ /* 0x000fe20003800000 */
[----:B------:R-:W-:Y:S02]  /*6660*/  P2R R5, PR, RZ, 0x1 ;  /* 0x00000001ff057803 */ /* 0x000fe40000000000 */
[----:B--2---:R-:W-:-:S04]  /*6670*/  ISETP.GE.AND P0, PT, R11, UR6, PT ;  /* 0x000000060b007c0c */ /* 0x004fc8000bf06270 */
[----:B------:R-:W-:Y:S02]  /*6680*/  P2R R21, PR, RZ, 0x1 ;  /* 0x00000001ff157803 */ /* 0x000fe40000000000 */
[----:B------:R-:W-:-:S03]  /*6690*/  ISETP.NE.AND P0, PT, R5, RZ, PT ;  /* 0x000000ff0500720c */ /* 0x000fc60003f05270 */
[----:B------:R-:W-:Y:S10]  /*66a0*/  @P6 BRA `(.L_x_863) ;  /* 0x0000000000446947 */ /* 0x000ff40003800000 */
[----:B------:R-:W2:Y:S01]  /*66b0*/  LDL.LU R26, [R1+0x1c] ;  /* 0x00001c00011a7983 */ /* 0x000ea20000300800 */
[C---:B------:R-:W-:Y:S01]  /*66c0*/  FFMA R134, -R125.reuse, R151, R134 ;  /* 0x000000977d867223 */ /* 0x040fe20000000186 */
[----:B------:R-:W-:Y:S02]  /*66d0*/  ULDC UR7, c[0x0][0x228] ;  /* 0x00008a0000077ab9 */ /* 0x000fe40000000800 */
[----:B---34-:R-:W3:Y:S04]  /*66e0*/  LDL.LU R25, [R1+0x20] ;  /* 0x0000200001197983 */ /* 0x018ee80000300800 */
[----:B------:R-:W3:Y:S04]  /*66f0*/  LDL.LU R24, [R1+0x14] ;  /* 0x0000140001187983 */ /* 0x000ee80000300800 */
[----:B------:R-:W4:Y:S04]  /*6700*/  LDL.LU R16, [R1+0x24] ;  /* 0x0000240001107983 */ /* 0x000f280000300800 */
[----:B------:R-:W4:Y:S01]  /*6710*/  LDL.LU R11, [R1+0x18] ;  /* 0x00001800010b7983 */ /* 0x000f220000300800 */
[----:B--2---:R-:W-:-:S04]  /*6720*/  FFMA R251, -R125, R251, R26 ;  /* 0x000000fb7dfb7223 */ /* 0x004fc8000000011a */
[----:B------:R-:W-:Y:S01]  /*6730*/  FMUL R251, R251, UR7 ;  /* 0x00000007fbfb7c20 */ /* 0x000fe20008400000 */
[----:B---3--:R-:W-:Y:S01]  /*6740*/  FFMA R5, -R125, R24, R25 ;  /* 0x000000187d057223 */ /* 0x008fe20000000119 */
[----:B------:R-:W-:-:S03]  /*6750*/  FMUL R24, R134, UR7 ;  /* 0x0000000786187c20 */ /* 0x000fc60008400000 */
[----:B------:R-:W-:Y:S02]  /*6760*/  FMUL R5, R5, UR7 ;  /* 0x0000000705057c20 */ /* 0x000fe40008400000 */
[----:B------:R-:W-:Y:S01]  /*6770*/  F2FP.BF16.F32.PACK_AB R24, R251, R24 ;  /* 0x00000018fb18723e */ /* 0x000fe200000010ff */
[----:B----4-:R-:W-:-:S04]  /*6780*/  FFMA R11, -R125, R11, R16 ;  /* 0x0000000b7d0b7223 */ /* 0x010fc80000000110 */
[----:B------:R-:W-:-:S05]  /*6790*/  FMUL R16, R11, UR7 ;  /* 0x000000070b107c20 */ /* 0x000fca0008400000 */
[----:B------:R-:W-:-:S05]  /*67a0*/  F2FP.BF16.F32.PACK_AB R25, R16, R5 ;  /* 0x000000051019723e */ /* 0x000fca00000010ff */
[----:B------:R2:W-:Y:S02]  /*67b0*/  STG.E.64 desc[UR4][R122.64+0x1000], R24 ;  /* 0x001000187a007986 */ /* 0x0005e4000c101b04 */
.L_x_863:
[----:B------:R-:W-:Y:S05]  /*67c0*/  BSYNC B0 ;  /* 0x0000000000007941 */ /* 0x000fea0003800000 */
.L_x_862:
[----:B------:R-:W3:Y:S01]  /*67d0*/  LDL.LU R5, [R1+0x6c] ;  /* 0x00006c0001057983 */ /* 0x000ee20000300800 */
[----:B------:R-:W-:Y:S01]  /*67e0*/  BSSY B0, `(.L_x_864) ;  /* 0x0000010000007945 */ /* 0x000fe20003800000 */
[----:B---3--:R-:W-:-:S03]  /*67f0*/  ISETP.GE.AND P6, PT, R5, UR6, PT ;  /* 0x0000000605007c0c */ /* 0x008fc6000bfc6270 */
[----:B------:R-:W-:Y:S10]  /*6800*/  @P5 BRA `(.L_x_865) ;  /* 0x0000000000345947 */ /* 0x000ff40003800000 */
[----:B------:R-:W3:Y:S01]  /*6810*/  LDL.LU R5, [R1+0x28] ;  /* 0x0000280001057983 */ /* 0x000ee20000300800 */
[C---:B------:R-:W-:Y:S01]  /*6820*/  FFMA R133, -R125.reuse, R157, R133 ;  /* 0x0000009d7d857223 */ /* 0x040fe20000000185 */
[C---:B------:R-:W-:Y:S01]  /*6830*/  FFMA R234, -R125.reuse, R234, R243 ;  /* 0x000000ea7dea7223 */ /* 0x040fe200000001f3 */
[----:B------:R-:W-:Y:S01]  /*6840*/  FFMA R235, -R125, R235, R250 ;  /* 0x000000eb7deb7223 */ /* 0x000fe200000001fa */
[----:B------:R-:W-:Y:S02]  /*6850*/  ULDC UR7, c[0x0][0x228] ;  /* 0x00008a0000077ab9 */ /* 0x000fe40000000800 */
[----:B------:R-:W-:Y:S01]  /*6860*/  FMUL R133, R133, UR7 ;  /* 0x0000000785857c20 */ /* 0x000fe20008400000 */
[----:B------:R-:W-:Y:S01]  /*6870*/  FMUL R234, R234, UR7 ;  /* 0x00000007eaea7c20 */ /* 0x000fe20008400000 */
[----:B------:R-:W-:-:S04]  /*6880*/  FMUL R235, R235, UR7 ;  /* 0x00000007ebeb7c20 */ /* 0x000fc80008400000 */
[----:B------:R-:W-:Y:S01]  /*6890*/  F2FP.BF16.F32.PACK_AB R234, R234, R133 ;  /* 0x00000085eaea723e */ /* 0x000fe200000010ff */
[----:B---3--:R-:W-:-:S04]  /*68a0*/  FFMA R242, -R125, R242, R5 ;  /* 0x000000f27df27223 */ /* 0x008fc80000000105 */
[----:B------:R-:W-:-:S05]  /*68b0*/  FMUL R242, R242, UR7 ;  /* 0x00000007f2f27c20 */ /* 0x000fca0008400000 */
[----:B------:R-:W-:-:S05]  /*68c0*/  F2FP.BF16.F32.PACK_AB R235, R242, R235 ;  /* 0x000000ebf2eb723e */ /* 0x000fca00000010ff */
[----:B------:R3:W-:Y:S02]  /*68d0*/  STG.E.64 desc[UR4][R122.64+0x1100], R234 ;  /* 0x001100ea7a007986 */ /* 0x0007e4000c101b04 */
.L_x_865:
[----:B------:R-:W-:Y:S05]  /*68e0*/  BSYNC B0 ;  /* 0x0000000000007941 */ /* 0x000fea0003800000 */
.L_x_864:
[----:B------:R-:W2:Y:S01]  /*68f0*/  LDL.LU R5, [R1+0x5c] ;  /* 0x00005c0001057983 */ /* 0x000ea20000300800 */
[----:B------:R-:W-:Y:S01]  /*6900*/  BSSY B0, `(.L_x_866) ;  /* 0x0000010000007945 */ /* 0x000fe20003800000 */
[----:B--2---:R-:W-:-:S04]  /*6910*/  ISETP.GE.AND P5, PT, R5, UR6, PT ;  /* 0x0000000605007c0c */ /* 0x004fc8000bfa6270 */
[----:B----4-:R-:W-:Y:S01]  /*6920*/  P2R R24, PR, RZ, 0x20 ;  /* 0x00000020ff187803 */ /* 0x010fe20000000000 */
        /* <DEDUP_REMOVED lines=13> */
.L_x_867:
[----:B------:R-:W-:Y:S05]  /*6a00*/  BSYNC B0 ;  /* 0x0000000000007941 */ /* 0x000fea0003800000 */
.L_x_866:
        /* <DEDUP_REMOVED lines=16> */
.L_x_869:
[----:B------:R-:W-:Y:S05]  /*6b10*/  BSYNC B0 ;  /* 0x0000000000007941 */ /* 0x000fea0003800000 */
.L_x_868:
[----:B------:R-:W2:Y:S01]  /*6b20*/  LDL.LU R5, [R1+0x40] ;  /* 0x0000400001057983 */ /* 0x000ea20000300800 */
[----:B------:R-:W-:Y:S01]  /*6b30*/  BSSY B0, `(.L_x_870) ;  /* 0x000000f000007945 */ /* 0x000fe20003800000 */
[----:B--2---:R-:W-:-:S03]  /*6b40*/  ISETP.GE.AND P1, PT, R5, UR6, PT ;  /* 0x0000000605007c0c */ /* 0x004fc6000bf26270 */
[----:B------:R-:W-:Y:S10]  /*6b50*/  @P2 BRA `(.L_x_871) ;  /* 0x0000000000302947 */ /* 0x000ff40003800000 */
[C---:B------:R-:W-:Y:S01]  /*6b60*/  FFMA R96, -R125.reuse, R175, R96 ;  /* 0x000000af7d607223 */ /* 0x040fe20000000160 */
[C---:B-----5:R-:W-:Y:S01]  /*6b70*/  FFMA R0, -R125.reuse, R0, R4 ;  /* 0x000000007d007223 */ /* 0x060fe20000000104 */
        /* <DEDUP_REMOVED lines=10> */
.L_x_871:
[----:B------:R-:W-:Y:S05]  /*6c20*/  BSYNC B0 ;  /* 0x0000000000007941 */ /* 0x000fea0003800000 */
.L_x_870:
[----:B-----5:R-:W3:Y:S01]  /*6c30*/  LDL.LU R0, [R1+0x3c] ;  /* 0x00003c0001007983 */ /* 0x020ee20000300800 */
        /* <DEDUP_REMOVED lines=15> */
.L_x_873:
[----:B------:R-:W-:Y:S05]  /*6d30*/  BSYNC B0 ;  /* 0x0000000000007941 */ /* 0x000fea0003800000 */
.L_x_872:
        /* <DEDUP_REMOVED lines=16> */
.L_x_875:
[----:B------:R-:W-:Y:S05]  /*6e40*/  BSYNC B0 ;  /* 0x0000000000007941 */ /* 0x000fea0003800000 */
.L_x_874:
        /* <DEDUP_REMOVED lines=17> */
.L_x_877:
[----:B------:R-:W-:Y:S05]  /*6f60*/  BSYNC B0 ;  /* 0x0000000000007941 */ /* 0x000fea0003800000 */
.L_x_876:
        /* <DEDUP_REMOVED lines=16> */
.L_x_879:
[----:B------:R-:W-:Y:S05]  /*7070*/  BSYNC B0 ;  /* 0x0000000000007941 */ /* 0x000fea0003800000 */
.L_x_878:
        /* <DEDUP_REMOVED lines=15> */
.L_x_881:
[----:B------:R-:W-:Y:S05]  /*7170*/  BSYNC B0 ;  /* 0x0000000000007941 */ /* 0x000fea0003800000 */
.L_x_880:
        /* <DEDUP_REMOVED lines=10> */
[----:B---3--:R-:W-:-:S03]  /*7220*/  FMUL R3, R176, UR7 ;  /* 0x00000007b0037c20 */ /* 0x008fc60008400000 */
[----:B------:R-:W-:Y:S02]  /*7230*/  F2FP.BF16.F32.PACK_AB R2, R177, R182 ;  /* 0x000000b6b102723e */ /* 0x000fe400000010ff */
[----:B------:R-:W-:-:S05]  /*7240*/  F2FP.BF16.F32.PACK_AB R3, R3, R178 ;  /* 0x000000b20303723e */ /* 0x000fca00000010ff */
[----:B------:R3:W-:Y:S02]  /*7250*/  STG.E.64 desc[UR4][R122.64+0x1a00], R2 ;  /* 0x001a00027a007986 */ /* 0x0007e4000c101b04 */
.L_x_883:
[----:B------:R-:W-:Y:S05]  /*7260*/  BSYNC B0 ;  /* 0x0000000000007941 */ /* 0x000fea0003800000 */
.L_x_882:
        /* <DEDUP_REMOVED lines=14> */
.L_x_885:
[----:B------:R-:W-:Y:S05]  /*7350*/  BSYNC B0 ;  /* 0x0000000000007941 */ /* 0x000fea0003800000 */
.L_x_884:
        /* <DEDUP_REMOVED lines=14> */
.L_x_887:
[----:B------:R-:W-:Y:S05]  /*7440*/  BSYNC B0 ;  /* 0x0000000000007941 */ /* 0x000fea0003800000 */
.L_x_886:
        /* <DEDUP_REMOVED lines=14> */
.L_x_889:
[----:B------:R-:W-:Y:S05]  /*7530*/  BSYNC B0 ;  /* 0x0000000000007941 */ /* 0x000fea0003800000 */
.L_x_888:
        /* <DEDUP_REMOVED lines=14> */
.L_x_891:
[----:B------:R-:W-:Y:S05]  /*7620*/  BSYNC B0 ;  /* 0x0000000000007941 */ /* 0x000fea0003800000 */
.L_x_890:
        /* <DEDUP_REMOVED lines=12> */
[----:B------:R-:W-:Y:S01]  /*76f0*/  STG.E.64 desc[UR4][R122.64+0x1f00], R124 ;  /* 0x001f007c7a007986 */ /* 0x000fe2000c101b04 */
[----:B------:R-:W-:Y:S05]  /*7700*/  EXIT ;  /* 0x000000000000794d */ /* 0x000fea0003800000 */
.L_x_892:
        /* <DEDUP_REMOVED lines=15> */
.L_x_14366:


//--------------------- .text._ZN18transformer_engine48scaled_upper_triang_masked_softmax_warp_backwardI13__nv_bfloat16S1_fLi11EEEvPT0_PKT_S6_T1_iii --------------------------
	.section	.text._ZN18transformer_engine48scaled_upper_triang_masked_softmax_warp_backwardI13__nv_bfloat16S1_fLi11EEEvPT0_PKT_S6_T1_iii,"ax",@progbits
	.align	128
        .global         _ZN18transformer_engine48scaled_upper_triang_masked_softmax_warp_backwardI13__nv_bfloat16S1_fLi11EEEvPT0_PKT_S6_T1_iii
        .type           _ZN18transformer_engine48scaled_upper_triang_masked_softmax_warp_backwardI13__nv_bfloat16S1_fLi11EEEvPT0_PKT_S6_T1_iii,@function
        .size           _ZN18transformer_engine48scaled_upper_triang_masked_softmax_warp_backwardI13__nv_bfloat16S1_fLi11EEEvPT0_PKT_S6_T1_iii,(.L_x_14367 - _ZN18transformer_engine48scaled_upper_triang_masked_softmax_warp_backwardI13__nv_bfloat16S1_fLi11EEEvPT0_PKT_S6_T1_iii)
        .other          _ZN18transformer_engine48scaled_upper_triang_masked_softmax_warp_backwardI13__nv_bfloat16S1_fLi11EEEvPT0_PKT_S6_T1_iii,@"STO_CUDA_ENTRY STV_DEFAULT"
_ZN18transformer_engine48scaled_upper_triang_masked_softmax_warp_backwardI13__nv_bfloat16S1_fLi11EEEvPT0_PKT_S6_T1_iii:
.text._ZN18transformer_engine48scaled_upper_triang_masked_softmax_warp_backwardI13__nv_bfloat16S1_fLi11EEEvPT0_PKT_S6_T1_iii:
[----:B------:R-:W-:Y:S01]  /*0000*/  LDC R1, c[0x0][0x28] ;  /* 0x00000a00ff017b82 */ /* 0x000fe20000000800 */
[----:B------:R-:W0:Y:S07]  /*0010*/  S2R R86, SR_TID.Y ;  /* 0x0000000000567919 */ /* 0x000e2e0000002200 */
[----:B------:R-:W0:Y:S01]  /*0020*/  S2UR UR6, SR_CTAID.Y ;  /* 0x00000000000679c3 */ /* 0x000e220000002600 */
[----:B------:R-:W-:Y:S01]  /*0030*/  ULDC UR8, c[0x0][0x230] ;  /* 0x00008c0000087ab9 */ /* 0x000fe20000000800 */
[----:B------:R-:W-:Y:S01]  /*0040*/  ULDC.64 UR10, c[0x0][0x220] ;  /* 0x00008800000a7ab9 */ /* 0x000fe20000000a00 */
[----:B------:R-:W1:Y:S01]  /*0050*/  S2R R154, SR_TID.X ;  /* 0x00000000009a7919 */ /* 0x000e620000002100 */
[----:B------:R-:W-:Y:S01]  /*0060*/  USHF.R.S32.HI UR7, URZ, 0x1f, UR8 ;  /* 0x0000001f3f077899 */ /* 0x000fe20008011408 */
[----:B------:R-:W-:Y:S01]  /*0070*/  BSSY B0, `(.L_x_893) ;  /* 0x0000062000007945 */ /* 0x000fe20003800000 */
[----:B------:R-:W-:Y:S01]  /*0080*/  HFMA2.MMA R78, -RZ, RZ, 0, 0 ;  /* 0x00000000ff4e7435 */ /* 0x000fe200000001ff */
[----:B------:R-:W2:Y:S01]  /*0090*/  S2R R81, SR_CTAID.X ;  /* 0x0000000000517919 */ /* 0x000ea20000002500 */
[----:B------:R-:W0:Y:S01]  /*00a0*/  LDC R3, c[0x0][0x4] ;  /* 0x00000100ff037b82 */ /* 0x000e220000000800 */
[----:B------:R-:W-:Y:S01]  /*00b0*/  ULDC UR4, c[0x0][0xc] ;  /* 0x0000030000047ab9 */ /* 0x000fe20000000800 */
[----:B------:R-:W-:Y:S01]  /*00c0*/  HFMA2.MMA R96, -RZ, RZ, 0, 0 ;  /* 0x00000000ff607435 */ /* 0x000fe200000001ff */
[----:B------:R-:W-:-:S02]  /*00d0*/  CS2R R58, SRZ ;  /* 0x00000000003a7805 */ /* 0x000fc4000001ff00 */
[----:B------:R-:W-:Y:S02]  /*00e0*/  CS2R R76, SRZ ;  /* 0x00000000004c7805 */ /* 0x000fe4000001ff00 */
[----:B------:R-:W-:Y:S02]  /*00f0*/  CS2R R74, SRZ ;  /* 0x00000000004a7805 */ /* 0x000fe4000001ff00 */
[----:B------:R-:W-:Y:S01]  /*0100*/  CS2R R72, SRZ ;  /* 0x0000000000487805 */ /* 0x000fe2000001ff00 */
[----:B------:R-:W-:Y:S01]  /*0110*/  IMAD.MOV.U32 R71, RZ, RZ, RZ ;  /* 0x000000ffff477224 */ /* 0x000fe200078e00ff */
[----:B------:R-:W-:Y:S02]  /*0120*/  MOV R60, RZ ;  /* 0x000000ff003c7202 */ /* 0x000fe40000000f00 */
[----:B------:R-:W-:Y:S02]  /*0130*/  CS2R R56, SRZ ;  /* 0x0000000000387805 */ /* 0x000fe4000001ff00 */
[----:B------:R-:W-:-:S02]  /*0140*/  CS2R R54, SRZ ;  /* 0x0000000000367805 */ /* 0x000fc4000001ff00 */
[----:B------:R-:W-:Y:S02]  /*0150*/  CS2R R6, SRZ ;  /* 0x0000000000067805 */ /* 0x000fe4000001ff00 */
[----:B------:R-:W-:Y:S01]  /*0160*/  CS2R R8, SRZ ;  /* 0x0000000000087805 */ /* 0x000fe2000001ff00 */
[----:B------:R-:W-:Y:S01]  /*0170*/  IMAD.MOV.U32 R94, RZ, RZ, RZ ;  /* 0x000000ffff5e7224 */ /* 0x000fe200078e00ff */
[----:B------:R-:W-:Y:S02]  /*0180*/  CS2R R10, SRZ ;  /* 0x00000000000a7805 */ /* 0x000fe4000001ff00 */
[----:B------:R-:W-:Y:S02]  /*0190*/  CS2R R12, SRZ ;  /* 0x00000000000c7805 */ /* 0x000fe4000001ff00 */
[----:B------:R-:W-:Y:S02]  /*01a0*/  CS2R R14, SRZ ;  /* 0x00000000000e7805 */ /* 0x000fe4000001ff00 */
[----:B------:R-:W-:-:S02]  /*01b0*/  CS2R R16, SRZ ;  /* 0x0000000000107805 */ /* 0x000fc4000001ff00 */
[----:B------:R-:W-:Y:S02]  /*01c0*/  CS2R R92, SRZ ;  /* 0x00000000005c7805 */ /* 0x000fe4000001ff00 */
[----:B------:R-:W-:Y:S02]  /*01d0*/  CS2R R18, SRZ ;  /* 0x0000000000127805 */ /* 0x000fe4000001ff00 */
[----:B------:R-:W-:Y:S02]  /*01e0*/  CS2R R20, SRZ ;  /* 0x0000000000147805 */ /* 0x000fe4000001ff00 */
[----:B------:R-:W-:Y:S02]  /*01f0*/  CS2R R22, SRZ ;  /* 0x0000000000167805 */ /* 0x000fe4000001ff00 */
[----:B------:R-:W-:Y:S02]  /*0200*/  CS2R R24, SRZ ;  /* 0x0000000000187805 */ /* 0x000fe4000001ff00 */
[----:B------:R-:W-:Y:S01]  /*0210*/  CS2R R26, SRZ ;  /* 0x00000000001a7805 */ /* 0x000fe2000001ff00 */
[----:B0-----:R-:W-:Y:S01]  /*0220*/  IMAD R0, R3, UR6, R86 ;  /* 0x0000000603007c24 */ /* 0x001fe2000f8e0256 */
[----:B------:R-:W-:-:S02]  /*0230*/  CS2R R28, SRZ ;  /* 0x00000000001c7805 */ /* 0x000fc4000001ff00 */
[----:B------:R-:W-:Y:S02]  /*0240*/  CS2R R90, SRZ ;  /* 0x00000000005a7805 */ /* 0x000fe4000001ff00 */
[----:B-1----:R-:W-:Y:S02]  /*0250*/  SHF.L.U32 R154, R154, 0x2, RZ ;  /* 0x000000029a9a7819 */ /* 0x002fe400000006ff */
[----:B------:R-:W-:Y:S02]  /*0260*/  CS2R R30, SRZ ;  /* 0x00000000001e7805 */ /* 0x000fe4000001ff00 */
[----:B------:R-:W-:Y:S02]  /*0270*/  CS2R R32, SRZ ;  /* 0x0000000000207805 */ /* 0x000fe4000001ff00 */
[----:B------:R-:W-:Y:S01]  /*0280*/  CS2R R34, SRZ ;  /* 0x0000000000227805 */ /* 0x000fe2000001ff00 */
[----:B--2---:R-:W-:Y:S01]  /*0290*/  IMAD R3, R0, UR4, R81 ;  /* 0x0000000400037c24 */ /* 0x004fe2000f8e0251 */
[--C-:B------:R-:W-:Y:S01]  /*02a0*/  SHF.R.S32.HI R155, RZ, 0x1f, R154.reuse ;  /* 0x0000001fff9b7819 */ /* 0x100fe2000001149a */
[----:B------:R-:W-:Y:S01]  /*02b0*/  ULDC UR4, c[0x0][0x22c] ;  /* 0x00008b0000047ab9 */ /* 0x000fe20000000800 */
[----:B------:R-:W-:Y:S01]  /*02c0*/  VIADD R79, R81, 0x1 ;  /* 0x00000001514f7836 */ /* 0x000fe20000000000 */
[C---:B------:R-:W-:Y:S01]  /*02d0*/  IADD3 R0, R154.reuse, 0x180, RZ ;  /* 0x000001809a007810 */ /* 0x040fe20007ffe0ff */
[C---:B------:R-:W-:Y:S01]  /*02e0*/  IMAD R5, R3.reuse, UR7, RZ ;  /* 0x0000000703057c24 */ /* 0x040fe2000f8e02ff */
[C---:B------:R-:W-:Y:S01]  /*02f0*/  IADD3 R80, -R3.reuse, UR4, RZ ;  /* 0x0000000403507c10 */ /* 0x040fe2000fffe1ff */
[----:B------:R-:W-:Y:S01]  /*0300*/  IMAD.WIDE.U32 R2, R3, UR8, R154 ;  /* 0x0000000803027c25 */ /* 0x000fe2000f8e009a */
[----:B------:R-:W-:Y:S01]  /*0310*/  ULDC.64 UR4, c[0x0][0x218] ;  /* 0x0000860000047ab9 */ /* 0x000fe20000000a00 */
[----:B------:R-:W-:-:S02]  /*0320*/  IADD3 R4, R154, 0x200, RZ ;  /* 0x000002009a047810 */ /* 0x000fc40007ffe0ff */
[----:B------:R-:W-:Y:S01]  /*0330*/  CS2R R36, SRZ ;  /* 0x0000000000247805 */ /* 0x000fe2000001ff00 */
[----:B------:R-:W-:Y:S01]  /*0340*/  IMAD.IADD R3, R3, 0x1, R5 ;  /* 0x0000000103037824 */ /* 0x000fe200078e0205 */
[----:B------:R-:W-:Y:S01]  /*0350*/  ISETP.GT.AND P0, PT, R80, RZ, PT ;  /* 0x000000ff5000720c */ /* 0x000fe20003f04270 */
[----:B------:R-:W-:Y:S01]  /*0360*/  IMAD.SHL.U32 R158, R2, 0x2, RZ ;  /* 0x00000002029e7824 */ /* 0x000fe200078e00ff */
[----:B------:R-:W-:Y:S02]  /*0370*/  IADD3 R70, R154, 0x80, RZ ;  /* 0x000000809a467810 */ /* 0x000fe40007ffe0ff */
[----:B------:R-:W-:Y:S02]  /*0380*/  CS2R R38, SRZ ;  /* 0x0000000000267805 */ /* 0x000fe4000001ff00 */
[----:B------:R-:W-:Y:S01]  /*0390*/  SHF.L.U64.HI R3, R2, 0x1, R3 ;  /* 0x0000000102037819 */ /* 0x000fe20000010203 */
[----:B------:R-:W-:Y:S01]  /*03a0*/  VIADD R2, R154, 0x300 ;  /* 0x000003009a027836 */ /* 0x000fe20000000000 */
[----:B------:R-:W-:-:S02]  /*03b0*/  IADD3 R156, P1, R158, UR4, RZ ;  /* 0x000000049e9c7c10 */ /* 0x000fc4000ff3e0ff */
[----:B------:R-:W-:Y:S02]  /*03c0*/  CS2R R40, SRZ ;  /* 0x0000000000287805 */ /* 0x000fe4000001ff00 */
[----:B------:R-:W-:Y:S01]  /*03d0*/  SEL R79, R79, RZ, P0 ;  /* 0x000000ff4f4f7207 */ /* 0x000fe20000000000 */
[----:B------:R-:W-:Y:S01]  /*03e0*/  IMAD.MOV.U32 R89, RZ, RZ, RZ ;  /* 0x000000ffff597224 */ /* 0x000fe200078e00ff */
[----:B------:R-:W-:Y:S01]  /*03f0*/  IADD3.X R157, R3, UR5, RZ, P1, !PT ;  /* 0x00000005039d7c10 */ /* 0x000fe20008ffe4ff */
[----:B------:R-:W-:Y:S01]  /*0400*/  ULDC.64 UR4, c[0x0][0x208] ;  /* 0x0000820000047ab9 */ /* 0x000fe20000000a00 */
[-C--:B------:R-:W-:Y:S02]  /*0410*/  ISETP.GE.AND P1, PT, R154, R79.reuse, PT ;  /* 0x0000004f9a00720c */ /* 0x080fe40003f26270 */
[----:B------:R-:W-:Y:S02]  /*0420*/  CS2R R42, SRZ ;  /* 0x00000000002a7805 */ /* 0x000fe4000001ff00 */
[----:B------:R-:W-:Y:S01]  /*0430*/  IADD3 R158, P2, R158, UR10, RZ ;  /* 0x0000000a9e9e7c10 */ /* 0x000fe2000ff5e0ff */
[----:B------:R-:W-:Y:S01]  /*0440*/  VIADD R69, R154, 0x100 ;  /* 0x000001009a457836 */ /* 0x000fe20000000000 */
[----:B------:R-:W-:-:S02]  /*0450*/  ISETP.GE.AND P0, PT, R0, R79, PT ;  /* 0x0000004f0000720c */ /* 0x000fc40003f06270 */
[----:B------:R-:W-:Y:S02]  /*0460*/  IADD3 R0, R154, 0x280, RZ ;  /* 0x000002809a007810 */ /* 0x000fe40007ffe0ff */
[----:B------:R-:W-:Y:S02]  /*0470*/  IADD3.X R159, R3, UR11, RZ, P2, !PT ;  /* 0x0000000b039f7c10 */ /* 0x000fe400097fe4ff */
[-C--:B------:R-:W-:Y:S02]  /*0480*/  ISETP.GE.AND P4, PT, R4, R79.reuse, PT ;  /* 0x0000004f0400720c */ /* 0x080fe40003f86270 */
[----:B------:R-:W-:Y:S02]  /*0490*/  CS2R R4, SRZ ;  /* 0x0000000000047805 */ /* 0x000fe4000001ff00 */
[-C--:B------:R-:W-:Y:S01]  /*04a0*/  ISETP.GE.AND P5, PT, R0, R79.reuse, PT ;  /* 0x0000004f0000720c */ /* 0x080fe20003fa6270 */
[----:B------:R-:W-:Y:S01]  /*04b0*/  IMAD.MOV.U32 R0, RZ, RZ, RZ ;  /* 0x000000ffff007224 */ /* 0x000fe200078e00ff */
[----:B------:R-:W-:-:S02]  /*04c0*/  ISETP.GE.AND P3, PT, R2, R79, PT ;  /* 0x0000004f0200720c */ /* 0x000fc40003f66270 */
[----:B------:R-:W-:Y:S02]  /*04d0*/  CS2R R2, SRZ ;  /* 0x0000000000027805 */ /* 0x000fe4000001ff00 */
[----:B------:R-:W-:Y:S02]  /*04e0*/  ISETP.GE.AND P2, PT, R70, R79, PT ;  /* 0x0000004f4600720c */ /* 0x000fe40003f46270 */
[----:B------:R-:W-:Y:S01]  /*04f0*/  MOV R44, RZ ;  /* 0x000000ff002c7202 */ /* 0x000fe20000000f00 */
[----:B------:R-:W-:Y:S10]  /*0500*/  @P1 BRA `(.L_x_894) ;  /* 0x0000000000601947 */ /* 0x000ff40003800000 */
        /* <DEDUP_REMOVED lines=24> */
.L_x_894:
[----:B------:R-:W-:Y:S05]  /*0690*/  BSYNC B0 ;  /* 0x0000000000007941 */ /* 0x000fea0003800000 */
.L_x_893:
[----:B------:R-:W-:Y:S01]  /*06a0*/  BSSY B0, `(.L_x_895) ;  /* 0x0000021000007945 */ /* 0x000fe20003800000 */
[----:B------:R-:W-:Y:S01]  /*06b0*/  HFMA2.MMA R88, -RZ, RZ, 0, 0 ;  /* 0x00000000ff587435 */ /* 0x000fe200000001ff */
[----:B------:R-:W-:Y:S01]  /*06c0*/  ISETP.GE.AND P1, PT, R69, R79, PT ;  /* 0x0000004f4500720c */ /* 0x000fe20003f26270 */
[----:B------:R-:W-:Y:S01]  /*06d0*/  IMAD.MOV.U32 R45, RZ, RZ, RZ ;  /* 0x000000ffff2d7224 */ /* 0x000fe200078e00ff */
[----:B------:R-:W-:Y:S01]  /*06e0*/  CS2R R46, SRZ ;  /* 0x00000000002e7805 */ /* 0x000fe2000001ff00 */
[----:B------:R-:W-:Y:S01]  /*06f0*/  IMAD.MOV.U32 R49, RZ, RZ, RZ ;  /* 0x000000ffff317224 */ /* 0x000fe200078e00ff */
[----:B------:R-:W-:Y:S01]  /*0700*/  IADD3 R68, R154, 0x380, RZ ;  /* 0x000003809a447810 */ /* 0x000fe20007ffe0ff */
[----:B------:R-:W-:Y:S01]  /*0710*/  IMAD.MOV.U32 R53, RZ, RZ, RZ ;  /* 0x000000ffff357224 */ /* 0x000fe200078e00ff */
[----:B------:R-:W-:Y:S07]  /*0720*/  @P2 BRA `(.L_x_896) ;  /* 0x0000000000602947 */ /* 0x000fee0003800000 */
[----:B------:R-:W2:Y:S04]  /*0730*/  LDG.E.64 R52, desc[UR4][R158.64+0x100] ;  /* 0x000100049e347981 */ /* 0x000ea8000c1e1b00 */
[----:B------:R-:W3:Y:S01]  /*0740*/  LDG.E.64 R50, desc[UR4][R156.64+0x100] ;  /* 0x000100049c327981 */ /* 0x000ee2000c1e1b00 */
[C---:B------:R-:W-:Y:S01]  /*0750*/  IADD3 R48, R154.reuse, 0x82, RZ ;  /* 0x000000829a307810 */ /* 0x040fe20007ffe0ff */
[----:B------:R-:W-:-:S03]  /*0760*/  VIADD R58, R154, 0x83 ;  /* 0x000000839a3a7836 */ /* 0x000fc60000000000 */
[-C--:B------:R-:W-:Y:S02]  /*0770*/  ISETP.GE.AND P6, PT, R48, R79.reuse, PT ;  /* 0x0000004f3000720c */ /* 0x080fe40003fc6270 */
[----:B------:R-:W-:Y:S02]  /*0780*/  IADD3 R48, R154, 0x81, RZ ;  /* 0x000000819a307810 */ /* 0x000fe40007ffe0ff */
[----:B------:R-:W-:-:S09]  /*0790*/  ISETP.GE.AND P2, PT, R58, R79, PT ;  /* 0x0000004f3a00720c */ /* 0x000fd20003f46270 */
[----:B--2---:R-:W-:-:S04]  /*07a0*/  @!P6 SHF.L.U32 R55, R53, 0x10, RZ ;  /* 0x000000103537e819 */ /* 0x004fc800000006ff */
[----:B------:R-:W-:Y:S01]  /*07b0*/  @!P2 PRMT R53, R53, 0x7632, R53 ;  /* 0x000076323535a816 */ /* 0x000fe20000000035 */
[C---:B---3--:R-:W-:Y:S01]  /*07c0*/  @!P6 IMAD.U32 R62, R51.reuse, 0x10000, RZ ;  /* 0x00010000333ee824 */ /* 0x048fe200078e00ff */
[----:B------:R-:W-:Y:S02]  /*07d0*/  @!P2 PRMT R58, R51, 0x7632, R58 ;  /* 0x00007632333aa816 */ /* 0x000fe4000000003a */
[----:B------:R-:W-:Y:S01]  /*07e0*/  @!P2 SHF.L.U32 R56, R53, 0x10, RZ ;  /* 0x000000103538a819 */ /* 0x000fe200000006ff */
[----:B------:R-:W-:Y:S01]  /*07f0*/  @!P6 FMUL R60, R55, R62 ;  /* 0x0000003e373ce220 */ /* 0x000fe20000400000 */
[----:B------:R-:W-:Y:S01]  /*0800*/  ISETP.GE.AND P6, PT, R48, R79, PT ;  /* 0x0000004f3000720c */ /* 0x000fe20003fc6270 */
[C---:B------:R-:W-:Y:S01]  /*0810*/  IMAD.U32 R53, R52.reuse, 0x10000, RZ ;  /* 0x0001000034357824 */ /* 0x040fe200078e00ff */
        /* <DEDUP_REMOVED lines=9> */
.L_x_896:
[----:B------:R-:W-:Y:S05]  /*08b0*/  BSYNC B0 ;  /* 0x0000000000007941 */ /* 0x000fea0003800000 */
.L_x_895:
[----:B------:R-:W-:Y:S01]  /*08c0*/  BSSY B0, `(.L_x_897) ;  /* 0x0000021000007945 */ /* 0x000fe20003800000 */
[----:B------:R-:W-:Y:S01]  /*08d0*/  ISETP.GE.AND P2, PT, R68, R79, PT ;  /* 0x0000004f4400720c */ /* 0x000fe20003f46270 */
[----:B------:R-:W-:Y:S01]  /*08e0*/  IMAD.MOV.U32 R48, RZ, RZ, RZ ;  /* 0x000000ffff307224 */ /* 0x000fe200078e00ff */
[----:B------:R-:W-:Y:S02]  /*08f0*/  CS2R R50, SRZ ;  /* 0x0000000000327805 */ /* 0x000fe4000001ff00 */
[----:B------:R-:W-:Y:S01]  /*0900*/  MOV R52, RZ ;  /* 0x000000ff00347202 */ /* 0x000fe20000000f00 */
[----:B------:R-:W-:Y:S01]  /*0910*/  IMAD.MOV.U32 R87, RZ, RZ, RZ ;  /* 0x000000ffff577224 */ /* 0x000fe200078e00ff */
[----:B------:R-:W-:Y:S01]  /*0920*/  IADD3 R66, R154, 0x400, RZ ;  /* 0x000004009a427810 */ /* 0x000fe20007ffe0ff */
[----:B------:R-:W-:Y:S01]  /*0930*/  IMAD.MOV.U32 R61, RZ, RZ, RZ ;  /* 0x000000ffff3d7224 */ /* 0x000fe200078e00ff */
        /* <DEDUP_REMOVED lines=10> */
[----:B---3--:R-:W-:Y:S01]  /*09e0*/  @!P6 IMAD.U32 R61, R63, 0x10000, RZ ;  /* 0x000100003f3de824 */ /* 0x008fe200078e00ff */
[----:B------:R-:W-:Y:S02]  /*09f0*/  PRMT R63, R62, 0x7632, R63 ;  /* 0x000076323e3f7816 */ /* 0x000fe4000000003f */
[----:B------:R-:W-:Y:S01]  /*0a00*/  @!P1 SHF.L.U32 R5, R65, 0x10, RZ ;  /* 0x0000001041059819 */ /* 0x000fe200000006ff */
[----:B------:R-:W-:Y:S01]  /*0a10*/  @!P6 FMUL R3, R6, R61 ;  /* 0x0000003d0603e220 */ /* 0x000fe20000400000 */
[----:B------:R-:W-:Y:S02]  /*0a20*/  ISETP.GE.AND P6, PT, R82, R79, PT ;  /* 0x0000004f5200720c */ /* 0x000fe40003fc6270 */
[----:B------:R-:W-:Y:S02]  /*0a30*/  PRMT R61, R64, 0x7632, R61 ;  /* 0x00007632403d7816 */ /* 0x000fe4000000003d */
[----:B------:R-:W-:-:S02]  /*0a40*/  @!P1 PRMT R67, R63, 0x7632, R67 ;  /* 0x000076323f439816 */ /* 0x000fc40000000043 */
[----:B------:R-:W-:-:S03]  /*0a50*/  SHF.L.U32 R62, R62, 0x10, RZ ;  /* 0x000000103e3e7819 */ /* 0x000fc600000006ff */
[----:B------:R-:W-:-:S04]  /*0a60*/  @!P1 IMAD.U32 R82, R67, 0x10000, RZ ;  /* 0x0001000043529824 */ /* 0x000fc800078e00ff */
[----:B------:R-:W-:Y:S02]  /*0a70*/  @!P6 IMAD.U32 R7, R61, 0x10000, RZ ;  /* 0x000100003d07e824 */ /* 0x000fe400078e00ff */
[----:B------:R-:W-:Y:S01]  /*0a80*/  @!P1 FMUL R2, R5, R82 ;  /* 0x0000005205029220 */ /* 0x000fe20000400000 */
[----:B------:R-:W-:Y:S01]  /*0a90*/  IMAD.U32 R61, R64, 0x10000, RZ ;  /* 0x00010000403d7824 */ /* 0x000fe200078e00ff */
[----:B------:R-:W-:-:S03]  /*0aa0*/  @!P6 SHF.L.U32 R64, R63, 0x10, RZ ;  /* 0x000000103f40e819 */ /* 0x000fc600000006ff */
[----:B------:R-:W-:Y:S02]  /*0ab0*/  FMUL R96, R61, R62 ;  /* 0x0000003e3d607220 */ /* 0x000fe40000400000 */
[----:B------:R-:W-:-:S07]  /*0ac0*/  @!P6 FMUL R4, R7, R64 ;  /* 0x000000400704e220 */ /* 0x000fce0000400000 */
.L_x_898:
[----:B------:R-:W-:Y:S05]  /*0ad0*/  BSYNC B0 ;  /* 0x0000000000007941 */ /* 0x000fea0003800000 */
.L_x_897:
[----:B------:R-:W-:Y:S01]  /*0ae0*/  BSSY B0, `(.L_x_899) ;  /* 0x0000020000007945 */ /* 0x000fe20003800000 */
[----:B------:R-:W-:Y:S01]  /*0af0*/  ISETP.GE.AND P1, PT, R66, R79, PT ;  /* 0x0000004f4200720c */ /* 0x000fe20003f26270 */
[----:B------:R-:W-:Y:S01]  /*0b00*/  IMAD.MOV.U32 R67, RZ, RZ, RZ ;  /* 0x000000ffff437224 */ /* 0x000fe200078e00ff */
[----:B------:R-:W-:Y:S02]  /*0b10*/  CS2R R64, SRZ ;  /* 0x0000000000407805 */ /* 0x000fe4000001ff00 */
[----:B------:R-:W-:Y:S02]  /*0b20*/  CS2R R62, SRZ ;  /* 0x00000000003e7805 */ /* 0x000fe4000001ff00 */
        /* <DEDUP_REMOVED lines=20> */
[----:B------:R-:W-:Y:S02]  /*0c70*/  @!P0 FMUL R0, R11, R94 ;  /* 0x0000005e0b008220 */ /* 0x000fe40000400000 */
[----:B------:R-:W-:Y:S01]  /*0c80*/  @!P6 IMAD.U32 R10, R83, 0x10000, RZ ;  /* 0x00010000530ae824 */ /* 0x000fe200078e00ff */
[C---:B------:R-:W-:Y:S02]  /*0c90*/  PRMT R83, R84.reuse, 0x7632, R83 ;  /* 0x0000763254537816 */ /* 0x040fe40000000053 */
[----:B------:R-:W-:Y:S02]  /*0ca0*/  SHF.L.U32 R84, R84, 0x10, RZ ;  /* 0x0000001054547819 */ /* 0x000fe400000006ff */
[----:B------:R-:W-:-:S03]  /*0cb0*/  @!P6 SHF.L.U32 R83, R83, 0x10, RZ ;  /* 0x000000105353e819 */ /* 0x000fc600000006ff */
[----:B------:R-:W-:Y:S02]  /*0cc0*/  FMUL R94, R95, R84 ;  /* 0x000000545f5e7220 */ /* 0x000fe40000400000 */
[----:B------:R-:W-:-:S07]  /*0cd0*/  @!P6 FMUL R9, R10, R83 ;  /* 0x000000530a09e220 */ /* 0x000fce0000400000 */
.L_x_900:
[----:B------:R-:W-:Y:S05]  /*0ce0*/  BSYNC B0 ;  /* 0x0000000000007941 */ /* 0x000fea0003800000 */
.L_x_899:
        /* <DEDUP_REMOVED lines=24> */
[----:B------:R-:W-:-:S03]  /*0e70*/  @!P4 SHF.L.U32 R17, R85, 0x10, RZ ;  /* 0x000000105511c819 */ /* 0x000fc600000006ff */
[----:B------:R-:W-:Y:S01]  /*0e80*/  @!P4 IMAD.U32 R108, R93, 0x10000, RZ ;  /* 0x000100005d6cc824 */ /* 0x000fe200078e00ff */
[----:B------:R-:W-:-:S03]  /*0e90*/  SHF.L.U32 R93, R84, 0x10, RZ ;  /* 0x00000010545d7819 */ /* 0x000fc600000006ff */
[----:B------:R-:W-:Y:S02]  /*0ea0*/  @!P4 FMUL R14, R17, R108 ;  /* 0x0000006c110ec220 */ /* 0x000fe40000400000 */
[----:B------:R-:W-:Y:S01]  /*0eb0*/  @!P6 IMAD.U32 R19, R83, 0x10000, RZ ;  /* 0x000100005313e824 */ /* 0x000fe200078e00ff */
[----:B------:R-:W-:Y:S01]  /*0ec0*/  PRMT R83, R84, 0x7632, R83 ;  /* 0x0000763254537816 */ /* 0x000fe20000000053 */
[----:B------:R-:W-:-:S03]  /*0ed0*/  FMUL R93, R104, R93 ;  /* 0x0000005d685d7220 */ /* 0x000fc60000400000 */
[----:B------:R-:W-:-:S05]  /*0ee0*/  @!P6 SHF.L.U32 R82, R83, 0x10, RZ ;  /* 0x000000105352e819 */ /* 0x000fca00000006ff */
[----:B------:R-:W-:-:S07]  /*0ef0*/  @!P6 FMUL R16, R19, R82 ;  /* 0x000000521310e220 */ /* 0x000fce0000400000 */
.L_x_902:
[----:B------:R-:W-:Y:S05]  /*0f00*/  BSYNC B0 ;  /* 0x0000000000007941 */ /* 0x000fea0003800000 */
.L_x_901:
[----:B------:R-:W-:Y:S01]  /*0f10*/  BSSY B0, `(.L_x_903) ;  /* 0x0000021000007945 */ /* 0x000fe20003800000 */
[----:B------:R-:W-:Y:S01]  /*0f20*/  HFMA2.MMA R113, -RZ, RZ, 0, 0 ;  /* 0x00000000ff717435 */ /* 0x000fe200000001ff */
[----:B------:R-:W-:Y:S01]  /*0f30*/  ISETP.GE.AND P4, PT, R102, R79, PT ;  /* 0x0000004f6600720c */ /* 0x000fe20003f86270 */
[----:B------:R-:W-:Y:S01]  /*0f40*/  IMAD.MOV.U32 R103, RZ, RZ, RZ ;  /* 0x000000ffff677224 */ /* 0x000fe200078e00ff */
[----:B------:R-:W-:Y:S01]  /*0f50*/  MOV R105, RZ ;  /* 0x000000ff00697202 */ /* 0x000fe20000000f00 */
[----:B------:R-:W-:Y:S01]  /*0f60*/  IMAD.MOV.U32 R107, RZ, RZ, RZ ;  /* 0x000000ffff6b7224 */ /* 0x000fe200078e00ff */
[----:B------:R-:W-:Y:S01]  /*0f70*/  CS2R R108, SRZ ;  /* 0x00000000006c7805 */ /* 0x000fe2000001ff00 */
[----:B------:R-:W-:Y:S01]  /*0f80*/  VIADD R116, R154, 0x580 ;  /* 0x000005809a747836 */ /* 0x000fe20000000000 */
        /* <DEDUP_REMOVED lines=25> */
.L_x_904:
[----:B------:R-:W-:Y:S05]  /*1120*/  BSYNC B0 ;  /* 0x0000000000007941 */ /* 0x000fea0003800000 */
.L_x_903:
[----:B------:R-:W-:Y:S01]  /*1130*/  BSSY B0, `(.L_x_905) ;  /* 0x0000021000007945 */ /* 0x000fe20003800000 */
[----:B------:R-:W-:Y:S01]  /*1140*/  ISETP.GE.AND P5, PT, R116, R79, PT ;  /* 0x0000004f7400720c */ /* 0x000fe20003fa6270 */
[----:B------:R-:W-:Y:S01]  /*1150*/  IMAD.MOV.U32 R114, RZ, RZ, RZ ;  /* 0x000000ffff727224 */ /* 0x000fe200078e00ff */
[----:B------:R-:W-:Y:S02]  /*1160*/  MOV R112, RZ ;  /* 0x000000ff00707202 */ /* 0x000fe40000000f00 */
[----:B------:R-:W-:Y:S01]  /*1170*/  CS2R R110, SRZ ;  /* 0x00000000006e7805 */ /* 0x000fe2000001ff00 */
        /* <DEDUP_REMOVED lines=28> */
.L_x_906:
[----:B------:R-:W-:Y:S05]  /*1340*/  BSYNC B0 ;  /* 0x0000000000007941 */ /* 0x000fea0003800000 */
.L_x_905:
[----:B------:R-:W-:Y:S01]  /*1350*/  BSSY B0, `(.L_x_907) ;  /* 0x0000022000007945 */ /* 0x000fe20003800000 */
[----:B------:R-:W-:Y:S01]  /*1360*/  HFMA2.MMA R129, -RZ, RZ, 0, 0 ;  /* 0x00000000ff817435 */ /* 0x000fe200000001ff */
[----:B------:R-:W-:Y:S01]  /*1370*/  ISETP.GE.AND P3, PT, R128, R79, PT ;  /* 0x0000004f8000720c */ /* 0x000fe20003f66270 */
[----:B------:R-:W-:Y:S01]  /*1380*/  IMAD.MOV.U32 R126, RZ, RZ, RZ ;  /* 0x000000ffff7e7224 */ /* 0x000fe200078e00ff */
[----:B------:R-:W-:Y:S01]  /*1390*/  MOV R117, RZ ;  /* 0x000000ff00757202 */ /* 0x000fe20000000f00 */
[----:B------:R-:W-:Y:S01]  /*13a0*/  IMAD.MOV.U32 R124, RZ, RZ, RZ ;  /* 0x000000ffff7c7224 */ /* 0x000fe200078e00ff */
[----:B------:R-:W-:Y:S01]  /*13b0*/  IADD3 R122, R154, 0x680, RZ ;  /* 0x000006809a7a7810 */ /* 0x000fe20007ffe0ff */
[----:B------:R-:W-:Y:S02]  /*13c0*/  IMAD.MOV.U32 R115, RZ, RZ, RZ ;  /* 0x000000ffff737224 */ /* 0x000fe400078e00ff */
[----:B------:R-:W-:Y:S01]  /*13d0*/  IMAD.MOV.U32 R119, RZ, RZ, RZ ;  /* 0x000000ffff777224 */ /* 0x000fe200078e00ff */
[----:B------:R-:W-:Y:S06]  /*13e0*/  @P2 BRA `(.L_x_908) ;  /* 0x0000000000602947 */ /* 0x000fec0003800000 */
[----:B------:R-:W2:Y:S04]  /*13f0*/  LDG.E.64 R82, desc[UR4][R158.64+0x700] ;  /* 0x000700049e527981 */ /* 0x000ea8000c1e1b00 */
[----:B------:R-:W3:Y:S01]  /*1400*/  LDG.E.64 R84, desc[UR4][R156.64+0x700] ;  /* 0x000700049c547981 */ /* 0x000ee2000c1e1b00 */
[C---:B------:R-:W-:Y:S01]  /*1410*/  IADD3 R90, R154.reuse, 0x382, RZ ;  /* 0x000003829a5a7810 */ /* 0x040fe20007ffe0ff */
[----:B------:R-:W-:-:S03]  /*1420*/  VIADD R130, R154, 0x383 ;  /* 0x000003839a827836 */ /* 0x000fc60000000000 */
[-C--:B------:R-:W-:Y:S01]  /*1430*/  ISETP.GE.AND P6, PT, R90, R79.reuse, PT ;  /* 0x0000004f5a00720c */ /* 0x080fe20003fc6270 */
[----:B------:R-:W-:Y:S01]  /*1440*/  VIADD R90, R154, 0x381 ;  /* 0x000003819a5a7836 */ /* 0x000fe20000000000 */
[----:B------:R-:W-:-:S11]  /*1450*/  ISETP.GE.AND P2, PT, R130, R79, PT ;  /* 0x0000004f8200720c */ /* 0x000fd60003f46270 */
[----:B--2---:R-:W-:Y:S01]  /*1460*/  @!P6 SHF.L.U32 R37, R83, 0x10, RZ ;  /* 0x000000105325e819 */ /* 0x004fe200000006ff */
[C---:B------:R-:W-:Y:S01]  /*1470*/  IMAD.U32 R119, R82.reuse, 0x10000, RZ ;  /* 0x0001000052777824 */ /* 0x040fe200078e00ff */
[----:B------:R-:W-:Y:S02]  /*1480*/  PRMT R83, R82, 0x7632, R83 ;  /* 0x0000763252537816 */ /* 0x000fe40000000053 */
[----:B---3--:R-:W-:Y:S02]  /*1490*/  @!P6 SHF.L.U32 R132, R85, 0x10, RZ ;  /* 0x000000105584e819 */ /* 0x008fe400000006ff */
[----:B------:R-:W-:-:S03]  /*14a0*/  @!P2 PRMT R85, R83, 0x7632, R85 ;  /* 0x000076325355a816 */ /* 0x000fc60000000055 */
[----:B------:R-:W-:Y:S01]  /*14b0*/  @!P6 FMUL R32, R37, R132 ;  /* 0x000000842520e220 */ /* 0x000fe20000400000 */
[----:B------:R-:W-:Y:S02]  /*14c0*/  ISETP.GE.AND P6, PT, R90, R79, PT ;  /* 0x0000004f5a00720c */ /* 0x000fe40003fc6270 */
[C---:B------:R-:W-:Y:S02]  /*14d0*/  @!P2 PRMT R90, R85.reuse, 0x7632, R90 ;  /* 0x00007632555aa816 */ /* 0x040fe4000000005a */
[----:B------:R-:W-:Y:S02]  /*14e0*/  @!P2 SHF.L.U32 R35, R85, 0x10, RZ ;  /* 0x000000105523a819 */ /* 0x000fe400000006ff */
[----:B------:R-:W-:-:S05]  /*14f0*/  @!P2 SHF.L.U32 R90, R90, 0x10, RZ ;  /* 0x000000105a5aa819 */ /* 0x000fca00000006ff */
[----:B------:R-:W-:Y:S02]  /*1500*/  @!P2 FMUL R24, R35, R90 ;  /* 0x0000005a2318a220 */ /* 0x000fe40000400000 */
[----:B------:R-:W-:Y:S02]  /*1510*/  @!P6 SHF.L.U32 R34, R83, 0x10, RZ ;  /* 0x000000105322e819 */ /* 0x000fe400000006ff */
[C---:B------:R-:W-:Y:S01]  /*1520*/  PRMT R83, R84.reuse, 0x7632, R83 ;  /* 0x0000763254537816 */ /* 0x040fe20000000053 */
[----:B------:R-:W-:-:S03]  /*1530*/  IMAD.U32 R84, R84, 0x10000, RZ ;  /* 0x0001000054547824 */ /* 0x000fc600078e00ff */
[----:B------:R-:W-:Y:S01]  /*1540*/  @!P6 SHF.L.U32 R83, R83, 0x10, RZ ;  /* 0x000000105353e819 */ /* 0x000fe200000006ff */
[----:B------:R-:W-:-:S04]  /*1550*/  FMUL R90, R119, R84 ;  /* 0x00000054775a7220 */ /* 0x000fc80000400000 */
[----:B------:R-:W-:-:S07]  /*1560*/  @!P6 FMUL R33, R34, R83 ;  /* 0x000000532221e220 */ /* 0x000fce0000400000 */
.L_x_908:
[----:B------:R-:W-:Y:S05]  /*1570*/  BSYNC B0 ;  /* 0x0000000000007941 */ /* 0x000fea0003800000 */
.L_x_907:
[----:B------:R-:W-:Y:S01]  /*1580*/  BSSY B0, `(.L_x_909) ;  /* 0x0000022000007945 */ /* 0x000fe20003800000 */
[----:B------:R-:W-:Y:S01]  /*1590*/  HFMA2.MMA R134, -RZ, RZ, 0, 0 ;  /* 0x00000000ff867435 */ /* 0x000fe200000001ff */
[----:B------:R-:W-:Y:S01]  /*15a0*/  ISETP.GE.AND P2, PT, R122, R79, PT ;  /* 0x0000004f7a00720c */ /* 0x000fe20003f46270 */
[----:B------:R-:W-:Y:S01]  /*15b0*/  HFMA2.MMA R125, -RZ, RZ, 0, 0 ;  /* 0x00000000ff7d7435 */ /* 0x000fe200000001ff */
[----:B------:R-:W-:Y:S01]  /*15c0*/  MOV R121, RZ ;  /* 0x000000ff00797202 */ /* 0x000fe20000000f00 */
[----:B------:R-:W-:Y:S01]  /*15d0*/  HFMA2.MMA R132, -RZ, RZ, 0, 0 ;  /* 0x00000000ff847435 */ /* 0x000fe200000001ff */
[----:B------:R-:W-:Y:S01]  /*15e0*/  IMAD.MOV.U32 R123, RZ, RZ, RZ ;  /* 0x000000ffff7b7224 */ /* 0x000fe200078e00ff */
[----:B------:R-:W-:Y:S01]  /*15f0*/  MOV R127, RZ ;  /* 0x000000ff007f7202 */ /* 0x000fe20000000f00 */
[----:B------:R-:W-:Y:S01]  /*1600*/  VIADD R130, R154, 0x700 ;  /* 0x000007009a827836 */ /* 0x000fe20000000000 */
[----:B------:R-:W-:Y:S07]  /*1610*/  @P1 BRA `(.L_x_910) ;  /* 0x0000000000601947 */ /* 0x000fee0003800000 */
[----:B------:R-:W2:Y:S04]  /*1620*/  LDG.E.64 R82, desc[UR4][R158.64+0x800] ;  /* 0x000800049e527981 */ /* 0x000ea8000c1e1b00 */
[----:B------:R-:W3:Y:S01]  /*1630*/  LDG.E.64 R84, desc[UR4][R156.64+0x800] ;  /* 0x000800049c547981 */ /* 0x000ee2000c1e1b00 */
[C---:B------:R-:W-:Y:S01]  /*1640*/  IADD3 R132, R154.reuse, 0x402, RZ ;  /* 0x000004029a847810 */ /* 0x040fe20007ffe0ff */
[----:B------:R-:W-:-:S03]  /*1650*/  VIADD R136, R154, 0x403 ;  /* 0x000004039a887836 */ /* 0x000fc60000000000 */
[-C--:B------:R-:W-:Y:S01]  /*1660*/  ISETP.GE.AND P6, PT, R132, R79.reuse, PT ;  /* 0x0000004f8400720c */ /* 0x080fe20003fc6270 */
[----:B------:R-:W-:Y:S01]  /*1670*/  VIADD R132, R154, 0x401 ;  /* 0x000004019a847836 */ /* 0x000fe20000000000 */
[----:B------:R-:W-:-:S11]  /*1680*/  ISETP.GE.AND P1, PT, R136, R79, PT ;  /* 0x0000004f8800720c */ /* 0x000fd60003f26270 */
[----:B--2---:R-:W-:Y:S02]  /*1690*/  @!P6 SHF.L.U32 R42, R83, 0x10, RZ ;  /* 0x00000010532ae819 */ /* 0x004fe400000006ff */
[----:B------:R-:W-:Y:S02]  /*16a0*/  PRMT R83, R82, 0x7632, R83 ;  /* 0x0000763252537816 */ /* 0x000fe40000000053 */
[----:B---3--:R-:W-:Y:S02]  /*16b0*/  @!P6 SHF.L.U32 R89, R85, 0x10, RZ ;  /* 0x000000105559e819 */ /* 0x008fe400000006ff */
[----:B------:R-:W-:-:S03]  /*16c0*/  @!P1 PRMT R85, R83, 0x7632, R85 ;  /* 0x0000763253559816 */ /* 0x000fc60000000055 */
[----:B------:R-:W-:Y:S01]  /*16d0*/  @!P6 FMUL R39, R42, R89 ;  /* 0x000000592a27e220 */ /* 0x000fe20000400000 */
[----:B------:R-:W-:Y:S01]  /*16e0*/  ISETP.GE.AND P6, PT, R132, R79, PT ;  /* 0x0000004f8400720c */ /* 0x000fe20003fc6270 */
[----:B------:R-:W-:Y:S01]  /*16f0*/  IMAD.U32 R132, R82, 0x10000, RZ ;  /* 0x0001000052847824 */ /* 0x000fe200078e00ff */
[C---:B------:R-:W-:Y:S02]  /*1700*/  @!P1 PRMT R89, R85.reuse, 0x7632, R89 ;  /* 0x0000763255599816 */ /* 0x040fe40000000059 */
[----:B------:R-:W-:Y:S02]  /*1710*/  @!P1 SHF.L.U32 R41, R85, 0x10, RZ ;  /* 0x0000001055299819 */ /* 0x000fe400000006ff */
[----:B------:R-:W-:Y:S01]  /*1720*/  @!P1 SHF.L.U32 R136, R89, 0x10, RZ ;  /* 0x0000001059889819 */ /* 0x000fe200000006ff */
[----:B------:R-:W-:-:S04]  /*1730*/  IMAD.U32 R89, R84, 0x10000, RZ ;  /* 0x0001000054597824 */ /* 0x000fc800078e00ff */
[----:B------:R-:W-:Y:S01]  /*1740*/  @!P1 FMUL R38, R41, R136 ;  /* 0x0000008829269220 */ /* 0x000fe20000400000 */
[----:B------:R-:W-:Y:S01]  /*1750*/  FMUL R89, R132, R89 ;  /* 0x0000005984597220 */ /* 0x000fe20000400000 */
[----:B------:R-:W-:Y:S02]  /*1760*/  @!P6 SHF.L.U32 R43, R83, 0x10, RZ ;  /* 0x00000010532be819 */ /* 0x000fe400000006ff */
[----:B------:R-:W-:-:S04]  /*1770*/  PRMT R83, R84, 0x7632, R83 ;  /* 0x0000763254537816 */ /* 0x000fc80000000053 */
[----:B------:R-:W-:-:S05]  /*1780*/  @!P6 SHF.L.U32 R82, R83, 0x10, RZ ;  /* 0x000000105352e819 */ /* 0x000fca00000006ff */
[----:B------:R-:W-:-:S07]  /*1790*/  @!P6 FMUL R40, R43, R82 ;  /* 0x000000522b28e220 */ /* 0x000fce0000400000 */
.L_x_910:
[----:B------:R-:W-:Y:S05]  /*17a0*/  BSYNC B0 ;  /* 0x0000000000007941 */ /* 0x000fea0003800000 */
.L_x_909:
[----:B------:R-:W-:Y:S01]  /*17b0*/  BSSY B0, `(.L_x_911) ;  /* 0x0000022000007945 */ /* 0x000fe20003800000 */
[----:B------:R-:W-:Y:S01]  /*17c0*/  HFMA2.MMA R142, -RZ, RZ, 0, 0 ;  /* 0x00000000ff8e7435 */ /* 0x000fe200000001ff */
[----:B------:R-:W-:Y:S01]  /*17d0*/  ISETP.GE.AND P1, PT, R130, R79, PT ;  /* 0x0000004f8200720c */ /* 0x000fe20003f26270 */
[----:B------:R-:W-:Y:S01]  /*17e0*/  HFMA2.MMA R131, -RZ, RZ, 0, 0 ;  /* 0x00000000ff837435 */ /* 0x000fe200000001ff */
[----:B------:R-:W-:Y:S01]  /*17f0*/  MOV R150, RZ ;  /* 0x000000ff00967202 */ /* 0x000fe20000000f00 */
[----:B------:R-:W-:Y:S01]  /*1800*/  IMAD.MOV.U32 R140, RZ, RZ, RZ ;  /* 0x000000ffff8c7224 */ /* 0x000fe200078e00ff */
[----:B------:R-:W-:Y:S01]  /*1810*/  MOV R138, RZ ;  /* 0x000000ff008a7202 */ /* 0x000fe20000000f00 */
[----:B------:R-:W-:Y:S01]  /*1820*/  VIADD R136, R154, 0x780 ;  /* 0x000007809a887836 */ /* 0x000fe20000000000 */
[----:B------:R-:W-:Y:S01]  /*1830*/  MOV R133, RZ ;  /* 0x000000ff00857202 */ /* 0x000fe20000000f00 */
        /* <DEDUP_REMOVED lines=25> */
.L_x_912:
[----:B------:R-:W-:Y:S05]  /*19d0*/  BSYNC B0 ;  /* 0x0000000000007941 */ /* 0x000fea0003800000 */
.L_x_911:
        /* <DEDUP_REMOVED lines=8> */
[----:B------:R-:W-:Y:S01]  /*1a60*/  IMAD.MOV.U32 R135, RZ, RZ, RZ ;  /* 0x000000ffff877224 */ /* 0x000fe200078e00ff */
[----:B------:R-:W-:Y:S07]  /*1a70*/  @P4 BRA `(.L_x_914) ;  /* 0x0000000000604947 */ /* 0x000fee0003800000 */
[----:B------:R-:W2:Y:S04]  /*1a80*/  LDG.E.64 R82, desc[UR4][R158.64+0xa00] ;  /* 0x000a00049e527981 */ /* 0x000ea8000c1e1b00 */
[----:B------:R-:W3:Y:S01]  /*1a90*/  LDG.E.64 R84, desc[UR4][R156.64+0xa00] ;  /* 0x000a00049c547981 */ /* 0x000ee2000c1e1b00 */
[----:B------:R-:W-:-:S04]  /*1aa0*/  IADD3 R152, R154, 0x502, RZ ;  /* 0x000005029a987810 */ /* 0x000fc80007ffe0ff */
[----:B------:R-:W-:Y:S01]  /*1ab0*/  ISETP.GE.AND P6, PT, R152, R79, PT ;  /* 0x0000004f9800720c */ /* 0x000fe20003fc6270 */
[----:B------:R-:W-:-:S05]  /*1ac0*/  VIADD R152, R154, 0x503 ;  /* 0x000005039a987836 */ /* 0x000fca0000000000 */
[----:B------:R-:W-:Y:S01]  /*1ad0*/  ISETP.GE.AND P4, PT, R152, R79, PT ;  /* 0x0000004f9800720c */ /* 0x000fe20003f86270 */
[----:B------:R-:W-:-:S06]  /*1ae0*/  VIADD R152, R154, 0x501 ;  /* 0x000005019a987836 */ /* 0x000fcc0000000000 */
[----:B--2---:R-:W-:-:S06]  /*1af0*/  @!P6 SHF.L.U32 R64, R83, 0x10, RZ ;  /* 0x000000105340e819 */ /* 0x004fcc00000006ff */
[----:B------:R-:W-:Y:S02]  /*1b00*/  @!P4 PRMT R83, R83, 0x7632, R83 ;  /* 0x000076325353c816 */ /* 0x000fe40000000053 */
[----:B---3--:R-:W-:Y:S02]  /*1b10*/  @!P6 SHF.L.U32 R87, R85, 0x10, RZ ;  /* 0x000000105557e819 */ /* 0x008fe400000006ff */
[----:B------:R-:W-:Y:S02]  /*1b20*/  @!P4 SHF.L.U32 R67, R83, 0x10, RZ ;  /* 0x000000105343c819 */ /* 0x000fe400000006ff */
[----:B------:R-:W-:Y:S01]  /*1b30*/  PRMT R83, R82, 0x7632, R83 ;  /* 0x0000763252537816 */ /* 0x000fe20000000053 */
[----:B------:R-:W-:Y:S01]  /*1b40*/  @!P6 FMUL R51, R64, R87 ;  /* 0x000000574033e220 */ /* 0x000fe20000400000 */
[----:B------:R-:W-:Y:S01]  /*1b50*/  ISETP.GE.AND P6, PT, R152, R79, PT ;  /* 0x0000004f9800720c */ /* 0x000fe20003fc6270 */
[----:B------:R-:W-:Y:S01]  /*1b60*/  IMAD.U32 R152, R82, 0x10000, RZ ;  /* 0x0001000052987824 */ /* 0x000fe200078e00ff */
[----:B------:R-:W-:Y:S01]  /*1b70*/  @!P4 PRMT R85, R85, 0x7632, R85 ;  /* 0x000076325555c816 */ /* 0x000fe20000000055 */
[----:B------:R-:W-:-:S03]  /*1b80*/  IMAD.U32 R87, R84, 0x10000, RZ ;  /* 0x0001000054577824 */ /* 0x000fc600078e00ff */
[----:B------:R-:W-:Y:S01]  /*1b90*/  @!P4 SHF.L.U32 R160, R85, 0x10, RZ ;  /* 0x0000001055a0c819 */ /* 0x000fe200000006ff */
[----:B------:R-:W-:-:S04]  /*1ba0*/  FMUL R87, R152, R87 ;  /* 0x0000005798577220 */ /* 0x000fc80000400000 */
[----:B------:R-:W-:Y:S02]  /*1bb0*/  @!P4 FMUL R50, R67, R160 ;  /* 0x000000a04332c220 */ /* 0x000fe40000400000 */
[----:B------:R-:W-:Y:S02]  /*1bc0*/  @!P6 SHF.L.U32 R65, R83, 0x10, RZ ;  /* 0x000000105341e819 */ /* 0x000fe400000006ff */
[----:B------:R-:W-:-:S04]  /*1bd0*/  PRMT R83, R84, 0x7632, R83 ;  /* 0x0000763254537816 */ /* 0x000fc80000000053 */
[----:B------:R-:W-:-:S05]  /*1be0*/  @!P6 SHF.L.U32 R82, R83, 0x10, RZ ;  /* 0x000000105352e819 */ /* 0x000fca00000006ff */
[----:B------:R-:W-:-:S07]  /*1bf0*/  @!P6 FMUL R52, R65, R82 ;  /* 0x000000524134e220 */ /* 0x000fce0000400000 */
.L_x_914:
[----:B------:R-:W-:Y:S05]  /*1c00*/  BSYNC B0 ;  /* 0x0000000000007941 */ /* 0x000fea0003800000 */
.L_x_913:
[----:B------:R-:W-:Y:S04]  /*1c10*/  BSSY B0, `(.L_x_915) ;  /* 0x000001a000007945 */ /* 0x000fe80003800000 */
[----:B------:R-:W-:Y:S05]  /*1c20*/  @P5 BRA `(.L_x_916) ;  /* 0x0000000000605947 */ /* 0x000fea0003800000 */
        /* <DEDUP_REMOVED lines=9> */
[----:B------:R-:W-:Y:S02]  /*1cc0*/  @!P5 SHF.L.U32 R100, R83, 0x10, RZ ;  /* 0x000000105364d819 */ /* 0x000fe400000006ff */
[----:B------:R-:W-:Y:S02]  /*1cd0*/  PRMT R83, R82, 0x7632, R83 ;  /* 0x0000763252537816 */ /* 0x000fe40000000053 */
[----:B------:R-:W-:Y:S01]  /*1ce0*/  @!P6 SHF.L.U32 R99, R101, 0x10, RZ ;  /* 0x000000106563e819 */ /* 0x000fe200000006ff */
[----:B---3--:R-:W-:Y:S01]  /*1cf0*/  @!P5 IMAD.U32 R101, R85, 0x10000, RZ ;  /* 0x000100005565d824 */ /* 0x008fe200078e00ff */
[----:B------:R-:W-:Y:S02]  /*1d00*/  @!P4 SHF.L.U32 R97, R83, 0x10, RZ ;  /* 0x000000105361c819 */ /* 0x000fe400000006ff */
[----:B------:R-:W-:Y:S01]  /*1d10*/  @!P6 PRMT R85, R85, 0x7632, R85 ;  /* 0x000076325555e816 */ /* 0x000fe20000000055 */
[----:B------:R-:W-:Y:S01]  /*1d20*/  @!P5 FMUL R63, R100, R101 ;  /* 0x00000065643fd220 */ /* 0x000fe20000400000 */
[----:B------:R-:W-:-:S02]  /*1d30*/  PRMT R83, R84, 0x7632, R83 ;  /* 0x0000763254537816 */ /* 0x000fc40000000053 */
[----:B------:R-:W-:Y:S02]  /*1d40*/  @!P6 SHF.L.U32 R106, R85, 0x10, RZ ;  /* 0x00000010556ae819 */ /* 0x000fe400000006ff */
[----:B------:R-:W-:Y:S01]  /*1d50*/  SHF.L.U32 R101, R82, 0x10, RZ ;  /* 0x0000001052657819 */ /* 0x000fe200000006ff */
[----:B------:R-:W-:Y:S01]  /*1d60*/  @!P4 IMAD.U32 R82, R83, 0x10000, RZ ;  /* 0x000100005352c824 */ /* 0x000fe200078e00ff */
[----:B------:R-:W-:Y:S01]  /*1d70*/  SHF.L.U32 R84, R84, 0x10, RZ ;  /* 0x0000001054547819 */ /* 0x000fe200000006ff */
[----:B------:R-:W-:Y:S02]  /*1d80*/  @!P6 FMUL R48, R99, R106 ;  /* 0x0000006a6330e220 */ /* 0x000fe40000400000 */
[----:B------:R-:W-:Y:S02]  /*1d90*/  @!P4 FMUL R62, R97, R82 ;  /* 0x00000052613ec220 */ /* 0x000fe40000400000 */
[----:B------:R-:W-:-:S07]  /*1da0*/  FMUL R106, R101, R84 ;  /* 0x00000054656a7220 */ /* 0x000fce0000400000 */
.L_x_916:
[----:B------:R-:W-:Y:S05]  /*1db0*/  BSYNC B0 ;  /* 0x0000000000007941 */ /* 0x000fea0003800000 */
.L_x_915:
[----:B------:R-:W-:Y:S04]  /*1dc0*/  BSSY B0, `(.L_x_917) ;  /* 0x000001a000007945 */ /* 0x000fe80003800000 */
[----:B------:R-:W-:Y:S05]  /*1dd0*/  @P3 BRA `(.L_x_918) ;  /* 0x0000000000603947 */ /* 0x000fea0003800000 */
[----:B------:R-:W2:Y:S04]  /*1de0*/  LDG.E.64 R82, desc[UR4][R158.64+0xc00] ;  /* 0x000c00049e527981 */ /* 0x000ea8000c1e1b00 */
        /* <DEDUP_REMOVED lines=9> */
[----:B------:R-:W-:Y:S02]  /*1e80*/  PRMT R83, R82, 0x7632, R83 ;  /* 0x0000763252537816 */ /* 0x000fe40000000053 */
[----:B------:R-:W-:Y:S02]  /*1e90*/  @!P5 SHF.L.U32 R114, R113, 0x10, RZ ;  /* 0x000000107172d819 */ /* 0x000fe400000006ff */
[----:B---3--:R-:W-:Y:S01]  /*1ea0*/  @!P4 SHF.L.U32 R113, R85, 0x10, RZ ;  /* 0x000000105571c819 */ /* 0x008fe200000006ff */
[----:B------:R-:W-:Y:S01]  /*1eb0*/  @!P3 IMAD.U32 R111, R83, 0x10000, RZ ;  /* 0x00010000536fb824 */ /* 0x000fe200078e00ff */
[----:B------:R-:W-:Y:S02]  /*1ec0*/  @!P5 PRMT R85, R85, 0x7632, R85 ;  /* 0x000076325555d816 */ /* 0x000fe40000000055 */
[----:B------:R-:W-:Y:S01]  /*1ed0*/  PRMT R83, R84, 0x7632, R83 ;  /* 0x0000763254537816 */ /* 0x000fe20000000053 */
[----:B------:R-:W-:Y:S01]  /*1ee0*/  @!P4 FMUL R107, R112, R113 ;  /* 0x00000071706bc220 */ /* 0x000fe20000400000 */
[----:B------:R-:W-:Y:S01]  /*1ef0*/  SHF.L.U32 R120, R82, 0x10, RZ ;  /* 0x0000001052787819 */ /* 0x000fe200000006ff */
[----:B------:R-:W-:Y:S01]  /*1f00*/  @!P5 IMAD.U32 R85, R85, 0x10000, RZ ;  /* 0x000100005555d824 */ /* 0x000fe200078e00ff */
[----:B------:R-:W-:-:S02]  /*1f10*/  @!P3 SHF.L.U32 R82, R83, 0x10, RZ ;  /* 0x000000105352b819 */ /* 0x000fc400000006ff */
[----:B------:R-:W-:Y:S01]  /*1f20*/  SHF.L.U32 R113, R84, 0x10, RZ ;  /* 0x0000001054717819 */ /* 0x000fe200000006ff */
[----:B------:R-:W-:Y:S02]  /*1f30*/  @!P5 FMUL R105, R114, R85 ;  /* 0x000000557269d220 */ /* 0x000fe40000400000 */
[----:B------:R-:W-:Y:S02]  /*1f40*/  @!P3 FMUL R108, R111, R82 ;  /* 0x000000526f6cb220 */ /* 0x000fe40000400000 */
[----:B------:R-:W-:-:S07]  /*1f50*/  FMUL R113, R120, R113 ;  /* 0x0000007178717220 */ /* 0x000fce0000400000 */
.L_x_918:
[----:B------:R-:W-:Y:S05]  /*1f60*/  BSYNC B0 ;  /* 0x0000000000007941 */ /* 0x000fea0003800000 */
.L_x_917:
[----:B------:R-:W-:Y:S04]  /*1f70*/  BSSY B0, `(.L_x_919) ;  /* 0x000001a000007945 */ /* 0x000fe80003800000 */
[----:B------:R-:W-:Y:S05]  /*1f80*/  @P2 BRA `(.L_x_920) ;  /* 0x0000000000602947 */ /* 0x000fea0003800000 */
        /* <DEDUP_REMOVED lines=10> */
[----:B------:R-:W-:Y:S01]  /*2030*/  PRMT R83, R82, 0x7632, R83 ;  /* 0x0000763252537816 */ /* 0x000fe20000000053 */
[----:B------:R-:W-:Y:S01]  /*2040*/  @!P4 IMAD.U32 R124, R129, 0x10000, RZ ;  /* 0x00010000817cc824 */ /* 0x000fe200078e00ff */
[----:B---3--:R-:W-:Y:S01]  /*2050*/  @!P3 SHF.L.U32 R134, R85, 0x10, RZ ;  /* 0x000000105586b819 */ /* 0x008fe200000006ff */
[C---:B------:R-:W-:Y:S01]  /*2060*/  IMAD.U32 R129, R84.reuse, 0x10000, RZ ;  /* 0x0001000054817824 */ /* 0x040fe200078e00ff */
[----:B------:R-:W-:Y:S02]  /*2070*/  @!P2 SHF.L.U32 R115, R83, 0x10, RZ ;  /* 0x000000105373a819 */ /* 0x000fe400000006ff */
[----:B------:R-:W-:Y:S01]  /*2080*/  @!P4 PRMT R85, R85, 0x7632, R85 ;  /* 0x000076325555c816 */ /* 0x000fe20000000055 */
[----:B------:R-:W-:Y:S01]  /*2090*/  @!P3 FMUL R110, R117, R134 ;  /* 0x00000086756eb220 */ /* 0x000fe20000400000 */
[----:B------:R-:W-:Y:S01]  /*20a0*/  PRMT R83, R84, 0x7632, R83 ;  /* 0x0000763254537816 */ /* 0x000fe20000000053 */
[----:B------:R-:W-:Y:S01]  /*20b0*/  IMAD.U32 R134, R82, 0x10000, RZ ;  /* 0x0001000052867824 */ /* 0x000fe200078e00ff */
[----:B------:R-:W-:-:S02]  /*20c0*/  @!P4 SHF.L.U32 R85, R85, 0x10, RZ ;  /* 0x000000105555c819 */ /* 0x000fc400000006ff */
[----:B------:R-:W-:Y:S01]  /*20d0*/  @!P2 SHF.L.U32 R82, R83, 0x10, RZ ;  /* 0x000000105352a819 */ /* 0x000fe200000006ff */
[----:B------:R-:W-:Y:S02]  /*20e0*/  FMUL R129, R134, R129 ;  /* 0x0000008186817220 */ /* 0x000fe40000400000 */
[----:B------:R-:W-:Y:S02]  /*20f0*/  @!P4 FMUL R103, R124, R85 ;  /* 0x000000557c67c220 */ /* 0x000fe40000400000 */
[----:B------:R-:W-:-:S07]  /*2100*/  @!P2 FMUL R126, R115, R82 ;  /* 0x00000052737ea220 */ /* 0x000fce0000400000 */
.L_x_920:
[----:B------:R-:W-:Y:S05]  /*2110*/  BSYNC B0 ;  /* 0x0000000000007941 */ /* 0x000fea0003800000 */
.L_x_919:
        /* <DEDUP_REMOVED lines=26> */
.L_x_922:
[----:B------:R-:W-:Y:S05]  /*22c0*/  BSYNC B0 ;  /* 0x0000000000007941 */ /* 0x000fea0003800000 */
.L_x_921:
[----:B------:R-:W-:Y:S01]  /*22d0*/  BSSY B0, `(.L_x_923) ;  /* 0x000001b000007945 */ /* 0x000fe20003800000 */
[----:B------:R-:W-:-:S03]  /*22e0*/  IMAD.MOV.U32 R84, RZ, RZ, RZ ;  /* 0x000000ffff547224 */ /* 0x000fc600078e00ff */
[----:B------:R-:W-:Y:S05]  /*22f0*/  @P0 BRA `(.L_x_924) ;  /* 0x0000000000600947 */ /* 0x000fea0003800000 */
[----:B------:R-:W2:Y:S04]  /*2300*/  LDG.E.64 R82, desc[UR4][R158.64+0xf00] ;  /* 0x000f00049e527981 */ /* 0x000ea8000c1e1b00 */
[----:B------:R-:W3:Y:S01]  /*2310*/  LDG.E.64 R84, desc[UR4][R156.64+0xf00] ;  /* 0x000f00049c547981 */ /* 0x000ee2000c1e1b00 */
[C---:B------:R-:W-:Y:S02]  /*2320*/  IADD3 R160, R154.reuse, 0x783, RZ ;  /* 0x000007839aa07810 */ /* 0x040fe40007ffe0ff */
[----:B------:R-:W-:Y:S02]  /*2330*/  IADD3 R162, R154, 0x782, RZ ;  /* 0x000007829aa27810 */ /* 0x000fe40007ffe0ff */
[-C--:B------:R-:W-:Y:S01]  /*2340*/  ISETP.GE.AND P2, PT, R160, R79.reuse, PT ;  /* 0x0000004fa000720c */ /* 0x080fe20003f46270 */
[----:B------:R-:W-:Y:S01]  /*2350*/  VIADD R160, R154, 0x781 ;  /* 0x000007819aa07836 */ /* 0x000fe20000000000 */
[----:B------:R-:W-:-:S04]  /*2360*/  ISETP.GE.AND P1, PT, R162, R79, PT ;  /* 0x0000004fa200720c */ /* 0x000fc80003f26270 */
[----:B------:R-:W-:Y:S02]  /*2370*/  ISETP.GE.AND P0, PT, R160, R79, PT ;  /* 0x0000004fa000720c */ /* 0x000fe40003f06270 */
[----:B--2---:R-:W-:-:S05]  /*2380*/  PRMT R79, R82, 0x7632, R79 ;  /* 0x00007632524f7816 */ /* 0x004fca000000004f */
[C---:B------:R-:W-:Y:S02]  /*2390*/  @!P2 PRMT R139, R83.reuse, 0x7632, R139 ;  /* 0x00007632538ba816 */ /* 0x040fe4000000008b */
[----:B------:R-:W-:-:S04]  /*23a0*/  @!P1 SHF.L.U32 R137, R83, 0x10, RZ ;  /* 0x0000001053899819 */ /* 0x000fc800000006ff */
[----:B------:R-:W-:Y:S01]  /*23b0*/  @!P0 SHF.L.U32 R135, R79, 0x10, RZ ;  /* 0x000000104f878819 */ /* 0x000fe200000006ff */
[----:B------:R-:W-:Y:S01]  /*23c0*/  @!P2 IMAD.U32 R144, R139, 0x10000, RZ ;  /* 0x000100008b90a824 */ /* 0x000fe200078e00ff */
[C---:B---3--:R-:W-:Y:S02]  /*23d0*/  PRMT R79, R84.reuse, 0x7632, R79 ;  /* 0x00007632544f7816 */ /* 0x048fe4000000004f */
[----:B------:R-:W-:Y:S02]  /*23e0*/  @!P2 PRMT R83, R85, 0x7632, R83 ;  /* 0x000076325553a816 */ /* 0x000fe40000000053 */
[----:B------:R-:W-:Y:S01]  /*23f0*/  SHF.L.U32 R139, R84, 0x10, RZ ;  /* 0x00000010548b7819 */ /* 0x000fe200000006ff */
[----:B------:R-:W-:Y:S01]  /*2400*/  @!P0 IMAD.U32 R156, R79, 0x10000, RZ ;  /* 0x000100004f9c8824 */ /* 0x000fe200078e00ff */
[----:B------:R-:W-:Y:S02]  /*2410*/  @!P1 SHF.L.U32 R158, R85, 0x10, RZ ;  /* 0x00000010559e9819 */ /* 0x000fe400000006ff */
[----:B------:R-:W-:Y:S01]  /*2420*/  @!P2 SHF.L.U32 R83, R83, 0x10, RZ ;  /* 0x000000105353a819 */ /* 0x000fe200000006ff */
[----:B------:R-:W-:Y:S01]  /*2430*/  @!P0 FMUL R146, R135, R156 ;  /* 0x0000009c87928220 */ /* 0x000fe20000400000 */
[----:B------:R-:W-:Y:S01]  /*2440*/  SHF.L.U32 R84, R82, 0x10, RZ ;  /* 0x0000001052547819 */ /* 0x000fe200000006ff */
[----:B------:R-:W-:-:S02]  /*2450*/  @!P1 FMUL R148, R137, R158 ;  /* 0x0000009e89949220 */ /* 0x000fc40000400000 */
[----:B------:R-:W-:Y:S02]  /*2460*/  @!P2 FMUL R121, R144, R83 ;  /* 0x000000539079a220 */ /* 0x000fe40000400000 */
[----:B------:R-:W-:-:S07]  /*2470*/  FMUL R139, R84, R139 ;  /* 0x0000008b548b7220 */ /* 0x000fce0000400000 */
.L_x_924:
[----:B------:R-:W-:Y:S05]  /*2480*/  BSYNC B0 ;  /* 0x0000000000007941 */ /* 0x000fea0003800000 */
.L_x_923:
[----:B------:R-:W-:Y:S01]  /*2490*/  FADD R79, R76, R75 ;  /* 0x0000004b4c4f7221 */ /* 0x000fe20000000000 */
[----:B------:R-:W-:-:S03]  /*24a0*/  ISETP.GE.AND P0, PT, R80, 0x1, PT ;  /* 0x000000015000780c */ /* 0x000fc60003f06270 */
        /* <DEDUP_REMOVED lines=62> */
[----:B------:R-:W0:Y:S02]  /*2890*/  SHFL.BFLY PT, R79, R82, 0x10, 0x1f ;  /* 0x0e001f00524f7f89 */ /* 0x000e2400000e0000 */
[----:B0-----:R-:W-:-:S05]  /*28a0*/  FADD R79, R82, R79 ;  /* 0x0000004f524f7221 */ /* 0x001fca0000000000 */
[----:B------:R-:W0:Y:S02]  /*28b0*/  SHFL.BFLY PT, R156, R79, 0x8, 0x1f ;  /* 0x0d001f004f9c7f89 */ /* 0x000e2400000e0000 */
[----:B0-----:R-:W-:-:S05]  /*28c0*/  FADD R156, R79, R156 ;  /* 0x0000009c4f9c7221 */ /* 0x001fca0000000000 */
[----:B------:R-:W0:Y:S02]  /*28d0*/  SHFL.BFLY PT, R83, R156, 0x4, 0x1f ;  /* 0x0c801f009c537f89 */ /* 0x000e2400000e0000 */
[----:B0-----:R-:W-:-:S05]  /*28e0*/  FADD R83, R156, R83 ;  /* 0x000000539c537221 */ /* 0x001fca0000000000 */
[----:B------:R-:W0:Y:S02]  /*28f0*/  SHFL.BFLY PT, R158, R83, 0x2, 0x1f ;  /* 0x0c401f00539e7f89 */ /* 0x000e2400000e0000 */
[----:B0-----:R-:W-:-:S05]  /*2900*/  FADD R158, R83, R158 ;  /* 0x0000009e539e7221 */ /* 0x001fca0000000000 */
[----:B------:R0:W1:Y:S01]  /*2910*/  SHFL.BFLY PT, R85, R158, 0x1, 0x1f ;  /* 0x0c201f009e557f89 */ /* 0x00006200000e0000 */
[----:B------:R-:W-:Y:S05]  /*2920*/  @!P0 EXIT ;  /* 0x000000000000894d */ /* 0x000fea0003800000 */
[----:B------:R-:W2:Y:S01]  /*2930*/  LDC R79, c[0x0][0x4] ;  /* 0x00000100ff4f7b82 */ /* 0x000ea20000000800 */
[----:B------:R-:W3:Y:S01]  /*2940*/  S2R R141, SR_TID.X ;  /* 0x00000000008d7919 */ /* 0x000ee20000002100 */
[----:B------:R-:W-:Y:S01]  /*2950*/  BSSY B0, `(.L_x_925) ;  /* 0x0000023000007945 */ /* 0x000fe20003800000 */
[----:B--2---:R-:W-:Y:S01]  /*2960*/  IMAD R86, R79, UR6, R86 ;  /* 0x000000064f567c24 */ /* 0x004fe2000f8e0256 */
[----:B------:R-:W-:Y:S01]  /*2970*/  ULDC UR6, c[0x0][0xc] ;  /* 0x0000030000067ab9 */ /* 0x000fe20000000800 */
[----:B-1----:R-:W-:Y:S02]  /*2980*/  FADD R79, R158, R85 ;  /* 0x000000559e4f7221 */ /* 0x002fe40000000000 */
[----:B------:R-:W-:Y:S01]  /*2990*/  IMAD R81, R86, UR6, R81 ;  /* 0x0000000656517c24 */ /* 0x000fe2000f8e0251 */
[----:B------:R-:W-:Y:S02]  /*29a0*/  ULDC UR6, c[0x0][0x234] ;  /* 0x00008d0000067ab9 */ /* 0x000fe40000000800 */
[----:B------:R-:W-:Y:S01]  /*29b0*/  ISETP.GE.AND P1, PT, R154, UR6, PT ;  /* 0x000000069a007c0c */ /* 0x000fe2000bf26270 */
[----:B------:R-:W-:Y:S01]  /*29c0*/  IMAD.WIDE.U32 R82, R81, UR8, R154 ;  /* 0x0000000851527c25 */ /* 0x000fe2000f8e009a */
[----:B------:R-:W-:Y:S01]  /*29d0*/  ULDC.64 UR8, c[0x0][0x210] ;  /* 0x0000840000087ab9 */ /* 0x000fe20000000a00 */
[----:B------:R-:W-:-:S02]  /*29e0*/  ISETP.GE.AND P0, PT, R70, UR6, PT ;  /* 0x0000000646007c0c */ /* 0x000fc4000bf06270 */
[----:B------:R-:W-:Y:S01]  /*29f0*/  IMAD R81, R81, UR7, RZ ;  /* 0x0000000751517c24 */ /* 0x000fe2000f8e02ff */
[----:B------:R-:W-:Y:S02]  /*2a00*/  LEA R80, P2, R82, UR8, 0x1 ;  /* 0x0000000852507c11 */ /* 0x000fe4000f8408ff */
[----:B------:R-:W-:Y:S01]  /*2a10*/  ISETP.GE.AND P4, PT, R66, UR6, PT ;  /* 0x0000000642007c0c */ /* 0x000fe2000bf86270 */
[----:B------:R-:W-:Y:S01]  /*2a20*/  IMAD.IADD R81, R83, 0x1, R81 ;  /* 0x0000000153517824 */ /* 0x000fe200078e0251 */
[----:B------:R-:W-:Y:S02]  /*2a30*/  ISETP.GE.AND P6, PT, R69, UR6, PT ;  /* 0x0000000645007c0c */ /* 0x000fe4000bfc6270 */
[----:B------:R-:W-:Y:S02]  /*2a40*/  ISETP.GE.AND P5, PT, R68, UR6, PT ;  /* 0x0000000644007c0c */ /* 0x000fe4000bfa6270 */
[----:B------:R-:W-:Y:S02]  /*2a50*/  LEA.HI.X R81, R82, UR9, R81, 0x1, P2 ;  /* 0x0000000952517c11 */ /* 0x000fe400090f0c51 */
[----:B------:R-:W-:-:S02]  /*2a60*/  ISETP.GE.AND P2, PT, R98, UR6, PT ;  /* 0x0000000662007c0c */ /* 0x000fc4000bf46270 */
[----:B------:R-:W-:Y:S02]  /*2a70*/  ISETP.GE.AND P3, PT, R102, UR6, PT ;  /* 0x0000000666007c0c */ /* 0x000fe4000bf66270 */
[----:B------:R-:W-:Y:S02]  /*2a80*/  P2R R70, PR, RZ, 0x4 ;  /* 0x00000004ff467803 */ /* 0x000fe40000000000 */
[----:B---3--:R-:W-:Y:S02]  /*2a90*/  SHF.L.U32 R66, R141, 0x2, RZ ;  /* 0x000000028d427819 */ /* 0x008fe400000006ff */
        /* <DEDUP_REMOVED lines=14> */
.L_x_926:
[----:B------:R-:W-:Y:S05]  /*2b80*/  BSYNC B0 ;  /* 0x0000000000007941 */ /* 0x000fea0003800000 */
.L_x_925:
[----:B------:R-:W-:Y:S01]  /*2b90*/  BSSY B0, `(.L_x_927) ;  /* 0x0000010000007945 */ /* 0x000fe20003800000 */
[----:B-1----:R-:W-:Y:S02]  /*2ba0*/  IADD3 R68, R66, 0x180, RZ ;  /* 0x0000018042447810 */ /* 0x002fe40007ffe0ff */
        /* <DEDUP_REMOVED lines=14> */
.L_x_928:
[----:B------:R-:W-:Y:S05]  /*2c90*/  BSYNC B0 ;  /* 0x0000000000007941 */ /* 0x000fea0003800000 */
.L_x_927:
[----:B------:R-:W-:Y:S01]  /*2ca0*/  BSSY B0, `(.L_x_929) ;  /* 0x0000010000007945 */ /* 0x000fe20003800000 */
[----:B------:R-:W-:Y:S01]  /*2cb0*/  VIADD R53, R66, 0x200 ;  /* 0x0000020042357836 */ /* 0x000fe20000000000 */
        /* <DEDUP_REMOVED lines=14> */
.L_x_930:
[----:B------:R-:W-:Y:S05]  /*2da0*/  BSYNC B0 ;  /* 0x0000000000007941 */ /* 0x000fea0003800000 */
.L_x_929:
        /* <DEDUP_REMOVED lines=9> */
[----:B--2---:R-:W-:Y:S01]  /*2e40*/  FMUL R2, R94, UR7 ;  /* 0x000000075e027c20 */ /* 0x004fe20008400000 */
[----:B------:R-:W-:Y:S01]  /*2e50*/  FMUL R9, R9, UR7 ;  /* 0x0000000709097c20 */ /* 0x000fe20008400000 */
[----:B------:R-:W-:Y:S01]  /*2e60*/  FMUL R3, R8, UR7 ;  /* 0x0000000708037c20 */ /* 0x000fe20008400000 */
[----:B------:R-:W-:-:S03]  /*2e70*/  FMUL R0, R0, UR7 ;  /* 0x0000000700007c20 */ /* 0x000fc60008400000 */
[----:B------:R-:W-:Y:S02]  /*2e80*/  F2FP.BF16.F32.PACK_AB R2, R9, R2 ;  /* 0x000000020902723e */ /* 0x000fe400000010ff */
[----:B------:R-:W-:-:S05]  /*2e90*/  F2FP.BF16.F32.PACK_AB R3, R0, R3 ;  /* 0x000000030003723e */ /* 0x000fca00000010ff */
[----:B------:R3:W-:Y:S02]  /*2ea0*/  STG.E.64 desc[UR4][R80.64+0x300], R2 ;  /* 0x0003000250007986 */ /* 0x0007e4000c101b04 */
.L_x_932:
[----:B------:R-:W-:Y:S05]  /*2eb0*/  BSYNC B0 ;  /* 0x0000000000007941 */ /* 0x000fea0003800000 */
.L_x_931:
        /* <DEDUP_REMOVED lines=9> */
[----:B--23--:R-:W-:Y:S01]  /*2f50*/  FMUL R2, R93, UR7 ;  /* 0x000000075d027c20 */ /* 0x00cfe20008400000 */
[----:B------:R-:W-:Y:S01]  /*2f60*/  FMUL R3, R16, UR7 ;  /* 0x0000000710037c20 */ /* 0x000fe20008400000 */
[----:B------:R-:W-:Y:S01]  /*2f70*/  FMUL R15, R15, UR7 ;  /* 0x000000070f0f7c20 */ /* 0x000fe20008400000 */
[----:B------:R-:W-:-:S03]  /*2f80*/  FMUL R14, R14, UR7 ;  /* 0x000000070e0e7c20 */ /* 0x000fc60008400000 */
[----:B------:R-:W-:Y:S02]  /*2f90*/  F2FP.BF16.F32.PACK_AB R2, R3, R2 ;  /* 0x000000020302723e */ /* 0x000fe400000010ff */
[----:B------:R-:W-:-:S05]  /*2fa0*/  F2FP.BF16.F32.PACK_AB R3, R14, R15 ;  /* 0x0000000f0e03723e */ /* 0x000fca00000010ff */
[----:B------:R4:W-:Y:S02]  /*2fb0*/  STG.E.64 desc[UR4][R80.64+0x400], R2 ;  /* 0x0004000250007986 */ /* 0x0009e4000c101b04 */
.L_x_934:
[----:B------:R-:W-:Y:S05]  /*2fc0*/  BSYNC B0 ;  /* 0x0000000000007941 */ /* 0x000fea0003800000 */
.L_x_933:
        /* <DEDUP_REMOVED lines=8> */
[----:B--234-:R-:W-:Y:S01]  /*3050*/  FMUL R2, R92, UR7 ;  /* 0x000000075c027c20 */ /* 0x01cfe20008400000 */
[----:B------:R-:W-:Y:S01]  /*3060*/  FMUL R21, R21, UR7 ;  /* 0x0000000715157c20 */ /* 0x000fe20008400000 */
[----:B------:R-:W-:Y:S01]  /*3070*/  FMUL R3, R20, UR7 ;  /* 0x0000000714037c20 */ /* 0x000fe20008400000 */
[----:B------:R-:W-:-:S03]  /*3080*/  FMUL R12, R12, UR7 ;  /* 0x000000070c0c7c20 */ /* 0x000fc60008400000 */
[----:B------:R-:W-:Y:S02]  /*3090*/  F2FP.BF16.F32.PACK_AB R2, R21, R2 ;  /* 0x000000021502723e */ /* 0x000fe400000010ff */
[----:B------:R-:W-:-:S05]  /*30a0*/  F2FP.BF16.F32.PACK_AB R3, R12, R3 ;  /* 0x000000030c03723e */ /* 0x000fca00000010ff */
[----:B------:R2:W-:Y:S02]  /*30b0*/  STG.E.64 desc[UR4][R80.64+0x500], R2 ;  /* 0x0005000250007986 */ /* 0x0005e4000c101b04 */
.L_x_936:
[----:B------:R-:W-:Y:S05]  /*30c0*/  BSYNC B0 ;  /* 0x0000000000007941 */ /* 0x000fea0003800000 */
.L_x_935:
        /* <DEDUP_REMOVED lines=15> */
.L_x_938:
[----:B------:R-:W-:Y:S05]  /*31c0*/  BSYNC B0 ;  /* 0x0000000000007941 */ /* 0x000fea0003800000 */
.L_x_937:
        /* <DEDUP_REMOVED lines=11> */
[----:B--234-:R-:W-:-:S03]  /*3280*/  FMUL R3, R24, UR7 ;  /* 0x0000000718037c20 */ /* 0x01cfc60008400000 */
[----:B------:R-:W-:Y:S02]  /*3290*/  F2FP.BF16.F32.PACK_AB R2, R33, R90 ;  /* 0x0000005a2102723e */ /* 0x000fe400000010ff */
[----:B------:R-:W-:-:S05]  /*32a0*/  F2FP.BF16.F32.PACK_AB R3, R3, R32 ;  /* 0x000000200303723e */ /* 0x000fca00000010ff */
[----:B------:R2:W-:Y:S02]  /*32b0*/  STG.E.64 desc[UR4][R80.64+0x700], R2 ;  /* 0x0007000250007986 */ /* 0x0005e4000c101b04 */
.L_x_940:
[----:B------:R-:W-:Y:S05]  /*32c0*/  BSYNC B0 ;  /* 0x0000000000007941 */ /* 0x000fea0003800000 */
.L_x_939:
        /* <DEDUP_REMOVED lines=15> */
.L_x_942:
[----:B------:R-:W-:Y:S05]  /*33c0*/  BSYNC B0 ;  /* 0x0000000000007941 */ /* 0x000fea0003800000 */
.L_x_941:
        /* <DEDUP_REMOVED lines=15> */
.L_x_944:
[----:B------:R-:W-:Y:S05]  /*34c0*/  BSYNC B0 ;  /* 0x0000000000007941 */ /* 0x000fea0003800000 */
.L_x_943:
        /* <DEDUP_REMOVED lines=14> */
.L_x_946:
[----:B------:R-:W-:Y:S05]  /*35b0*/  BSYNC B0 ;  /* 0x0000000000007941 */ /* 0x000fea0003800000 */
.L_x_945:
        /* <DEDUP_REMOVED lines=14> */
.L_x_948:
[----:B------:R-:W-:Y:S05]  /*36a0*/  BSYNC B0 ;  /* 0x0000000000007941 */ /* 0x000fea0003800000 */
.L_x_947:
        /* <DEDUP_REMOVED lines=14> */
.L_x_950:
[----:B------:R-:W-:Y:S05]  /*3790*/  BSYNC B0 ;  /* 0x0000000000007941 */ /* 0x000fea0003800000 */
.L_x_949:
        /* <DEDUP_REMOVED lines=14> */
.L_x_952:
[----:B------:R-:W-:Y:S05]  /*3880*/  BSYNC B0 ;  /* 0x0000000000007941 */ /* 0x000fea0003800000 */
.L_x_951:
        /* <DEDUP_REMOVED lines=14> */
.L_x_954:
[----:B------:R-:W-:Y:S05]  /*3970*/  BSYNC B0 ;  /* 0x0000000000007941 */ /* 0x000fea0003800000 */
.L_x_953:
        /* <DEDUP_REMOVED lines=14> */
.L_x_955:
        /* <DEDUP_REMOVED lines=10> */
.L_x_14367:


//--------------------- .text._ZN18transformer_engine48scaled_upper_triang_masked_softmax_warp_backwardI13__nv_bfloat16S1_fLi10EEEvPT0_PKT_S6_T1_iii --------------------------
	.section	.text._ZN18transformer_engine48scaled_upper_triang_masked_softmax_warp_backwardI13__nv_bfloat16S1_fLi10EEEvPT0_PKT_S6_T1_iii,"ax",@progbits
	.align	128
        .global         _ZN18transformer_engine48scaled_upper_triang_masked_softmax_warp_backwardI13__nv_bfloat16S1_fLi10EEEvPT0_PKT_S6_T1_iii
        .type           _ZN18transformer_engine48scaled_upper_triang_masked_softmax_warp_backwardI13__nv_bfloat16S1_fLi10EEEvPT0_PKT_S6_T1_iii,@function
        .size           _ZN18transformer_engine48scaled_upper_triang_masked_softmax_warp_backwardI13__nv_bfloat16S1_fLi10EEEvPT0_PKT_S6_T1_iii,(.L_x_14368 - _ZN18transformer_engine48scaled_upper_triang_masked_softmax_warp_backwardI13__nv_bfloat16S1_fLi10EEEvPT0_PKT_S6_T1_iii)
        .other          _ZN18transformer_engine48scaled_upper_triang_masked_softmax_warp_backwardI13__nv_bfloat16S1_fLi10EEEvPT0_PKT_S6_T1_iii,@"STO_CUDA_ENTRY STV_DEFAULT"
_ZN18transformer_engine48scaled_upper_triang_masked_softmax_warp_backwardI13__nv_bfloat16S1_fLi10EEEvPT0_PKT_S6_T1_iii:
.text._ZN18transformer_engine48scaled_upper_triang_masked_softmax_warp_backwardI13__nv_bfloat16S1_fLi10EEEvPT0_PKT_S6_T1_iii:
[----:B------:R-:W-:Y:S01]  /*0000*/  LDC R1, c[0x0][0x28] ;  /* 0x00000a00ff017b82 */ /* 0x000fe20000000800 */
[----:B------:R-:W0:Y:S07]  /*0010*/  S2R R44, SR_TID.Y ;  /* 0x00000000002c7919 */ /* 0x000e2e0000002200 */
[----:B------:R-:W0:Y:S01]  /*0020*/  S2UR UR6, SR_CTAID.Y ;  /* 0x00000000000679c3 */ /* 0x000e220000002600 */
[----:B------:R-:W-:Y:S01]  /*0030*/  ULDC UR8, c[0x0][0x230] ;  /* 0x00008c0000087ab9 */ /* 0x000fe20000000800 */
[----:B------:R-:W-:Y:S01]  /*0040*/  ULDC.64 UR10, c[0x0][0x220] ;  /* 0x00008800000a7ab9 */ /* 0x000fe20000000a00 */
[----:B------:R-:W1:Y:S01]  /*0050*/  S2R R43, SR_CTAID.X ;  /* 0x00000000002b7919 */ /* 0x000e620000002500 */
[----:B------:R-:W-:Y:S01]  /*0060*/  USHF.R.S32.HI UR7, URZ, 0x1f, UR8 ;  /* 0x0000001f3f077899 */ /* 0x000fe20008011408 */
[----:B------:R-:W-:Y:S01]  /*0070*/  BSSY B0, `(.L_x_956) ;  /* 0x000005a000007945 */ /* 0x000fe20003800000 */
[----:B------:R-:W-:Y:S01]  /*0080*/  HFMA2.MMA R40, -RZ, RZ, 0, 0 ;  /* 0x00000000ff287435 */ /* 0x000fe200000001ff */
[----:B------:R-:W2:Y:S01]  /*0090*/  S2R R82, SR_TID.X ;  /* 0x0000000000527919 */ /* 0x000ea20000002100 */
[----:B------:R-:W0:Y:S01]  /*00a0*/  LDC R3, c[0x0][0x4] ;  /* 0x00000100ff037b82 */ /* 0x000e220000000800 */
        /* <DEDUP_REMOVED lines=11> */
[----:B------:R-:W-:Y:S02]  /*0160*/  CS2R R14, SRZ ;  /* 0x00000000000e7805 */ /* 0x000fe4000001ff00 */
[----:B------:R-:W-:Y:S02]  /*0170*/  MOV R64, RZ ;  /* 0x000000ff00407202 */ /* 0x000fe40000000f00 */
[----:B------:R-:W-:Y:S02]  /*0180*/  CS2R R16, SRZ ;  /* 0x0000000000107805 */ /* 0x000fe4000001ff00 */
[----:B------:R-:W-:Y:S01]  /*0190*/  CS2R R18, SRZ ;  /* 0x0000000000127805 */ /* 0x000fe2000001ff00 */
[----:B------:R-:W-:Y:S01]  /*01a0*/  IMAD.MOV.U32 R45, RZ, RZ, RZ ;  /* 0x000000ffff2d7224 */ /* 0x000fe200078e00ff */
[----:B------:R-:W-:-:S02]  /*01b0*/  CS2R R20, SRZ ;  /* 0x0000000000147805 */ /* 0x000fc4000001ff00 */
[----:B------:R-:W-:Y:S02]  /*01c0*/  CS2R R22, SRZ ;  /* 0x0000000000167805 */ /* 0x000fe4000001ff00 */
[----:B------:R-:W-:Y:S02]  /*01d0*/  CS2R R24, SRZ ;  /* 0x0000000000187805 */ /* 0x000fe4000001ff00 */
[----:B------:R-:W-:Y:S02]  /*01e0*/  CS2R R26, SRZ ;  /* 0x00000000001a7805 */ /* 0x000fe4000001ff00 */
[----:B------:R-:W-:Y:S02]  /*01f0*/  CS2R R28, SRZ ;  /* 0x00000000001c7805 */ /* 0x000fe4000001ff00 */
[----:B------:R-:W-:Y:S01]  /*0200*/  CS2R R30, SRZ ;  /* 0x00000000001e7805 */ /* 0x000fe2000001ff00 */
[----:B------:R-:W-:Y:S01]  /*0210*/  IMAD.MOV.U32 R53, RZ, RZ, RZ ;  /* 0x000000ffff357224 */ /* 0x000fe200078e00ff */
[----:B------:R-:W-:Y:S01]  /*0220*/  CS2R R32, SRZ ;  /* 0x0000000000207805 */ /* 0x000fe2000001ff00 */
[----:B0-----:R-:W-:-:S02]  /*0230*/  IMAD R0, R3, UR6, R44 ;  /* 0x0000000603007c24 */ /* 0x001fc4000f8e022c */
[----:B-1----:R-:W-:Y:S02]  /*0240*/  VIADD R41, R43, 0x1 ;  /* 0x000000012b297836 */ /* 0x002fe40000000000 */
[----:B------:R-:W-:Y:S01]  /*0250*/  IMAD R5, R0, UR4, R43 ;  /* 0x0000000400057c24 */ /* 0x000fe2000f8e022b */
[----:B------:R-:W-:Y:S01]  /*0260*/  ULDC UR4, c[0x0][0x22c] ;  /* 0x00008b0000047ab9 */ /* 0x000fe20000000800 */
[----:B--2---:R-:W-:Y:S01]  /*0270*/  SHF.L.U32 R82, R82, 0x2, RZ ;  /* 0x0000000252527819 */ /* 0x004fe200000006ff */
[----:B------:R-:W-:Y:S02]  /*0280*/  IMAD.MOV.U32 R59, RZ, RZ, RZ ;  /* 0x000000ffff3b7224 */ /* 0x000fe400078e00ff */
[C---:B------:R-:W-:Y:S01]  /*0290*/  IADD3 R42, -R5.reuse, UR4, RZ ;  /* 0x00000004052a7c10 */ /* 0x040fe2000fffe1ff */
[C---:B------:R-:W-:Y:S01]  /*02a0*/  IMAD R7, R5.reuse, UR7, RZ ;  /* 0x0000000705077c24 */ /* 0x040fe2000f8e02ff */
[--C-:B------:R-:W-:Y:S01]  /*02b0*/  SHF.R.S32.HI R83, RZ, 0x1f, R82.reuse ;  /* 0x0000001fff537819 */ /* 0x100fe20000011452 */
[----:B------:R-:W-:Y:S01]  /*02c0*/  ULDC.64 UR4, c[0x0][0x218] ;  /* 0x0000860000047ab9 */ /* 0x000fe20000000a00 */
[----:B------:R-:W-:Y:S01]  /*02d0*/  ISETP.GT.AND P0, PT, R42, RZ, PT ;  /* 0x000000ff2a00720c */ /* 0x000fe20003f04270 */
[C---:B------:R-:W-:Y:S01]  /*02e0*/  VIADD R52, R82.reuse, 0x200 ;  /* 0x0000020052347836 */ /* 0x040fe20000000000 */
[----:B------:R-:W-:Y:S01]  /*02f0*/  IADD3 R0, R82, 0x100, RZ ;  /* 0x0000010052007810 */ /* 0x000fe20007ffe0ff */
[----:B------:R-:W-:Y:S01]  /*0300*/  IMAD.WIDE.U32 R2, R5, UR8, R82 ;  /* 0x0000000805027c25 */ /* 0x000fe2000f8e0052 */
[----:B------:R-:W-:-:S02]  /*0310*/  SEL R41, R41, RZ, P0 ;  /* 0x000000ff29297207 */ /* 0x000fc40000000000 */
[----:B------:R-:W-:Y:S02]  /*0320*/  CS2R R4, SRZ ;  /* 0x0000000000047805 */ /* 0x000fe4000001ff00 */
[C---:B------:R-:W-:Y:S01]  /*0330*/  IADD3 R50, R82.reuse, 0x80, RZ ;  /* 0x0000008052327810 */ /* 0x040fe20007ffe0ff */
[----:B------:R-:W-:Y:S01]  /*0340*/  IMAD.IADD R3, R3, 0x1, R7 ;  /* 0x0000000103037824 */ /* 0x000fe200078e0207 */
[----:B------:R-:W-:Y:S02]  /*0350*/  ISETP.GE.AND P4, PT, R82, R41, PT ;  /* 0x000000295200720c */ /* 0x000fe40003f86270 */
[----:B------:R-:W-:Y:S02]  /*0360*/  CS2R R6, SRZ ;  /* 0x0000000000067805 */ /* 0x000fe4000001ff00 */
[C---:B------:R-:W-:Y:S02]  /*0370*/  SHF.L.U32 R86, R2.reuse, 0x1, RZ ;  /* 0x0000000102567819 */ /* 0x040fe400000006ff */
[----:B------:R-:W-:Y:S01]  /*0380*/  SHF.L.U64.HI R3, R2, 0x1, R3 ;  /* 0x0000000102037819 */ /* 0x000fe20000010203 */
[----:B------:R-:W-:Y:S01]  /*0390*/  VIADD R2, R82, 0x180 ;  /* 0x0000018052027836 */ /* 0x000fe20000000000 */
[----:B------:R-:W-:-:S02]  /*03a0*/  IADD3 R84, P2, R86, UR4, RZ ;  /* 0x0000000456547c10 */ /* 0x000fc4000ff5e0ff */
[----:B------:R-:W-:Y:S02]  /*03b0*/  IADD3 R86, P3, R86, UR10, RZ ;  /* 0x0000000a56567c10 */ /* 0x000fe4000ff7e0ff */
[C---:B------:R-:W-:Y:S01]  /*03c0*/  IADD3.X R85, R3.reuse, UR5, RZ, P2, !PT ;  /* 0x0000000503557c10 */ /* 0x040fe200097fe4ff */
[----:B------:R-:W-:Y:S01]  /*03d0*/  ULDC.64 UR4, c[0x0][0x208] ;  /* 0x0000820000047ab9 */ /* 0x000fe20000000a00 */
[----:B------:R-:W-:Y:S02]  /*03e0*/  IADD3 R54, R82, 0x280, RZ ;  /* 0x0000028052367810 */ /* 0x000fe40007ffe0ff */
[----:B------:R-:W-:Y:S02]  /*03f0*/  IADD3.X R87, R3, UR11, RZ, P3, !PT ;  /* 0x0000000b03577c10 */ /* 0x000fe40009ffe4ff */
[-C--:B------:R-:W-:Y:S01]  /*0400*/  ISETP.GE.AND P0, PT, R0, R41.reuse, PT ;  /* 0x000000290000720c */ /* 0x080fe20003f06270 */
[----:B------:R-:W-:Y:S01]  /*0410*/  IMAD.MOV.U32 R0, RZ, RZ, RZ ;  /* 0x000000ffff007224 */ /* 0x000fe200078e00ff */
[----:B------:R-:W-:-:S02]  /*0420*/  ISETP.GE.AND P1, PT, R2, R41, PT ;  /* 0x000000290200720c */ /* 0x000fc40003f26270 */
[----:B------:R-:W-:Y:S02]  /*0430*/  CS2R R2, SRZ ;  /* 0x0000000000027805 */ /* 0x000fe4000001ff00 */
[-C--:B------:R-:W-:Y:S02]  /*0440*/  ISETP.GE.AND P5, PT, R50, R41.reuse, PT ;  /* 0x000000293200720c */ /* 0x080fe40003fa6270 */
[-C--:B------:R-:W-:Y:S02]  /*0450*/  ISETP.GE.AND P2, PT, R52, R41.reuse, PT ;  /* 0x000000293400720c */ /* 0x080fe40003f46270 */
[----:B------:R-:W-:Y:S02]  /*0460*/  ISETP.GE.AND P3, PT, R54, R41, PT ;  /* 0x000000293600720c */ /* 0x000fe40003f66270 */
[----:B------:R-:W-:Y:S01]  /*0470*/  IADD3 R56, R82, 0x300, RZ ;  /* 0x0000030052387810 */ /* 0x000fe20007ffe0ff */
[----:B------:R-:W-:Y:S10]  /*0480*/  @P4 BRA `(.L_x_957) ;  /* 0x0000000000604947 */ /* 0x000ff40003800000 */
[----:B------:R-:W2:Y:S04]  /*0490*/  LDG.E.64 R48, desc[UR4][R84.64] ;  /* 0x0000000454307981 */ /* 0x000ea8000c1e1b00 */
        /* <DEDUP_REMOVED lines=23> */
.L_x_957:
[----:B------:R-:W-:Y:S05]  /*0610*/  BSYNC B0 ;  /* 0x0000000000007941 */ /* 0x000fea0003800000 */
.L_x_956:
[----:B------:R-:W-:Y:S01]  /*0620*/  BSSY B0, `(.L_x_958) ;  /* 0x0000022000007945 */ /* 0x000fe20003800000 */
[----:B------:R-:W-:Y:S01]  /*0630*/  HFMA2.MMA R55, -RZ, RZ, 0, 0 ;  /* 0x00000000ff377435 */ /* 0x000fe200000001ff */
[----:B------:R-:W-:Y:S01]  /*0640*/  ISETP.GE.AND P4, PT, R56, R41, PT ;  /* 0x000000293800720c */ /* 0x000fe20003f86270 */
[----:B------:R-:W-:Y:S01]  /*0650*/  HFMA2.MMA R72, -RZ, RZ, 0, 0 ;  /* 0x00000000ff487435 */ /* 0x000fe200000001ff */
[----:B------:R-:W-:Y:S01]  /*0660*/  MOV R57, RZ ;  /* 0x000000ff00397202 */ /* 0x000fe20000000f00 */
[----:B------:R-:W-:Y:S01]  /*0670*/  IMAD.MOV.U32 R58, RZ, RZ, RZ ;  /* 0x000000ffff3a7224 */ /* 0x000fe200078e00ff */
[----:B------:R-:W-:Y:S01]  /*0680*/  MOV R65, RZ ;  /* 0x000000ff00417202 */ /* 0x000fe20000000f00 */
[----:B------:R-:W-:Y:S02]  /*0690*/  IMAD.MOV.U32 R70, RZ, RZ, RZ ;  /* 0x000000ffff467224 */ /* 0x000fe400078e00ff */
[----:B------:R-:W-:Y:S01]  /*06a0*/  VIADD R68, R82, 0x380 ;  /* 0x0000038052447836 */ /* 0x000fe20000000000 */
[----:B------:R-:W-:Y:S06]  /*06b0*/  @P5 BRA `(.L_x_959) ;  /* 0x0000000000605947 */ /* 0x000fec0003800000 */
        /* <DEDUP_REMOVED lines=17> */
[----:B------:R-:W-:Y:S02]  /*07d0*/  SHF.L.U32 R72, R46, 0x10, RZ ;  /* 0x000000102e487819 */ /* 0x000fe400000006ff */
[----:B------:R-:W-:Y:S01]  /*07e0*/  @!P5 SHF.L.U32 R63, R63, 0x10, RZ ;  /* 0x000000103f3fd819 */ /* 0x000fe200000006ff */
[----:B------:R-:W-:Y:S02]  /*07f0*/  @!P6 IMAD.U32 R46, R47, 0x10000, RZ ;  /* 0x000100002f2ee824 */ /* 0x000fe400078e00ff */
[----:B------:R-:W-:Y:S02]  /*0800*/  IMAD.U32 R47, R48, 0x10000, RZ ;  /* 0x00010000302f7824 */ /* 0x000fe400078e00ff */
[----:B------:R-:W-:Y:S01]  /*0810*/  @!P5 FMUL R3, R4, R63 ;  /* 0x0000003f0403d220 */ /* 0x000fe20000400000 */
[----:B------:R-:W-:Y:S01]  /*0820*/  @!P6 FMUL R0, R7, R46 ;  /* 0x0000002e0700e220 */ /* 0x000fe20000400000 */
[----:B------:R-:W-:-:S07]  /*0830*/  FMUL R63, R72, R47 ;  /* 0x0000002f483f7220 */ /* 0x000fce0000400000 */
.L_x_959:
[----:B------:R-:W-:Y:S05]  /*0840*/  BSYNC B0 ;  /* 0x0000000000007941 */ /* 0x000fea0003800000 */
.L_x_958:
        /* <DEDUP_REMOVED lines=8> */
[----:B------:R-:W-:Y:S01]  /*08d0*/  IMAD.MOV.U32 R73, RZ, RZ, RZ ;  /* 0x000000ffff497224 */ /* 0x000fe200078e00ff */
[----:B------:R-:W-:Y:S06]  /*08e0*/  @P0 BRA `(.L_x_961) ;  /* 0x0000000000600947 */ /* 0x000fec0003800000 */
[----:B------:R-:W2:Y:S04]  /*08f0*/  LDG.E.64 R48, desc[UR4][R84.64+0x200] ;  /* 0x0002000454307981 */ /* 0x000ea8000c1e1b00 */
[----:B------:R-:W3:Y:S01]  /*0900*/  LDG.E.64 R46, desc[UR4][R86.64+0x200] ;  /* 0x00020004562e7981 */ /* 0x000ee2000c1e1b00 */
[----:B------:R-:W-:-:S05]  /*0910*/  VIADD R78, R82, 0x102 ;  /* 0x00000102524e7836 */ /* 0x000fca0000000000 */
[----:B------:R-:W-:Y:S02]  /*0920*/  ISETP.GE.AND P6, PT, R78, R41, PT ;  /* 0x000000294e00720c */ /* 0x000fe40003fc6270 */
[----:B------:R-:W-:-:S04]  /*0930*/  IADD3 R78, R82, 0x103, RZ ;  /* 0x00000103524e7810 */ /* 0x000fc80007ffe0ff */
[----:B------:R-:W-:Y:S01]  /*0940*/  ISETP.GE.AND P0, PT, R78, R41, PT ;  /* 0x000000294e00720c */ /* 0x000fe20003f06270 */
[----:B------:R-:W-:-:S06]  /*0950*/  VIADD R78, R82, 0x101 ;  /* 0x00000101524e7836 */ /* 0x000fcc0000000000 */
        /* <DEDUP_REMOVED lines=17> */
.L_x_961:
[----:B------:R-:W-:Y:S05]  /*0a70*/  BSYNC B0 ;  /* 0x0000000000007941 */ /* 0x000fea0003800000 */
.L_x_960:
[----:B------:R-:W-:Y:S04]  /*0a80*/  BSSY B0, `(.L_x_962) ;  /* 0x000001a000007945 */ /* 0x000fe80003800000 */
[----:B------:R-:W-:Y:S05]  /*0a90*/  @P1 BRA `(.L_x_963) ;  /* 0x0000000000601947 */ /* 0x000fea0003800000 */
[----:B------:R-:W2:Y:S04]  /*0aa0*/  LDG.E.64 R46, desc[UR4][R86.64+0x300] ;  /* 0x00030004562e7981 */ /* 0x000ea8000c1e1b00 */
[----:B------:R-:W3:Y:S01]  /*0ab0*/  LDG.E.64 R48, desc[UR4][R84.64+0x300] ;  /* 0x0003000454307981 */ /* 0x000ee2000c1e1b00 */
[C---:B------:R-:W-:Y:S01]  /*0ac0*/  IADD3 R64, R82.reuse, 0x183, RZ ;  /* 0x0000018352407810 */ /* 0x040fe20007ffe0ff */
[----:B------:R-:W-:-:S03]  /*0ad0*/  VIADD R88, R82, 0x182 ;  /* 0x0000018252587836 */ /* 0x000fc60000000000 */
[-C--:B------:R-:W-:Y:S02]  /*0ae0*/  ISETP.GE.AND P6, PT, R64, R41.reuse, PT ;  /* 0x000000294000720c */ /* 0x080fe40003fc6270 */
[----:B------:R-:W-:Y:S02]  /*0af0*/  IADD3 R64, R82, 0x181, RZ ;  /* 0x0000018152407810 */ /* 0x000fe40007ffe0ff */
[-C--:B------:R-:W-:Y:S02]  /*0b00*/  ISETP.GE.AND P1, PT, R88, R41.reuse, PT ;  /* 0x000000295800720c */ /* 0x080fe40003f26270 */
[----:B------:R-:W-:-:S07]  /*0b10*/  ISETP.GE.AND P0, PT, R64, R41, PT ;  /* 0x000000294000720c */ /* 0x000fce0003f06270 */
[----:B--2---:R-:W-:-:S04]  /*0b20*/  @!P6 PRMT R64, R47, 0x7632, R64 ;  /* 0x000076322f40e816 */ /* 0x004fc80000000040 */
[----:B------:R-:W-:Y:S01]  /*0b30*/  @!P1 IMAD.U32 R19, R47, 0x10000, RZ ;  /* 0x000100002f139824 */ /* 0x000fe200078e00ff */
[----:B------:R-:W-:Y:S02]  /*0b40*/  PRMT R45, R46, 0x7632, R45 ;  /* 0x000076322e2d7816 */ /* 0x000fe4000000002d */
[----:B---3--:R-:W-:Y:S01]  /*0b50*/  PRMT R47, R48, 0x7632, R47 ;  /* 0x00007632302f7816 */ /* 0x008fe2000000002f */
[----:B------:R-:W-:Y:S01]  /*0b60*/  @!P6 IMAD.U32 R17, R64, 0x10000, RZ ;  /* 0x000100004011e824 */ /* 0x000fe200078e00ff */
[----:B------:R-:W-:Y:S02]  /*0b70*/  @!P6 PRMT R64, R49, 0x7632, R64 ;  /* 0x000076323140e816 */ /* 0x000fe40000000040 */
[----:B------:R-:W-:Y:S02]  /*0b80*/  @!P0 SHF.L.U32 R16, R45, 0x10, RZ ;  /* 0x000000102d108819 */ /* 0x000fe400000006ff */
[----:B------:R-:W-:Y:S01]  /*0b90*/  SHF.L.U32 R45, R46, 0x10, RZ ;  /* 0x000000102e2d7819 */ /* 0x000fe200000006ff */
[----:B------:R-:W-:Y:S01]  /*0ba0*/  @!P6 IMAD.U32 R64, R64, 0x10000, RZ ;  /* 0x000100004040e824 */ /* 0x000fe200078e00ff */
[----:B------:R-:W-:Y:S01]  /*0bb0*/  @!P0 SHF.L.U32 R47, R47, 0x10, RZ ;  /* 0x000000102f2f8819 */ /* 0x000fe200000006ff */
[----:B------:R-:W-:Y:S01]  /*0bc0*/  @!P1 IMAD.U32 R46, R49, 0x10000, RZ ;  /* 0x00010000312e9824 */ /* 0x000fe200078e00ff */
[----:B------:R-:W-:Y:S01]  /*0bd0*/  SHF.L.U32 R48, R48, 0x10, RZ ;  /* 0x0000001030307819 */ /* 0x000fe200000006ff */
[----:B------:R-:W-:-:S02]  /*0be0*/  @!P6 FMUL R6, R17, R64 ;  /* 0x000000401106e220 */ /* 0x000fc40000400000 */
[----:B------:R-:W-:Y:S01]  /*0bf0*/  @!P1 FMUL R14, R19, R46 ;  /* 0x0000002e130e9220 */ /* 0x000fe20000400000 */
[----:B------:R-:W-:Y:S01]  /*0c00*/  @!P0 FMUL R15, R16, R47 ;  /* 0x0000002f100f8220 */ /* 0x000fe20000400000 */
[----:B------:R-:W-:-:S07]  /*0c10*/  FMUL R64, R45, R48 ;  /* 0x000000302d407220 */ /* 0x000fce0000400000 */
.L_x_963:
[----:B------:R-:W-:Y:S05]  /*0c20*/  BSYNC B0 ;  /* 0x0000000000007941 */ /* 0x000fea0003800000 */
.L_x_962:
[----:B------:R-:W-:Y:S04]  /*0c30*/  BSSY B0, `(.L_x_964) ;  /* 0x000001a000007945 */ /* 0x000fe80003800000 */
[----:B------:R-:W-:Y:S05]  /*0c40*/  @P2 BRA `(.L_x_965) ;  /* 0x0000000000602947 */ /* 0x000fea0003800000 */
[----:B------:R-:W2:Y:S04]  /*0c50*/  LDG.E.64 R46, desc[UR4][R86.64+0x400] ;  /* 0x00040004562e7981 */ /* 0x000ea8000c1e1b00 */
[----:B------:R-:W3:Y:S01]  /*0c60*/  LDG.E.64 R48, desc[UR4][R84.64+0x400] ;  /* 0x0004000454307981 */ /* 0x000ee2000c1e1b00 */
[C---:B------:R-:W-:Y:S01]  /*0c70*/  VIADD R62, R82.reuse, 0x203 ;  /* 0x00000203523e7836 */ /* 0x040fe20000000000 */
[----:B------:R-:W-:-:S04]  /*0c80*/  IADD3 R88, R82, 0x202, RZ ;  /* 0x0000020252587810 */ /* 0x000fc80007ffe0ff */
[-C--:B------:R-:W-:Y:S02]  /*0c90*/  ISETP.GE.AND P2, PT, R62, R41.reuse, PT ;  /* 0x000000293e00720c */ /* 0x080fe40003f46270 */
[----:B------:R-:W-:Y:S02]  /*0ca0*/  IADD3 R62, R82, 0x201, RZ ;  /* 0x00000201523e7810 */ /* 0x000fe40007ffe0ff */
[-C--:B------:R-:W-:Y:S02]  /*0cb0*/  ISETP.GE.AND P1, PT, R88, R41.reuse, PT ;  /* 0x000000295800720c */ /* 0x080fe40003f26270 */
[----:B------:R-:W-:-:S07]  /*0cc0*/  ISETP.GE.AND P0, PT, R62, R41, PT ;  /* 0x000000293e00720c */ /* 0x000fce0003f06270 */
[----:B--2---:R-:W-:-:S04]  /*0cd0*/  @!P2 PRMT R62, R47, 0x7632, R62 ;  /* 0x000076322f3ea816 */ /* 0x004fc8000000003e */
[----:B------:R-:W-:Y:S01]  /*0ce0*/  @!P1 IMAD.U32 R24, R47, 0x10000, RZ ;  /* 0x000100002f189824 */ /* 0x000fe200078e00ff */
[----:B------:R-:W-:Y:S02]  /*0cf0*/  PRMT R51, R46, 0x7632, R51 ;  /* 0x000076322e337816 */ /* 0x000fe40000000033 */
[----:B------:R-:W-:Y:S02]  /*0d00*/  @!P2 SHF.L.U32 R23, R62, 0x10, RZ ;  /* 0x000000103e17a819 */ /* 0x000fe400000006ff */
[----:B---3--:R-:W-:Y:S02]  /*0d10*/  @!P2 PRMT R62, R49, 0x7632, R62 ;  /* 0x00007632313ea816 */ /* 0x008fe4000000003e */
[----:B------:R-:W-:Y:S02]  /*0d20*/  PRMT R47, R48, 0x7632, R47 ;  /* 0x00007632302f7816 */ /* 0x000fe4000000002f */
[----:B------:R-:W-:Y:S01]  /*0d30*/  @!P0 SHF.L.U32 R25, R51, 0x10, RZ ;  /* 0x0000001033198819 */ /* 0x000fe200000006ff */
[----:B------:R-:W-:Y:S01]  /*0d40*/  IMAD.U32 R51, R46, 0x10000, RZ ;  /* 0x000100002e337824 */ /* 0x000fe200078e00ff */
[----:B------:R-:W-:Y:S01]  /*0d50*/  @!P1 SHF.L.U32 R49, R49, 0x10, RZ ;  /* 0x0000001031319819 */ /* 0x000fe200000006ff */
[----:B------:R-:W-:Y:S01]  /*0d60*/  @!P2 IMAD.U32 R62, R62, 0x10000, RZ ;  /* 0x000100003e3ea824 */ /* 0x000fe200078e00ff */
[----:B------:R-:W-:-:S02]  /*0d70*/  @!P0 SHF.L.U32 R46, R47, 0x10, RZ ;  /* 0x000000102f2e8819 */ /* 0x000fc400000006ff */
[----:B------:R-:W-:Y:S01]  /*0d80*/  SHF.L.U32 R48, R48, 0x10, RZ ;  /* 0x0000001030307819 */ /* 0x000fe200000006ff */
[----:B------:R-:W-:Y:S01]  /*0d90*/  @!P2 FMUL R20, R23, R62 ;  /* 0x0000003e1714a220 */ /* 0x000fe20000400000 */
[----:B------:R-:W-:Y:S01]  /*0da0*/  @!P1 FMUL R21, R24, R49 ;  /* 0x0000003118159220 */ /* 0x000fe20000400000 */
[----:B------:R-:W-:Y:S02]  /*0db0*/  @!P0 FMUL R22, R25, R46 ;  /* 0x0000002e19168220 */ /* 0x000fe40000400000 */
[----:B------:R-:W-:-:S07]  /*0dc0*/  FMUL R62, R51, R48 ;  /* 0x00000030333e7220 */ /* 0x000fce0000400000 */
.L_x_965:
[----:B------:R-:W-:Y:S05]  /*0dd0*/  BSYNC B0 ;  /* 0x0000000000007941 */ /* 0x000fea0003800000 */
.L_x_964:
        /* <DEDUP_REMOVED lines=10> */
[C---:B--2---:R-:W-:Y:S02]  /*0e80*/  @!P2 PRMT R60, R47.reuse, 0x7632, R60 ;  /* 0x000076322f3ca816 */ /* 0x044fe4000000003c */
[----:B------:R-:W-:Y:S02]  /*0e90*/  PRMT R53, R46, 0x7632, R53 ;  /* 0x000076322e357816 */ /* 0x000fe40000000035 */
[----:B------:R-:W-:Y:S02]  /*0ea0*/  @!P2 SHF.L.U32 R29, R60, 0x10, RZ ;  /* 0x000000103c1da819 */ /* 0x000fe400000006ff */
[----:B------:R-:W-:Y:S01]  /*0eb0*/  @!P1 SHF.L.U32 R31, R47, 0x10, RZ ;  /* 0x000000102f1f9819 */ /* 0x000fe200000006ff */
[----:B------:R-:W-:Y:S01]  /*0ec0*/  @!P0 IMAD.U32 R28, R53, 0x10000, RZ ;  /* 0x00010000351c8824 */ /* 0x000fe200078e00ff */
[----:B---3--:R-:W-:Y:S02]  /*0ed0*/  @!P2 PRMT R60, R49, 0x7632, R60 ;  /* 0x00007632313ca816 */ /* 0x008fe4000000003c */
[C---:B------:R-:W-:Y:S01]  /*0ee0*/  PRMT R47, R48.reuse, 0x7632, R47 ;  /* 0x00007632302f7816 */ /* 0x040fe2000000002f */
[----:B------:R-:W-:Y:S01]  /*0ef0*/  IMAD.U32 R48, R48, 0x10000, RZ ;  /* 0x0001000030307824 */ /* 0x000fe200078e00ff */
[----:B------:R-:W-:-:S02]  /*0f00*/  @!P2 SHF.L.U32 R60, R60, 0x10, RZ ;  /* 0x000000103c3ca819 */ /* 0x000fc400000006ff */
[----:B------:R-:W-:Y:S01]  /*0f10*/  SHF.L.U32 R53, R46, 0x10, RZ ;  /* 0x000000102e357819 */ /* 0x000fe200000006ff */
[----:B------:R-:W-:Y:S01]  /*0f20*/  @!P1 IMAD.U32 R46, R49, 0x10000, RZ ;  /* 0x00010000312e9824 */ /* 0x000fe200078e00ff */
[----:B------:R-:W-:Y:S01]  /*0f30*/  @!P0 SHF.L.U32 R47, R47, 0x10, RZ ;  /* 0x000000102f2f8819 */ /* 0x000fe200000006ff */
[----:B------:R-:W-:Y:S02]  /*0f40*/  @!P2 FMUL R18, R29, R60 ;  /* 0x0000003c1d12a220 */ /* 0x000fe40000400000 */
[----:B------:R-:W-:Y:S01]  /*0f50*/  @!P1 FMUL R26, R31, R46 ;  /* 0x0000002e1f1a9220 */ /* 0x000fe20000400000 */
[----:B------:R-:W-:Y:S01]  /*0f60*/  FMUL R60, R53, R48 ;  /* 0x00000030353c7220 */ /* 0x000fe20000400000 */
[----:B------:R-:W-:-:S07]  /*0f70*/  @!P0 FMUL R27, R28, R47 ;  /* 0x0000002f1c1b8220 */ /* 0x000fce0000400000 */
.L_x_967:
[----:B------:R-:W-:Y:S05]  /*0f80*/  BSYNC B0 ;  /* 0x0000000000007941 */ /* 0x000fea0003800000 */
.L_x_966:
[----:B------:R-:W-:Y:S04]  /*0f90*/  BSSY B0, `(.L_x_968) ;  /* 0x000001a000007945 */ /* 0x000fe80003800000 */
        /* <DEDUP_REMOVED lines=10> */
[----:B------:R-:W-:-:S06]  /*1040*/  @!P2 PRMT R70, R47, 0x7632, R70 ;  /* 0x000076322f46a816 */ /* 0x000fcc0000000046 */
[----:B------:R-:W-:Y:S02]  /*1050*/  @!P0 SHF.L.U32 R55, R59, 0x10, RZ ;  /* 0x000000103b378819 */ /* 0x000fe400000006ff */
[----:B------:R-:W-:Y:S01]  /*1060*/  @!P1 SHF.L.U32 R58, R47, 0x10, RZ ;  /* 0x000000102f3a9819 */ /* 0x000fe200000006ff */
[----:B------:R-:W-:Y:S01]  /*1070*/  @!P2 IMAD.U32 R57, R70, 0x10000, RZ ;  /* 0x000100004639a824 */ /* 0x000fe200078e00ff */
[----:B---3--:R-:W-:Y:S02]  /*1080*/  @!P2 PRMT R59, R49, 0x7632, R59 ;  /* 0x00007632313ba816 */ /* 0x008fe4000000003b */
[----:B------:R-:W-:Y:S02]  /*1090*/  PRMT R47, R48, 0x7632, R47 ;  /* 0x00007632302f7816 */ /* 0x000fe4000000002f */
[----:B------:R-:W-:Y:S02]  /*10a0*/  @!P2 SHF.L.U32 R88, R59, 0x10, RZ ;  /* 0x000000103b58a819 */ /* 0x000fe400000006ff */
[----:B------:R-:W-:Y:S01]  /*10b0*/  SHF.L.U32 R70, R46, 0x10, RZ ;  /* 0x000000102e467819 */ /* 0x000fe200000006ff */
[----:B------:R-:W-:Y:S01]  /*10c0*/  @!P0 IMAD.U32 R46, R47, 0x10000, RZ ;  /* 0x000100002f2e8824 */ /* 0x000fe200078e00ff */
[----:B------:R-:W-:Y:S01]  /*10d0*/  @!P1 SHF.L.U32 R49, R49, 0x10, RZ ;  /* 0x0000001031319819 */ /* 0x000fe200000006ff */
[----:B------:R-:W-:Y:S01]  /*10e0*/  @!P2 FMUL R32, R57, R88 ;  /* 0x000000583920a220 */ /* 0x000fe20000400000 */
[----:B------:R-:W-:Y:S01]  /*10f0*/  SHF.L.U32 R59, R48, 0x10, RZ ;  /* 0x00000010303b7819 */ /* 0x000fe200000006ff */
[----:B------:R-:W-:-:S02]  /*1100*/  @!P0 FMUL R34, R55, R46 ;  /* 0x0000002e37228220 */ /* 0x000fc40000400000 */
[----:B------:R-:W-:Y:S02]  /*1110*/  @!P1 FMUL R33, R58, R49 ;  /* 0x000000313a219220 */ /* 0x000fe40000400000 */
[----:B------:R-:W-:-:S07]  /*1120*/  FMUL R59, R70, R59 ;  /* 0x0000003b463b7220 */ /* 0x000fce0000400000 */
.L_x_969:
[----:B------:R-:W-:Y:S05]  /*1130*/  BSYNC B0 ;  /* 0x0000000000007941 */ /* 0x000fea0003800000 */
.L_x_968:
[----:B------:R-:W-:Y:S04]  /*1140*/  BSSY B0, `(.L_x_970) ;  /* 0x000001a000007945 */ /* 0x000fe80003800000 */
[----:B------:R-:W-:Y:S05]  /*1150*/  @P5 BRA `(.L_x_971) ;  /* 0x0000000000605947 */ /* 0x000fea0003800000 */
[----:B------:R-:W2:Y:S04]  /*1160*/  LDG.E.64 R46, desc[UR4][R86.64+0x700] ;  /* 0x00070004562e7981 */ /* 0x000ea8000c1e1b00 */
[----:B------:R-:W3:Y:S01]  /*1170*/  LDG.E.64 R48, desc[UR4][R84.64+0x700] ;  /* 0x0007000454307981 */ /* 0x000ee2000c1e1b00 */
[C---:B------:R-:W-:Y:S01]  /*1180*/  VIADD R90, R82.reuse, 0x383 ;  /* 0x00000383525a7836 */ /* 0x040fe20000000000 */
[C---:B------:R-:W-:Y:S02]  /*1190*/  IADD3 R88, R82.reuse, 0x382, RZ ;  /* 0x0000038252587810 */ /* 0x040fe40007ffe0ff */
[----:B------:R-:W-:Y:S02]  /*11a0*/  IADD3 R80, R82, 0x381, RZ ;  /* 0x0000038152507810 */ /* 0x000fe40007ffe0ff */
[----:B------:R-:W-:-:S02]  /*11b0*/  ISETP.GE.AND P2, PT, R90, R41, PT ;  /* 0x000000295a00720c */ /* 0x000fc40003f46270 */
[-C--:B------:R-:W-:Y:S02]  /*11c0*/  ISETP.GE.AND P1, PT, R88, R41.reuse, PT ;  /* 0x000000295800720c */ /* 0x080fe40003f26270 */
[----:B------:R-:W-:Y:S02]  /*11d0*/  ISETP.GE.AND P0, PT, R80, R41, PT ;  /* 0x000000295000720c */ /* 0x000fe40003f06270 */
[----:B--2---:R-:W-:-:S09]  /*11e0*/  PRMT R41, R46, 0x7632, R41 ;  /* 0x000076322e297816 */ /* 0x004fd20000000029 */
[C---:B------:R-:W-:Y:S01]  /*11f0*/  @!P1 IMAD.U32 R74, R47.reuse, 0x10000, RZ ;  /* 0x000100002f4a9824 */ /* 0x040fe200078e00ff */
[----:B------:R-:W-:Y:S02]  /*1200*/  @!P2 PRMT R73, R47, 0x7632, R73 ;  /* 0x000076322f49a816 */ /* 0x000fe40000000049 */
[----:B------:R-:W-:Y:S01]  /*1210*/  @!P0 SHF.L.U32 R69, R41, 0x10, RZ ;  /* 0x0000001029458819 */ /* 0x000fe200000006ff */
[C---:B---3--:R-:W-:Y:S01]  /*1220*/  IMAD.U32 R84, R48.reuse, 0x10000, RZ ;  /* 0x0001000030547824 */ /* 0x048fe200078e00ff */
[----:B------:R-:W-:Y:S02]  /*1230*/  @!P2 PRMT R47, R49, 0x7632, R47 ;  /* 0x00007632312fa816 */ /* 0x000fe4000000002f */
[----:B------:R-:W-:Y:S02]  /*1240*/  PRMT R41, R48, 0x7632, R41 ;  /* 0x0000763230297816 */ /* 0x000fe40000000029 */
[----:B------:R-:W-:Y:S01]  /*1250*/  @!P2 SHF.L.U32 R71, R73, 0x10, RZ ;  /* 0x000000104947a819 */ /* 0x000fe200000006ff */
[----:B------:R-:W-:Y:S01]  /*1260*/  @!P2 IMAD.U32 R80, R47, 0x10000, RZ ;  /* 0x000100002f50a824 */ /* 0x000fe200078e00ff */
[----:B------:R-:W-:-:S02]  /*1270*/  @!P1 SHF.L.U32 R49, R49, 0x10, RZ ;  /* 0x0000001031319819 */ /* 0x000fc400000006ff */
[----:B------:R-:W-:Y:S01]  /*1280*/  @!P0 SHF.L.U32 R48, R41, 0x10, RZ ;  /* 0x0000001029308819 */ /* 0x000fe200000006ff */
[----:B------:R-:W-:Y:S01]  /*1290*/  @!P2 FMUL R30, R71, R80 ;  /* 0x00000050471ea220 */ /* 0x000fe20000400000 */
[----:B------:R-:W-:Y:S01]  /*12a0*/  SHF.L.U32 R73, R46, 0x10, RZ ;  /* 0x000000102e497819 */ /* 0x000fe200000006ff */
[----:B------:R-:W-:Y:S02]  /*12b0*/  @!P1 FMUL R65, R74, R49 ;  /* 0x000000314a419220 */ /* 0x000fe40000400000 */
[----:B------:R-:W-:Y:S02]  /*12c0*/  @!P0 FMUL R76, R69, R48 ;  /* 0x00000030454c8220 */ /* 0x000fe40000400000 */
[----:B------:R-:W-:-:S07]  /*12d0*/  FMUL R80, R73, R84 ;  /* 0x0000005449507220 */ /* 0x000fce0000400000 */
.L_x_971:
[----:B------:R-:W-:Y:S05]  /*12e0*/  BSYNC B0 ;  /* 0x0000000000007941 */ /* 0x000fea0003800000 */
.L_x_970:
        /* <DEDUP_REMOVED lines=46> */
[----:B------:R-:W-:-:S03]  /*15d0*/  ULDC UR6, c[0x0][0xc] ;  /* 0x0000030000067ab9 */ /* 0x000fc60000000800 */
[----:B------:R-:W-:Y:S01]  /*15e0*/  IMAD R41, R44, UR6, R43 ;  /* 0x000000062c297c24 */ /* 0x000fe2000f8e022b */
[----:B------:R-:W-:Y:S02]  /*15f0*/  ULDC UR6, c[0x0][0x234] ;  /* 0x00008d0000067ab9 */ /* 0x000fe40000000800 */
[----:B------:R-:W-:Y:S01]  /*1600*/  ISETP.GE.AND P6, PT, R82, UR6, PT ;  /* 0x0000000652007c0c */ /* 0x000fe2000bfc6270 */
[C---:B------:R-:W-:Y:S01]  /*1610*/  IMAD.WIDE.U32 R42, R41.reuse, UR8, R82 ;  /* 0x00000008292a7c25 */ /* 0x040fe2000f8e0052 */
[----:B------:R-:W-:Y:S01]  /*1620*/  ULDC.64 UR8, c[0x0][0x210] ;  /* 0x0000840000087ab9 */ /* 0x000fe20000000a00 */
[----:B------:R-:W-:Y:S02]  /*1630*/  ISETP.GE.AND P0, PT, R50, UR6, PT ;  /* 0x0000000632007c0c */ /* 0x000fe4000bf06270 */
[----:B------:R-:W-:Y:S01]  /*1640*/  IMAD R47, R41, UR7, RZ ;  /* 0x00000007292f7c24 */ /* 0x000fe2000f8e02ff */
[----:B------:R-:W-:Y:S01]  /*1650*/  LEA R46, P2, R42, UR8, 0x1 ;  /* 0x000000082a2e7c11 */ /* 0x000fe2000f8408ff */
[----:B---3--:R-:W-:Y:S01]  /*1660*/  IMAD.SHL.U32 R48, R48, 0x4, RZ ;  /* 0x0000000430307824 */ /* 0x008fe200078e00ff */
[----:B------:R-:W-:Y:S01]  /*1670*/  P2R R44, PR, RZ, 0x1 ;  /* 0x00000001ff2c7803 */ /* 0x000fe20000000000 */
[----:B-1----:R-:W-:Y:S01]  /*1680*/  FADD R41, R49, R84 ;  /* 0x0000005431297221 */ /* 0x002fe20000000000 */
[----:B------:R-:W-:-:S02]  /*1690*/  IADD3 R43, R43, R47, RZ ;  /* 0x0000002f2b2b7210 */ /* 0x000fc40007ffe0ff */
[----:B------:R-:W-:Y:S02]  /*16a0*/  ISETP.GE.AND P0, PT, R52, UR6, PT ;  /* 0x0000000634007c0c */ /* 0x000fe4000bf06270 */
[----:B------:R-:W-:Y:S02]  /*16b0*/  LEA.HI.X R47, R42, UR9, R43, 0x1, P2 ;  /* 0x000000092a2f7c11 */ /* 0x000fe400090f0c2b */
[C---:B------:R-:W-:Y:S02]  /*16c0*/  IADD3 R42, R48.reuse, 0x100, RZ ;  /* 0x00000100302a7810 */ /* 0x040fe40007ffe0ff */
[----:B------:R-:W-:Y:S02]  /*16d0*/  IADD3 R48, R48, 0x180, RZ ;  /* 0x0000018030307810 */ /* 0x000fe40007ffe0ff */
[----:B------:R-:W-:Y:S02]  /*16e0*/  ISETP.GE.AND P1, PT, R54, UR6, PT ;  /* 0x0000000636007c0c */ /* 0x000fe4000bf26270 */
[----:B------:R-:W-:-:S02]  /*16f0*/  ISETP.GE.AND P2, PT, R56, UR6, PT ;  /* 0x0000000638007c0c */ /* 0x000fc4000bf46270 */
[----:B------:R-:W-:Y:S02]  /*1700*/  ISETP.GE.AND P3, PT, R68, UR6, PT ;  /* 0x0000000644007c0c */ /* 0x000fe4000bf66270 */
[----:B------:R-:W-:Y:S02]  /*1710*/  ISETP.GE.AND P4, PT, R42, UR6, PT ;  /* 0x000000062a007c0c */ /* 0x000fe4000bf86270 */
        /* <DEDUP_REMOVED lines=14> */
.L_x_973:
[----:B------:R-:W-:Y:S05]  /*1800*/  BSYNC B0 ;  /* 0x0000000000007941 */ /* 0x000fea0003800000 */
.L_x_972:
        /* <DEDUP_REMOVED lines=15> */
.L_x_975:
[----:B------:R-:W-:Y:S05]  /*1900*/  BSYNC B0 ;  /* 0x0000000000007941 */ /* 0x000fea0003800000 */
.L_x_974:
        /* <DEDUP_REMOVED lines=14> */
.L_x_977:
[----:B------:R-:W-:Y:S05]  /*19f0*/  BSYNC B0 ;  /* 0x0000000000007941 */ /* 0x000fea0003800000 */
.L_x_976:
        /* <DEDUP_REMOVED lines=10> */
[----:B--2---:R-:W-:-:S03]  /*1aa0*/  FMUL R3, R6, UR7 ;  /* 0x0000000706037c20 */ /* 0x004fc60008400000 */
[----:B------:R-:W-:Y:S02]  /*1ab0*/  F2FP.BF16.F32.PACK_AB R2, R0, R45 ;  /* 0x0000002d0002723e */ /* 0x000fe400000010ff */
[----:B------:R-:W-:-:S05]  /*1ac0*/  F2FP.BF16.F32.PACK_AB R3, R3, R14 ;  /* 0x0000000e0303723e */ /* 0x000fca00000010ff */
[----:B------:R4:W-:Y:S02]  /*1ad0*/  STG.E.64 desc[UR4][R46.64+0x300], R2 ;  /* 0x000300022e007986 */ /* 0x0009e4000c101b04 */
.L_x_979:
[----:B------:R-:W-:Y:S05]  /*1ae0*/  BSYNC B0 ;  /* 0x0000000000007941 */ /* 0x000fea0003800000 */
.L_x_978:
        /* <DEDUP_REMOVED lines=14> */
.L_x_981:
[----:B------:R-:W-:Y:S05]  /*1bd0*/  BSYNC B0 ;  /* 0x0000000000007941 */ /* 0x000fea0003800000 */
.L_x_980:
        /* <DEDUP_REMOVED lines=10> */
[----:B--2-4-:R-:W-:-:S03]  /*1c80*/  FMUL R3, R18, UR7 ;  /* 0x0000000712037c20 */ /* 0x014fc60008400000 */
[----:B------:R-:W-:Y:S02]  /*1c90*/  F2FP.BF16.F32.PACK_AB R2, R0, R53 ;  /* 0x000000350002723e */ /* 0x000fe400000010ff */
[----:B------:R-:W-:-:S05]  /*1ca0*/  F2FP.BF16.F32.PACK_AB R3, R3, R26 ;  /* 0x0000001a0303723e */ /* 0x000fca00000010ff */
[----:B------:R2:W-:Y:S02]  /*1cb0*/  STG.E.64 desc[UR4][R46.64+0x500], R2 ;  /* 0x000500022e007986 */ /* 0x0005e4000c101b04 */
.L_x_983:
[----:B------:R-:W-:Y:S05]  /*1cc0*/  BSYNC B0 ;  /* 0x0000000000007941 */ /* 0x000fea0003800000 */
.L_x_982:
        /* <DEDUP_REMOVED lines=14> */
.L_x_985:
[----:B------:R-:W-:Y:S05]  /*1db0*/  BSYNC B0 ;  /* 0x0000000000007941 */ /* 0x000fea0003800000 */
.L_x_984:
        /* <DEDUP_REMOVED lines=14> */
.L_x_986:
        /* <DEDUP_REMOVED lines=14> */
.L_x_14368:


//--------------------- .text._ZN18transformer_engine48scaled_upper_triang_masked_softmax_warp_backwardI13__nv_bfloat16S1_fLi9EEEvPT0_PKT_S6_T1_iii --------------------------
	.section	.text._ZN18transformer_engine48scaled_upper_triang_masked_softmax_warp_backwardI13__nv_bfloat16S1_fLi9EEEvPT0_PKT_S6_T1_iii,"ax",@progbits
	.align	128
        .global         _ZN18transformer_engine48scaled_upper_triang_masked_softmax_warp_backwardI13__nv_bfloat16S1_fLi9EEEvPT0_PKT_S6_T1_iii
        .type           _ZN18transformer_engine48scaled_upper_triang_masked_softmax_warp_backwardI13__nv_bfloat16S1_fLi9EEEvPT0_PKT_S6_T1_iii,@function
        .size           _ZN18transformer_engine48scaled_upper_triang_masked_softmax_warp_backwardI13__nv_bfloat16S1_fLi9EEEvPT0_PKT_S6_T1_iii,(.L_x_14369 - _ZN18transformer_engine48scaled_upper_triang_masked_softmax_warp_backwardI13__nv_bfloat16S1_fLi9EEEvPT0_PKT_S6_T1_iii)
        .other          _ZN18transformer_engine48scaled_upper_triang_masked_softmax_warp_backwardI13__nv_bfloat16S1_fLi9EEEvPT0_PKT_S6_T1_iii,@"STO_CUDA_ENTRY STV_DEFAULT"
_ZN18transformer_engine48scaled_upper_triang_masked_softmax_warp_backwardI13__nv_bfloat16S1_fLi9EEEvPT0_PKT_S6_T1_iii:
.text._ZN18transformer_engine48scaled_upper_triang_masked_softmax_warp_backwardI13__nv_bfloat16S1_fLi9EEEvPT0_PKT_S6_T1_iii:
[----:B------:R-:W-:Y:S01]  /*0000*/  LDC R1, c[0x0][0x28] ;  /* 0x00000a00ff017b82 */ /* 0x000fe20000000800 */
[----:B------:R-:W0:Y:S07]  /*0010*/  S2R R20, SR_TID.X ;  /* 0x0000000000147919 */ /* 0x000e2e0000002100 */
[----:B------:R-:W1:Y:S01]  /*0020*/  S2UR UR6, SR_CTAID.Y ;  /* 0x00000000000679c3 */ /* 0x000e620000002600 */
[----:B------:R-:W-:Y:S01]  /*0030*/  ULDC UR8, c[0x0][0x230] ;  /* 0x00008c0000087ab9 */ /* 0x000fe20000000800 */
[----:B------:R-:W-:Y:S01]  /*0040*/  ULDC.64 UR10, c[0x0][0x218] ;  /* 0x00008600000a7ab9 */ /* 0x000fe20000000a00 */
[----:B------:R-:W1:Y:S01]  /*0050*/  S2R R3, SR_TID.Y ;  /* 0x0000000000037919 */ /* 0x000e620000002200 */
[----:B------:R-:W-:Y:S01]  /*0060*/  USHF.R.S32.HI UR7, URZ, 0x1f, UR8 ;  /* 0x0000001f3f077899 */ /* 0x000fe20008011408 */
[----:B------:R-:W-:Y:S01]  /*0070*/  BSSY B0, `(.L_x_987) ;  /* 0x0000046000007945 */ /* 0x000fe20003800000 */
[----:B------:R-:W-:Y:S01]  /*0080*/  ULDC UR9, c[0x0][0x22c] ;  /* 0x00008b0000097ab9 */ /* 0x000fe20000000800 */
[----:B------:R-:W2:Y:S01]  /*0090*/  S2R R31, SR_CTAID.X ;  /* 0x00000000001f7919 */ /* 0x000ea20000002500 */
[----:B------:R-:W1:Y:S01]  /*00a0*/  LDC R0, c[0x0][0x4] ;  /* 0x00000100ff007b82 */ /* 0x000e620000000800 */
[----:B------:R-:W-:Y:S01]  /*00b0*/  ULDC UR4, c[0x0][0xc] ;  /* 0x0000030000047ab9 */ /* 0x000fe20000000800 */
[----:B------:R-:W-:Y:S01]  /*00c0*/  ULDC.64 UR12, c[0x0][0x220] ;  /* 0x00008800000c7ab9 */ /* 0x000fe20000000a00 */
[----:B------:R-:W-:Y:S01]  /*00d0*/  HFMA2.MMA R13, -RZ, RZ, 0, 0 ;  /* 0x00000000ff0d7435 */ /* 0x000fe200000001ff */
[----:B------:R-:W-:Y:S01]  /*00e0*/  IMAD.MOV.U32 R30, RZ, RZ, RZ ;  /* 0x000000ffff1e7224 */ /* 0x000fe200078e00ff */
        /* <DEDUP_REMOVED lines=10> */
[----:B0-----:R-:W-:Y:S01]  /*0190*/  SHF.L.U32 R20, R20, 0x2, RZ ;  /* 0x0000000214147819 */ /* 0x001fe200000006ff */
[----:B-1----:R-:W-:-:S03]  /*01a0*/  IMAD R0, R0, UR6, R3 ;  /* 0x0000000600007c24 */ /* 0x002fc6000f8e0203 */
[--C-:B------:R-:W-:Y:S02]  /*01b0*/  SHF.R.S32.HI R21, RZ, 0x1f, R20.reuse ;  /* 0x0000001fff157819 */ /* 0x100fe40000011414 */
[----:B------:R-:W-:Y:S01]  /*01c0*/  IADD3 R6, R20, 0x80, RZ ;  /* 0x0000008014067810 */ /* 0x000fe20007ffe0ff */
[----:B--2---:R-:W-:Y:S01]  /*01d0*/  IMAD R5, R0, UR4, R31 ;  /* 0x0000000400057c24 */ /* 0x004fe2000f8e021f */
[----:B------:R-:W-:Y:S01]  /*01e0*/  IADD3 R4, R20, 0x180, RZ ;  /* 0x0000018014047810 */ /* 0x000fe20007ffe0ff */
[----:B------:R-:W-:Y:S01]  /*01f0*/  ULDC.64 UR4, c[0x0][0x208] ;  /* 0x0000820000047ab9 */ /* 0x000fe20000000a00 */
[----:B------:R-:W-:Y:S02]  /*0200*/  IMAD.MOV.U32 R0, RZ, RZ, RZ ;  /* 0x000000ffff007224 */ /* 0x000fe400078e00ff */
[C---:B------:R-:W-:Y:S01]  /*0210*/  IMAD R7, R5.reuse, UR7, RZ ;  /* 0x0000000705077c24 */ /* 0x040fe2000f8e02ff */
[C---:B------:R-:W-:Y:S01]  /*0220*/  IADD3 R12, -R5.reuse, UR9, RZ ;  /* 0x00000009050c7c10 */ /* 0x040fe2000fffe1ff */
[----:B------:R-:W-:-:S04]  /*0230*/  IMAD.WIDE.U32 R2, R5, UR8, R20 ;  /* 0x0000000805027c25 */ /* 0x000fc8000f8e0014 */
[----:B------:R-:W-:Y:S01]  /*0240*/  IMAD.IADD R3, R3, 0x1, R7 ;  /* 0x0000000103037824 */ /* 0x000fe200078e0207 */
[----:B------:R-:W-:Y:S01]  /*0250*/  SHF.L.U32 R46, R2, 0x1, RZ ;  /* 0x00000001022e7819 */ /* 0x000fe200000006ff */
[----:B------:R-:W-:Y:S02]  /*0260*/  VIADD R7, R31, 0x1 ;  /* 0x000000011f077836 */ /* 0x000fe40000000000 */
[----:B------:R-:W-:Y:S01]  /*0270*/  VIADD R5, R20, 0x100 ;  /* 0x0000010014057836 */ /* 0x000fe20000000000 */
[----:B------:R-:W-:Y:S02]  /*0280*/  SHF.L.U64.HI R2, R2, 0x1, R3 ;  /* 0x0000000102027819 */ /* 0x000fe40000010203 */
[C---:B------:R-:W-:Y:S02]  /*0290*/  IADD3 R44, P0, R46.reuse, UR10, RZ ;  /* 0x0000000a2e2c7c10 */ /* 0x040fe4000ff1e0ff */
[----:B------:R-:W-:Y:S02]  /*02a0*/  IADD3 R46, P1, R46, UR12, RZ ;  /* 0x0000000c2e2e7c10 */ /* 0x000fe4000ff3e0ff */
[----:B------:R-:W-:-:S02]  /*02b0*/  IADD3.X R45, R2, UR11, RZ, P0, !PT ;  /* 0x0000000b022d7c10 */ /* 0x000fc400087fe4ff */
[----:B------:R-:W-:Y:S02]  /*02c0*/  ISETP.GT.AND P0, PT, R12, RZ, PT ;  /* 0x000000ff0c00720c */ /* 0x000fe40003f04270 */
[----:B------:R-:W-:Y:S02]  /*02d0*/  IADD3.X R47, R2, UR13, RZ, P1, !PT ;  /* 0x0000000d022f7c10 */ /* 0x000fe40008ffe4ff */
[----:B------:R-:W-:Y:S02]  /*02e0*/  CS2R R2, SRZ ;  /* 0x0000000000027805 */ /* 0x000fe4000001ff00 */
[----:B------:R-:W-:-:S04]  /*02f0*/  SEL R7, R7, RZ, P0 ;  /* 0x000000ff07077207 */ /* 0x000fc80000000000 */
[-C--:B------:R-:W-:Y:S02]  /*0300*/  ISETP.GE.AND P3, PT, R20, R7.reuse, PT ;  /* 0x000000071400720c */ /* 0x080fe40003f66270 */
[-C--:B------:R-:W-:Y:S02]  /*0310*/  ISETP.GE.AND P0, PT, R6, R7.reuse, PT ;  /* 0x000000070600720c */ /* 0x080fe40003f06270 */
[-C--:B------:R-:W-:Y:S02]  /*0320*/  ISETP.GE.AND P1, PT, R5, R7.reuse, PT ;  /* 0x000000070500720c */ /* 0x080fe40003f26270 */
[----:B------:R-:W-:-:S07]  /*0330*/  ISETP.GE.AND P2, PT, R4, R7, PT ;  /* 0x000000070400720c */ /* 0x000fce0003f46270 */
[----:B------:R-:W-:Y:S06]  /*0340*/  @P3 BRA `(.L_x_988) ;  /* 0x0000000000603947 */ /* 0x000fec0003800000 */
        /* <DEDUP_REMOVED lines=13> */
[C---:B------:R-:W-:Y:S02]  /*0420*/  @!P5 PRMT R37, R25.reuse, 0x7632, R37 ;  /* 0x000076321925d816 */ /* 0x040fe40000000025 */
        /* <DEDUP_REMOVED lines=10> */
.L_x_988:
[----:B------:R-:W-:Y:S05]  /*04d0*/  BSYNC B0 ;  /* 0x0000000000007941 */ /* 0x000fea0003800000 */
.L_x_987:
[----:B------:R-:W-:Y:S04]  /*04e0*/  BSSY B0, `(.L_x_989) ;  /* 0x000001a000007945 */ /* 0x000fe80003800000 */
[----:B------:R-:W-:Y:S05]  /*04f0*/  @P0 BRA `(.L_x_990) ;  /* 0x0000000000600947 */ /* 0x000fea0003800000 */
[----:B------:R-:W2:Y:S04]  /*0500*/  LDG.E.64 R22, desc[UR4][R46.64+0x100] ;  /* 0x000100042e167981 */ /* 0x000ea8000c1e1b00 */
[----:B------:R-:W3:Y:S01]  /*0510*/  LDG.E.64 R24, desc[UR4][R44.64+0x100] ;  /* 0x000100042c187981 */ /* 0x000ee2000c1e1b00 */
[C---:B------:R-:W-:Y:S01]  /*0520*/  VIADD R36, R20.reuse, 0x83 ;  /* 0x0000008314247836 */ /* 0x040fe20000000000 */
[----:B------:R-:W-:-:S04]  /*0530*/  IADD3 R38, R20, 0x82, RZ ;  /* 0x0000008214267810 */ /* 0x000fc80007ffe0ff */
[-C--:B------:R-:W-:Y:S01]  /*0540*/  ISETP.GE.AND P4, PT, R36, R7.reuse, PT ;  /* 0x000000072400720c */ /* 0x080fe20003f86270 */
[----:B------:R-:W-:Y:S01]  /*0550*/  VIADD R36, R20, 0x81 ;  /* 0x0000008114247836 */ /* 0x000fe20000000000 */
[----:B------:R-:W-:-:S04]  /*0560*/  ISETP.GE.AND P3, PT, R38, R7, PT ;  /* 0x000000072600720c */ /* 0x000fc80003f66270 */
[----:B------:R-:W-:-:S07]  /*0570*/  ISETP.GE.AND P0, PT, R36, R7, PT ;  /* 0x000000072400720c */ /* 0x000fce0003f06270 */
[C---:B--2---:R-:W-:Y:S02]  /*0580*/  @!P4 PRMT R36, R23.reuse, 0x7632, R36 ;  /* 0x000076321724c816 */ /* 0x044fe40000000024 */
[----:B------:R-:W-:Y:S02]  /*0590*/  PRMT R33, R22, 0x7632, R33 ;  /* 0x0000763216217816 */ /* 0x000fe40000000021 */
[----:B------:R-:W-:Y:S02]  /*05a0*/  @!P4 SHF.L.U32 R15, R36, 0x10, RZ ;  /* 0x00000010240fc819 */ /* 0x000fe400000006ff */
[----:B------:R-:W-:Y:S01]  /*05b0*/  @!P3 SHF.L.U32 R14, R23, 0x10, RZ ;  /* 0x00000010170eb819 */ /* 0x000fe200000006ff */
[----:B------:R-:W-:Y:S01]  /*05c0*/  @!P0 IMAD.U32 R13, R33, 0x10000, RZ ;  /* 0x00010000210d8824 */ /* 0x000fe200078e00ff */
[----:B---3--:R-:W-:Y:S01]  /*05d0*/  @!P4 PRMT R36, R25, 0x7632, R36 ;  /* 0x000076321924c816 */ /* 0x008fe20000000024 */
[----:B------:R-:W-:Y:S01]  /*05e0*/  IMAD.U32 R33, R22, 0x10000, RZ ;  /* 0x0001000016217824 */ /* 0x000fe200078e00ff */
[C---:B------:R-:W-:Y:S01]  /*05f0*/  PRMT R23, R24.reuse, 0x7632, R23 ;  /* 0x0000763218177816 */ /* 0x040fe20000000017 */
[----:B------:R-:W-:Y:S01]  /*0600*/  IMAD.U32 R24, R24, 0x10000, RZ ;  /* 0x0001000018187824 */ /* 0x000fe200078e00ff */
[----:B------:R-:W-:-:S02]  /*0610*/  @!P4 SHF.L.U32 R36, R36, 0x10, RZ ;  /* 0x000000102424c819 */ /* 0x000fc400000006ff */
[----:B------:R-:W-:Y:S01]  /*0620*/  @!P3 SHF.L.U32 R25, R25, 0x10, RZ ;  /* 0x000000101919b819 */ /* 0x000fe200000006ff */
[----:B------:R-:W-:Y:S02]  /*0630*/  @!P0 IMAD.U32 R22, R23, 0x10000, RZ ;  /* 0x0001000017168824 */ /* 0x000fe400078e00ff */
[----:B------:R-:W-:Y:S01]  /*0640*/  @!P4 FMUL R30, R15, R36 ;  /* 0x000000240f1ec220 */ /* 0x000fe20000400000 */
[----:B------:R-:W-:Y:S01]  /*0650*/  FMUL R36, R33, R24 ;  /* 0x0000001821247220 */ /* 0x000fe20000400000 */
[----:B------:R-:W-:Y:S01]  /*0660*/  @!P3 FMUL R17, R14, R25 ;  /* 0x000000190e11b220 */ /* 0x000fe20000400000 */
[----:B------:R-:W-:-:S07]  /*0670*/  @!P0 FMUL R16, R13, R22 ;  /* 0x000000160d108220 */ /* 0x000fce0000400000 */
.L_x_990:
[----:B------:R-:W-:Y:S05]  /*0680*/  BSYNC B0 ;  /* 0x0000000000007941 */ /* 0x000fea0003800000 */
.L_x_989:
        /* <DEDUP_REMOVED lines=15> */
[C---:B------:R-:W-:Y:S01]  /*0780*/  @!P3 PRMT R35, R25.reuse, 0x7632, R35 ;  /* 0x000076321923b816 */ /* 0x040fe20000000023 */
[----:B------:R-:W-:Y:S01]  /*0790*/  @!P1 IMAD.U32 R25, R25, 0x10000, RZ ;  /* 0x0001000019199824 */ /* 0x000fe200078e00ff */
        /* <DEDUP_REMOVED lines=9> */
.L_x_992:
[----:B------:R-:W-:Y:S05]  /*0830*/  BSYNC B0 ;  /* 0x0000000000007941 */ /* 0x000fea0003800000 */
.L_x_991:
[----:B------:R-:W-:Y:S01]  /*0840*/  BSSY B0, `(.L_x_993) ;  /* 0x000001e000007945 */ /* 0x000fe20003800000 */
[----:B------:R-:W-:Y:S02]  /*0850*/  CS2R R38, SRZ ;  /* 0x0000000000267805 */ /* 0x000fe4000001ff00 */
[----:B------:R-:W-:Y:S02]  /*0860*/  CS2R R22, SRZ ;  /* 0x0000000000167805 */ /* 0x000fe4000001ff00 */
        /* <DEDUP_REMOVED lines=11> */
[----:B--2---:R-:W-:-:S05]  /*0920*/  PRMT R7, R22, 0x7632, R7 ;  /* 0x0000763216077816 */ /* 0x004fca0000000007 */
[----:B------:R-:W-:-:S06]  /*0930*/  @!P1 IMAD.U32 R43, R23, 0x10000, RZ ;  /* 0x00010000172b9824 */ /* 0x000fcc00078e00ff */
[----:B------:R-:W-:Y:S02]  /*0940*/  @!P2 PRMT R23, R23, 0x7632, R23 ;  /* 0x000076321717a816 */ /* 0x000fe40000000017 */
[----:B---3--:R-:W-:Y:S01]  /*0950*/  @!P1 SHF.L.U32 R42, R25, 0x10, RZ ;  /* 0x00000010192a9819 */ /* 0x008fe200000006ff */
[----:B------:R-:W-:Y:S01]  /*0960*/  @!P0 IMAD.U32 R40, R7, 0x10000, RZ ;  /* 0x0001000007288824 */ /* 0x000fe200078e00ff */
[C---:B------:R-:W-:Y:S02]  /*0970*/  PRMT R7, R24.reuse, 0x7632, R7 ;  /* 0x0000763218077816 */ /* 0x040fe40000000007 */
[----:B------:R-:W-:Y:S01]  /*0980*/  @!P2 PRMT R25, R25, 0x7632, R25 ;  /* 0x000076321919a816 */ /* 0x000fe20000000019 */
[----:B------:R-:W-:Y:S01]  /*0990*/  @!P1 FMUL R38, R43, R42 ;  /* 0x0000002a2b269220 */ /* 0x000fe20000400000 */
[----:B------:R-:W-:Y:S02]  /*09a0*/  @!P2 SHF.L.U32 R41, R23, 0x10, RZ ;  /* 0x000000101729a819 */ /* 0x000fe400000006ff */
[----:B------:R-:W-:Y:S01]  /*09b0*/  SHF.L.U32 R23, R24, 0x10, RZ ;  /* 0x0000001018177819 */ /* 0x000fe200000006ff */
[----:B------:R-:W-:Y:S01]  /*09c0*/  @!P2 IMAD.U32 R24, R25, 0x10000, RZ ;  /* 0x000100001918a824 */ /* 0x000fe200078e00ff */
[----:B------:R-:W-:-:S02]  /*09d0*/  @!P0 SHF.L.U32 R7, R7, 0x10, RZ ;  /* 0x0000001007078819 */ /* 0x000fc400000006ff */
[----:B------:R-:W-:Y:S01]  /*09e0*/  SHF.L.U32 R22, R22, 0x10, RZ ;  /* 0x0000001016167819 */ /* 0x000fe200000006ff */
[----:B------:R-:W-:Y:S02]  /*09f0*/  @!P2 FMUL R10, R41, R24 ;  /* 0x00000018290aa220 */ /* 0x000fe40000400000 */
[----:B------:R-:W-:Y:S02]  /*0a00*/  @!P0 FMUL R39, R40, R7 ;  /* 0x0000000728278220 */ /* 0x000fe40000400000 */
[----:B------:R-:W-:-:S07]  /*0a10*/  FMUL R23, R22, R23 ;  /* 0x0000001716177220 */ /* 0x000fce0000400000 */
.L_x_994:
[----:B------:R-:W-:Y:S05]  /*0a20*/  BSYNC B0 ;  /* 0x0000000000007941 */ /* 0x000fea0003800000 */
.L_x_993:
        /* <DEDUP_REMOVED lines=26> */
[----:B------:R-:W2:Y:S01]  /*0bd0*/  S2R R21, SR_TID.Y ;  /* 0x0000000000157919 */ /* 0x000ea20000002200 */
[----:B------:R-:W2:Y:S01]  /*0be0*/  LDC R12, c[0x0][0x4] ;  /* 0x00000100ff0c7b82 */ /* 0x000ea20000000800 */
[----:B------:R-:W-:Y:S01]  /*0bf0*/  BSSY B0, `(.L_x_995) ;  /* 0x000001e000007945 */ /* 0x000fe20003800000 */
[----:B01----:R-:W-:Y:S01]  /*0c00*/  FADD R24, R24, R7 ;  /* 0x0000000718187221 */ /* 0x003fe20000000000 */
[----:B--2---:R-:W-:Y:S01]  /*0c10*/  IMAD R12, R12, UR6, R21 ;  /* 0x000000060c0c7c24 */ /* 0x004fe2000f8e0215 */
[----:B------:R-:W-:Y:S01]  /*0c20*/  ULDC UR6, c[0x0][0xc] ;  /* 0x0000030000067ab9 */ /* 0x000fe20000000800 */
[--C-:B------:R-:W-:Y:S02]  /*0c30*/  SHF.R.S32.HI R21, RZ, 0x1f, R20.reuse ;  /* 0x0000001fff157819 */ /* 0x100fe40000011414 */
        /* <DEDUP_REMOVED lines=8> */
[----:B------:R-:W-:Y:S02]  /*0cc0*/  ISETP.GE.AND P1, PT, R6, UR6, PT ;  /* 0x0000000606007c0c */ /* 0x000fe4000bf26270 */
[----:B------:R-:W-:Y:S02]  /*0cd0*/  IADD3 R5, R21, R31, RZ ;  /* 0x0000001f15057210 */ /* 0x000fe40007ffe0ff */
[----:B------:R-:W-:Y:S02]  /*0ce0*/  ISETP.GE.AND P3, PT, R4, UR6, PT ;  /* 0x0000000604007c0c */ /* 0x000fe4000bf66270 */
[----:B------:R-:W-:Y:S01]  /*0cf0*/  LEA.HI.X R45, R20, UR9, R5, 0x1, P4 ;  /* 0x00000009142d7c11 */ /* 0x000fe2000a0f0c05 */
        /* <DEDUP_REMOVED lines=13> */
.L_x_996:
[----:B------:R-:W-:Y:S05]  /*0dd0*/  BSYNC B0 ;  /* 0x0000000000007941 */ /* 0x000fea0003800000 */
.L_x_995:
        /* <DEDUP_REMOVED lines=14> */
.L_x_998:
[----:B------:R-:W-:Y:S05]  /*0ec0*/  BSYNC B0 ;  /* 0x0000000000007941 */ /* 0x000fea0003800000 */
.L_x_997:
        /* <DEDUP_REMOVED lines=10> */
[----:B01----:R-:W-:-:S03]  /*0f70*/  FMUL R5, R8, UR7 ;  /* 0x0000000708057c20 */ /* 0x003fc60008400000 */
[----:B------:R-:W-:Y:S02]  /*0f80*/  F2FP.BF16.F32.PACK_AB R4, R3, R34 ;  /* 0x000000220304723e */ /* 0x000fe400000010ff */
[----:B------:R-:W-:-:S05]  /*0f90*/  F2FP.BF16.F32.PACK_AB R5, R5, R2 ;  /* 0x000000020505723e */ /* 0x000fca00000010ff */
[----:B------:R2:W-:Y:S02]  /*0fa0*/  STG.E.64 desc[UR4][R44.64+0x200], R4 ;  /* 0x000200042c007986 */ /* 0x0005e4000c101b04 */
.L_x_1000:
[----:B------:R-:W-:Y:S05]  /*0fb0*/  BSYNC B0 ;  /* 0x0000000000007941 */ /* 0x000fea0003800000 */
.L_x_999:
        /* <DEDUP_REMOVED lines=14> */
.L_x_1001:
        /* <DEDUP_REMOVED lines=14> */
.L_x_14369:


//--------------------- .text._ZN18transformer_engine48scaled_upper_triang_masked_softmax_warp_backwardI13__nv_bfloat16S1_fLi8EEEvPT0_PKT_S6_T1_iii --------------------------
	.section	.text._ZN18transformer_engine48scaled_upper_triang_masked_softmax_warp_backwardI13__nv_bfloat16S1_fLi8EEEvPT0_PKT_S6_T1_iii,"ax",@progbits
	.align	128
        .global         _ZN18transformer_engine48scaled_upper_triang_masked_softmax_warp_backwardI13__nv_bfloat16S1_fLi8EEEvPT0_PKT_S6_T1_iii
        .type           _ZN18transformer_engine48scaled_upper_triang_masked_softmax_warp_backwardI13__nv_bfloat16S1_fLi8EEEvPT0_PKT_S6_T1_iii,@function
        .size           _ZN18transformer_engine48scaled_upper_triang_masked_softmax_warp_backwardI13__nv_bfloat16S1_fLi8EEEvPT0_PKT_S6_T1_iii,(.L_x_14370 - _ZN18transformer_engine48scaled_upper_triang_masked_softmax_warp_backwardI13__nv_bfloat16S1_fLi8EEEvPT0_PKT_S6_T1_iii)
        .other          _ZN18transformer_engine48scaled_upper_triang_masked_softmax_warp_backwardI13__nv_bfloat16S1_fLi8EEEvPT0_PKT_S6_T1_iii,@"STO_CUDA_ENTRY STV_DEFAULT"
_ZN18transformer_engine48scaled_upper_triang_masked_softmax_warp_backwardI13__nv_bfloat16S1_fLi8EEEvPT0_PKT_S6_T1_iii:
.text._ZN18transformer_engine48scaled_upper_triang_masked_softmax_warp_backwardI13__nv_bfloat16S1_fLi8EEEvPT0_PKT_S6_T1_iii:
        /* <DEDUP_REMOVED lines=8> */
[----:B------:R-:W-:Y:S01]  /*0080*/  HFMA2.MMA R10, -RZ, RZ, 0, 0 ;  /* 0x00000000ff0a7435 */ /* 0x000fe200000001ff */
[----:B------:R-:W2:Y:S01]  /*0090*/  S2R R19, SR_CTAID.X ;  /* 0x0000000000137919 */ /* 0x000ea20000002500 */
[----:B------:R-:W1:Y:S01]  /*00a0*/  LDC R0, c[0x0][0x4] ;  /* 0x00000100ff007b82 */ /* 0x000e620000000800 */
[----:B------:R-:W-:Y:S01]  /*00b0*/  CS2R R20, SRZ ;  /* 0x0000000000147805 */ /* 0x000fe2000001ff00 */
[----:B------:R-:W-:Y:S01]  /*00c0*/  IMAD.MOV.U32 R18, RZ, RZ, RZ ;  /* 0x000000ffff127224 */ /* 0x000fe200078e00ff */
[----:B------:R-:W-:Y:S01]  /*00d0*/  CS2R R14, SRZ ;  /* 0x00000000000e7805 */ /* 0x000fe2000001ff00 */
[----:B------:R-:W-:Y:S01]  /*00e0*/  IMAD.MOV.U32 R17, RZ, RZ, RZ ;  /* 0x000000ffff117224 */ /* 0x000fe200078e00ff */
[----:B------:R-:W-:Y:S01]  /*00f0*/  CS2R R12, SRZ ;  /* 0x00000000000c7805 */ /* 0x000fe2000001ff00 */
[----:B------:R-:W-:Y:S01]  /*0100*/  IMAD.MOV.U32 R25, RZ, RZ, RZ ;  /* 0x000000ffff197224 */ /* 0x000fe200078e00ff */
[----:B0-----:R-:W-:Y:S01]  /*0110*/  SHF.L.U32 R4, R4, 0x2, RZ ;  /* 0x0000000204047819 */ /* 0x001fe200000006ff */
[----:B-1----:R-:W-:Y:S01]  /*0120*/  IMAD R0, R0, UR4, R3 ;  /* 0x0000000400007c24 */ /* 0x002fe2000f8e0203 */
[----:B------:R-:W-:-:S02]  /*0130*/  ULDC UR4, c[0x0][0xc] ;  /* 0x0000030000047ab9 */ /* 0x000fc40000000800 */
[--C-:B------:R-:W-:Y:S01]  /*0140*/  SHF.R.S32.HI R5, RZ, 0x1f, R4.reuse ;  /* 0x0000001fff057819 */ /* 0x100fe20000011404 */
[----:B--2---:R-:W-:Y:S01]  /*0150*/  IMAD R7, R0, UR4, R19 ;  /* 0x0000000400077c24 */ /* 0x004fe2000f8e0213 */
[----:B------:R-:W-:Y:S01]  /*0160*/  ULDC UR4, c[0x0][0x22c] ;  /* 0x00008b0000047ab9 */ /* 0x000fe20000000800 */
[----:B------:R-:W-:Y:S02]  /*0170*/  IADD3 R19, R19, 0x1, RZ ;  /* 0x0000000113137810 */ /* 0x000fe40007ffe0ff */
[C---:B------:R-:W-:Y:S01]  /*0180*/  IMAD R23, R7.reuse, UR5, RZ ;  /* 0x0000000507177c24 */ /* 0x040fe2000f8e02ff */
[C---:B------:R-:W-:Y:S01]  /*0190*/  IADD3 R22, -R7.reuse, UR4, RZ ;  /* 0x0000000407167c10 */ /* 0x040fe2000fffe1ff */
[----:B------:R-:W-:Y:S01]  /*01a0*/  IMAD.WIDE.U32 R2, R7, UR6, R4 ;  /* 0x0000000607027c25 */ /* 0x000fe2000f8e0004 */
[----:B------:R-:W-:Y:S01]  /*01b0*/  ULDC.64 UR6, c[0x0][0x218] ;  /* 0x0000860000067ab9 */ /* 0x000fe20000000a00 */
[----:B------:R-:W-:Y:S01]  /*01c0*/  IADD3 R16, R4, 0x80, RZ ;  /* 0x0000008004107810 */ /* 0x000fe20007ffe0ff */
[----:B------:R-:W-:Y:S01]  /*01d0*/  ULDC.64 UR4, c[0x0][0x208] ;  /* 0x0000820000047ab9 */ /* 0x000fe20000000a00 */
[----:B------:R-:W-:Y:S01]  /*01e0*/  IMAD.SHL.U32 R24, R2, 0x2, RZ ;  /* 0x0000000202187824 */ /* 0x000fe200078e00ff */
[----:B------:R-:W-:-:S04]  /*01f0*/  IADD3 R23, R3, R23, RZ ;  /* 0x0000001703177210 */ /* 0x000fc80007ffe0ff */
[----:B------:R-:W-:Y:S02]  /*0200*/  SHF.L.U64.HI R23, R2, 0x1, R23 ;  /* 0x0000000102177819 */ /* 0x000fe40000010217 */
[C---:B------:R-:W-:Y:S02]  /*0210*/  IADD3 R6, P0, R24.reuse, UR6, RZ ;  /* 0x0000000618067c10 */ /* 0x040fe4000ff1e0ff */
[----:B------:R-:W-:Y:S02]  /*0220*/  IADD3 R8, P1, R24, UR8, RZ ;  /* 0x0000000818087c10 */ /* 0x000fe4000ff3e0ff */
[C---:B------:R-:W-:Y:S02]  /*0230*/  IADD3.X R7, R23.reuse, UR7, RZ, P0, !PT ;  /* 0x0000000717077c10 */ /* 0x040fe400087fe4ff */
[----:B------:R-:W-:Y:S02]  /*0240*/  ISETP.GT.AND P0, PT, R22, RZ, PT ;  /* 0x000000ff1600720c */ /* 0x000fe40003f04270 */
[----:B------:R-:W-:-:S02]  /*0250*/  IADD3.X R9, R23, UR9, RZ, P1, !PT ;  /* 0x0000000917097c10 */ /* 0x000fc40008ffe4ff */
[----:B------:R-:W-:-:S04]  /*0260*/  SEL R19, R19, RZ, P0 ;  /* 0x000000ff13137207 */ /* 0x000fc80000000000 */
[-C--:B------:R-:W-:Y:S02]  /*0270*/  ISETP.GE.AND P1, PT, R4, R19.reuse, PT ;  /* 0x000000130400720c */ /* 0x080fe40003f26270 */
[----:B------:R-:W-:-:S11]  /*0280*/  ISETP.GE.AND P0, PT, R16, R19, PT ;  /* 0x000000131000720c */ /* 0x000fd60003f06270 */
[----:B------:R-:W-:Y:S05]  /*0290*/  @P1 BRA `(.L_x_1003) ;  /* 0x0000000000601947 */ /* 0x000fea0003800000 */
[----:B------:R-:W2:Y:S04]  /*02a0*/  LDG.E.64 R2, desc[UR4][R8.64] ;  /* 0x0000000408027981 */ /* 0x000ea8000c1e1b00 */
[----:B------:R-:W3:Y:S01]  /*02b0*/  LDG.E.64 R10, desc[UR4][R6.64] ;  /* 0x00000004060a7981 */ /* 0x000ee2000c1e1b00 */
[C---:B------:R-:W-:Y:S01]  /*02c0*/  IADD3 R28, R4.reuse, 0x3, RZ ;  /* 0x00000003041c7810 */ /* 0x040fe20007ffe0ff */
[C---:B------:R-:W-:Y:S01]  /*02d0*/  VIADD R26, R4.reuse, 0x2 ;  /* 0x00000002041a7836 */ /* 0x040fe20000000000 */
[----:B------:R-:W-:Y:S02]  /*02e0*/  IADD3 R0, R4, 0x1, RZ ;  /* 0x0000000104007810 */ /* 0x000fe40007ffe0ff */
[-C--:B------:R-:W-:Y:S02]  /*02f0*/  ISETP.GE.AND P3, PT, R28, R19.reuse, PT ;  /* 0x000000131c00720c */ /* 0x080fe40003f66270 */
[----:B------:R-:W-:-:S02]  /*0300*/  ISETP.GE.AND P1, PT, R0, R19, PT ;  /* 0x000000130000720c */ /* 0x000fc40003f26270 */
[----:B------:R-:W-:Y:S02]  /*0310*/  ISETP.GE.AND P2, PT, R26, R19, PT ;  /* 0x000000131a00720c */ /* 0x000fe40003f46270 */
[----:B--2---:R-:W-:-:S11]  /*0320*/  PRMT R0, R2, 0x7632, R0 ;  /* 0x0000763202007816 */ /* 0x004fd60000000000 */
[C---:B------:R-:W-:Y:S01]  /*0330*/  @!P2 IMAD.U32 R14, R3.reuse, 0x10000, RZ ;  /* 0x00010000030ea824 */ /* 0x040fe200078e00ff */
[----:B------:R-:W-:Y:S02]  /*0340*/  @!P3 PRMT R25, R3, 0x7632, R25 ;  /* 0x000076320319b816 */ /* 0x000fe40000000019 */
[----:B------:R-:W-:Y:S02]  /*0350*/  @!P1 SHF.L.U32 R12, R0, 0x10, RZ ;  /* 0x00000010000c9819 */ /* 0x000fe400000006ff */
[----:B---3--:R-:W-:Y:S01]  /*0360*/  PRMT R0, R10, 0x7632, R0 ;  /* 0x000076320a007816 */ /* 0x008fe20000000000 */
[----:B------:R-:W-:Y:S01]  /*0370*/  @!P3 IMAD.U32 R15, R25, 0x10000, RZ ;  /* 0x00010000190fb824 */ /* 0x000fe200078e00ff */
[C---:B------:R-:W-:Y:S01]  /*0380*/  @!P3 PRMT R26, R11.reuse, 0x7632, R26 ;  /* 0x000076320b1ab816 */ /* 0x040fe2000000001a */
[----:B------:R-:W-:Y:S01]  /*0390*/  @!P2 IMAD.U32 R11, R11, 0x10000, RZ ;  /* 0x000100000b0ba824 */ /* 0x000fe200078e00ff */
[----:B------:R-:W-:Y:S02]  /*03a0*/  SHF.L.U32 R25, R2, 0x10, RZ ;  /* 0x0000001002197819 */ /* 0x000fe400000006ff */
[----:B------:R-:W-:Y:S01]  /*03b0*/  @!P1 SHF.L.U32 R3, R0, 0x10, RZ ;  /* 0x0000001000039819 */ /* 0x000fe200000006ff */
[----:B------:R-:W-:Y:S01]  /*03c0*/  @!P3 IMAD.U32 R26, R26, 0x10000, RZ ;  /* 0x000100001a1ab824 */ /* 0x000fe200078e00ff */
[----:B------:R-:W-:Y:S01]  /*03d0*/  SHF.L.U32 R10, R10, 0x10, RZ ;  /* 0x000000100a0a7819 */ /* 0x000fe200000006ff */
[----:B------:R-:W-:-:S02]  /*03e0*/  @!P2 FMUL R21, R14, R11 ;  /* 0x0000000b0e15a220 */ /* 0x000fc40000400000 */
[----:B------:R-:W-:Y:S01]  /*03f0*/  @!P1 FMUL R17, R12, R3 ;  /* 0x000000030c119220 */ /* 0x000fe20000400000 */
[----:B------:R-:W-:Y:S01]  /*0400*/  @!P3 FMUL R18, R15, R26 ;  /* 0x0000001a0f12b220 */ /* 0x000fe20000400000 */
[----:B------:R-:W-:-:S07]  /*0410*/  FMUL R10, R25, R10 ;  /* 0x0000000a190a7220 */ /* 0x000fce0000400000 */
.L_x_1003:
[----:B------:R-:W-:Y:S05]  /*0420*/  BSYNC B0 ;  /* 0x0000000000007941 */ /* 0x000fea0003800000 */
.L_x_1002:
[----:B------:R-:W-:Y:S01]  /*0430*/  BSSY B0, `(.L_x_1004) ;  /* 0x000001e000007945 */ /* 0x000fe20003800000 */
[----:B------:R-:W-:Y:S01]  /*0440*/  IMAD.MOV.U32 R11, RZ, RZ, RZ ;  /* 0x000000ffff0b7224 */ /* 0x000fe200078e00ff */
[----:B------:R-:W-:Y:S02]  /*0450*/  CS2R R26, SRZ ;  /* 0x00000000001a7805 */ /* 0x000fe4000001ff00 */
[----:B------:R-:W-:Y:S02]  /*0460*/  CS2R R2, SRZ ;  /* 0x0000000000027805 */ /* 0x000fe4000001ff00 */
[----:B------:R-:W-:Y:S01]  /*0470*/  MOV R0, RZ ;  /* 0x000000ff00007202 */ /* 0x000fe20000000f00 */
[----:B------:R-:W-:Y:S06]  /*0480*/  @P0 BRA `(.L_x_1005) ;  /* 0x0000000000600947 */ /* 0x000fec0003800000 */
[----:B------:R-:W2:Y:S04]  /*0490*/  LDG.E.64 R8, desc[UR4][R8.64+0x100] ;  /* 0x0001000408087981 */ /* 0x000ea8000c1e1b00 */
[----:B------:R-:W3:Y:S01]  /*04a0*/  LDG.E.64 R6, desc[UR4][R6.64+0x100] ;  /* 0x0001000406067981 */ /* 0x000ee2000c1e1b00 */
[C---:B------:R-:W-:Y:S01]  /*04b0*/  VIADD R26, R4.reuse, 0x81 ;  /* 0x00000081041a7836 */ /* 0x040fe20000000000 */
[----:B------:R-:W-:-:S04]  /*04c0*/  IADD3 R28, R4, 0x82, RZ ;  /* 0x00000082041c7810 */ /* 0x000fc80007ffe0ff */
[-C--:B------:R-:W-:Y:S01]  /*04d0*/  ISETP.GE.AND P0, PT, R26, R19.reuse, PT ;  /* 0x000000131a00720c */ /* 0x080fe20003f06270 */
[----:B------:R-:W-:Y:S01]  /*04e0*/  VIADD R26, R4, 0x83 ;  /* 0x00000083041a7836 */ /* 0x000fe20000000000 */
[----:B------:R-:W-:-:S04]  /*04f0*/  ISETP.GE.AND P1, PT, R28, R19, PT ;  /* 0x000000131c00720c */ /* 0x000fc80003f26270 */
[----:B------:R-:W-:Y:S02]  /*0500*/  ISETP.GE.AND P2, PT, R26, R19, PT ;  /* 0x000000131a00720c */ /* 0x000fe40003f46270 */
[----:B--2---:R-:W-:-:S11]  /*0510*/  PRMT R19, R8, 0x7632, R19 ;  /* 0x0000763208137816 */ /* 0x004fd60000000013 */
[C---:B------:R-:W-:Y:S02]  /*0520*/  @!P2 PRMT R26, R9.reuse, 0x7632, R26 ;  /* 0x00007632091aa816 */ /* 0x040fe4000000001a */
[----:B------:R-:W-:Y:S01]  /*0530*/  @!P1 SHF.L.U32 R2, R9, 0x10, RZ ;  /* 0x0000001009029819 */ /* 0x000fe200000006ff */
[----:B------:R-:W-:Y:S01]  /*0540*/  @!P0 IMAD.U32 R0, R19, 0x10000, RZ ;  /* 0x0001000013008824 */ /* 0x000fe200078e00ff */
[C---:B---3--:R-:W-:Y:S01]  /*0550*/  PRMT R9, R6.reuse, 0x7632, R9 ;  /* 0x0000763206097816 */ /* 0x048fe20000000009 */
[----:B------:R-:W-:Y:S01]  /*0560*/  IMAD.U32 R27, R6, 0x10000, RZ ;  /* 0x00010000061b7824 */ /* 0x000fe200078e00ff */
[----:B------:R-:W-:Y:S02]  /*0570*/  @!P2 PRMT R19, R7, 0x7632, R19 ;  /* 0x000076320713a816 */ /* 0x000fe40000000013 */
[----:B------:R-:W-:Y:S01]  /*0580*/  @!P2 SHF.L.U32 R3, R26, 0x10, RZ ;  /* 0x000000101a03a819 */ /* 0x000fe200000006ff */
[----:B------:R-:W-:Y:S01]  /*0590*/  @!P0 IMAD.U32 R9, R9, 0x10000, RZ ;  /* 0x0001000009098824 */ /* 0x000fe200078e00ff */
[----:B------:R-:W-:Y:S01]  /*05a0*/  @!P1 SHF.L.U32 R7, R7, 0x10, RZ ;  /* 0x0000001007079819 */ /* 0x000fe200000006ff */
[----:B------:R-:W-:Y:S01]  /*05b0*/  IMAD.U32 R26, R8, 0x10000, RZ ;  /* 0x00010000081a7824 */ /* 0x000fe200078e00ff */
[----:B------:R-:W-:Y:S01]  /*05c0*/  @!P2 SHF.L.U32 R6, R19, 0x10, RZ ;  /* 0x000000101306a819 */ /* 0x000fe200000006ff */
[----:B------:R-:W-:-:S02]  /*05d0*/  @!P0 FMUL R11, R0, R9 ;  /* 0x00000009000b8220 */ /* 0x000fc40000400000 */
[----:B------:R-:W-:Y:S01]  /*05e0*/  @!P1 FMUL R13, R2, R7 ;  /* 0x00000007020d9220 */ /* 0x000fe20000400000 */
[----:B------:R-:W-:Y:S01]  /*05f0*/  FMUL R27, R26, R27 ;  /* 0x0000001b1a1b7220 */ /* 0x000fe20000400000 */
[----:B------:R-:W-:-:S07]  /*0600*/  @!P2 FMUL R20, R3, R6 ;  /* 0x000000060314a220 */ /* 0x000fce0000400000 */
.L_x_1005:
[----:B------:R-:W-:Y:S05]  /*0610*/  BSYNC B0 ;  /* 0x0000000000007941 */ /* 0x000fea0003800000 */
.L_x_1004:
[----:B------:R-:W-:Y:S01]  /*0620*/  FADD R6, R10, R17 ;  /* 0x000000110a067221 */ /* 0x000fe20000000000 */
[----:B------:R-:W-:-:S03]  /*0630*/  ISETP.GE.AND P0, PT, R22, 0x1, PT ;  /* 0x000000011600780c */ /* 0x000fc60003f06270 */
        /* <DEDUP_REMOVED lines=16> */
[----:B------:R-:W-:Y:S01]  /*0740*/  ULDC UR6, c[0x0][0x234] ;  /* 0x00008d0000067ab9 */ /* 0x000fe20000000800 */
[----:B------:R-:W-:Y:S01]  /*0750*/  ULDC.64 UR8, c[0x0][0x210] ;  /* 0x0000840000087ab9 */ /* 0x000fe20000000a00 */
[----:B------:R-:W-:Y:S01]  /*0760*/  ISETP.GE.AND P0, PT, R4, UR6, PT ;  /* 0x0000000604007c0c */ /* 0x000fe2000bf06270 */
[----:B------:R-:W-:Y:S01]  /*0770*/  BSSY B0, `(.L_x_1006) ;  /* 0x0000012000007945 */ /* 0x000fe20003800000 */
[----:B------:R-:W-:Y:S01]  /*0780*/  IADD3 R6, P2, R24, UR8, RZ ;  /* 0x0000000818067c10 */ /* 0x000fe2000ff5e0ff */
[----:B-1----:R-:W-:Y:S01]  /*0790*/  FADD R4, R19, R22 ;  /* 0x0000001613047221 */ /* 0x002fe20000000000 */
[----:B------:R-:W-:Y:S02]  /*07a0*/  ISETP.GE.AND P1, PT, R16, UR6, PT ;  /* 0x0000000610007c0c */ /* 0x000fe4000bf26270 */
[----:B------:R-:W-:-:S07]  /*07b0*/  IADD3.X R7, R23, UR9, RZ, P2, !PT ;  /* 0x0000000917077c10 */ /* 0x000fce00097fe4ff */
        /* <DEDUP_REMOVED lines=13> */
.L_x_1007:
[----:B------:R-:W-:Y:S05]  /*0890*/  BSYNC B0 ;  /* 0x0000000000007941 */ /* 0x000fea0003800000 */
.L_x_1006:
        /* <DEDUP_REMOVED lines=14> */
.L_x_1008:
        /* <DEDUP_REMOVED lines=16> */
.L_x_14370:


//--------------------- .text._ZN18transformer_engine48scaled_upper_triang_masked_softmax_warp_backwardI13__nv_bfloat16S1_fLi7EEEvPT0_PKT_S6_T1_iii --------------------------
	.section	.text._ZN18transformer_engine48scaled_upper_triang_masked_softmax_warp_backwardI13__nv_bfloat16S1_fLi7EEEvPT0_PKT_S6_T1_iii,"ax",@progbits
	.align	128
        .global         _ZN18transformer_engine48scaled_upper_triang_masked_softmax_warp_backwardI13__nv_bfloat16S1_fLi7EEEvPT0_PKT_S6_T1_iii
        .type           _ZN18transformer_engine48scaled_upper_triang_masked_softmax_warp_backwardI13__nv_bfloat16S1_fLi7EEEvPT0_PKT_S6_T1_iii,@function
        .size           _ZN18transformer_engine48scaled_upper_triang_masked_softmax_warp_backwardI13__nv_bfloat16S1_fLi7EEEvPT0_PKT_S6_T1_iii,(.L_x_14371 - _ZN18transformer_engine48scaled_upper_triang_masked_softmax_warp_backwardI13__nv_bfloat16S1_fLi7EEEvPT0_PKT_S6_T1_iii)
        .other          _ZN18transformer_engine48scaled_upper_triang_masked_softmax_warp_backwardI13__nv_bfloat16S1_fLi7EEEvPT0_PKT_S6_T1_iii,@"STO_CUDA_ENTRY STV_DEFAULT"
_ZN18transformer_engine48scaled_upper_triang_masked_softmax_warp_backwardI13__nv_bfloat16S1_fLi7EEEvPT0_PKT_S6_T1_iii:
.text._ZN18transformer_engine48scaled_upper_triang_masked_softmax_warp_backwardI13__nv_bfloat16S1_fLi7EEEvPT0_PKT_S6_T1_iii:
[----:B------:R-:W-:Y:S01]  /*0000*/  LDC R1, c[0x0][0x28] ;  /* 0x00000a00ff017b82 */ /* 0x000fe20000000800 */
[----:B------:R-:W0:Y:S07]  /*0010*/  S2R R3, SR_TID.Y ;  /* 0x0000000000037919 */ /* 0x000e2e0000002200 */
[----:B------:R-:W0:Y:S01]  /*0020*/  S2UR UR5, SR_CTAID.Y ;  /* 0x00000000000579c3 */ /* 0x000e220000002600 */
[----:B------:R-:W-:Y:S01]  /*0030*/  ULDC UR7, c[0x0][0x230] ;  /* 0x00008c0000077ab9 */ /* 0x000fe20000000800 */
[----:B------:R-:W-:Y:S01]  /*0040*/  BSSY B0, `(.L_x_1009) ;  /* 0x0000040000007945 */ /* 0x000fe20003800000 */
[----:B------:R-:W1:Y:S01]  /*0050*/  S2R R7, SR_CTAID.X ;  /* 0x0000000000077919 */ /* 0x000e620000002500 */
[----:B------:R-:W-:Y:S01]  /*0060*/  USHF.R.S32.HI UR6, URZ, 0x1f, UR7 ;  /* 0x0000001f3f067899 */ /* 0x000fe20008011407 */
[----:B------:R-:W-:Y:S01]  /*0070*/  IMAD.MOV.U32 R4, RZ, RZ, RZ ;  /* 0x000000ffff047224 */ /* 0x000fe200078e00ff */
[----:B------:R-:W-:Y:S01]  /*0080*/  CS2R R10, SRZ ;  /* 0x00000000000a7805 */ /* 0x000fe2000001ff00 */
[----:B------:R-:W2:Y:S01]  /*0090*/  S2R R12, SR_TID.X ;  /* 0x00000000000c7919 */ /* 0x000ea20000002100 */
[----:B------:R-:W0:Y:S01]  /*00a0*/  LDC R0, c[0x0][0x4] ;  /* 0x00000100ff007b82 */ /* 0x000e220000000800 */
[----:B------:R-:W-:-:S02]  /*00b0*/  ULDC UR4, c[0x0][0xc] ;  /* 0x0000030000047ab9 */ /* 0x000fc40000000800 */
[----:B------:R-:W-:-:S05]  /*00c0*/  USHF.L.U32 UR4, UR4, 0x1, URZ ;  /* 0x0000000104047899 */ /* 0x000fca000800063f */
[----:B------:R-:W3:Y:S01]  /*00d0*/  LDC R5, c[0x0][0x234] ;  /* 0x00008d00ff057b82 */ /* 0x000ee20000000800 */
[----:B0-----:R-:W-:Y:S01]  /*00e0*/  IMAD R0, R0, UR5, R3 ;  /* 0x0000000500007c24 */ /* 0x001fe2000f8e0203 */
[----:B-1----:R-:W-:-:S03]  /*00f0*/  IADD3 R24, R7, 0x1, RZ ;  /* 0x0000000107187810 */ /* 0x002fc60007ffe0ff */
[----:B------:R-:W-:Y:S01]  /*0100*/  IMAD R9, R0, UR4, R7 ;  /* 0x0000000400097c24 */ /* 0x000fe2000f8e0207 */
[----:B------:R-:W-:Y:S01]  /*0110*/  ULDC UR4, c[0x0][0x22c] ;  /* 0x00008b0000047ab9 */ /* 0x000fe20000000800 */
[----:B------:R-:W-:Y:S01]  /*0120*/  CS2R R6, SRZ ;  /* 0x0000000000067805 */ /* 0x000fe2000001ff00 */
[----:B--2---:R-:W-:Y:S02]  /*0130*/  IMAD.SHL.U32 R12, R12, 0x4, RZ ;  /* 0x000000040c0c7824 */ /* 0x004fe400078e00ff */
[C---:B------:R-:W-:Y:S01]  /*0140*/  IADD3 R0, -R9.reuse, UR4, RZ ;  /* 0x0000000409007c10 */ /* 0x040fe2000fffe1ff */
[----:B------:R-:W-:Y:S01]  /*0150*/  IMAD R21, R9, UR6, RZ ;  /* 0x0000000609157c24 */ /* 0x000fe2000f8e02ff */
[----:B------:R-:W-:Y:S01]  /*0160*/  ULDC.64 UR4, c[0x0][0x208] ;  /* 0x0000820000047ab9 */ /* 0x000fe20000000a00 */
[----:B------:R-:W-:Y:S02]  /*0170*/  SHF.R.S32.HI R13, RZ, 0x1f, R12 ;  /* 0x0000001fff0d7819 */ /* 0x000fe4000001140c */
[----:B------:R-:W-:-:S02]  /*0180*/  VIMNMX R2, R0, 0x2, PT ;  /* 0x0000000200027848 */ /* 0x000fc40003fe0100 */
[----:B------:R-:W-:Y:S01]  /*0190*/  ISETP.GT.AND P0, PT, R0, RZ, PT ;  /* 0x000000ff0000720c */ /* 0x000fe20003f04270 */
[----:B------:R-:W-:Y:S01]  /*01a0*/  IMAD.WIDE.U32 R14, R9, UR7, R12 ;  /* 0x00000007090e7c25 */ /* 0x000fe2000f8e000c */
[----:B------:R-:W-:Y:S02]  /*01b0*/  ISETP.GT.AND P1, PT, R2, 0x1, PT ;  /* 0x000000010200780c */ /* 0x000fe40003f24270 */
[----:B------:R-:W-:Y:S02]  /*01c0*/  CS2R R2, SRZ ;  /* 0x0000000000027805 */ /* 0x000fe4000001ff00 */
[C---:B------:R-:W-:Y:S02]  /*01d0*/  SEL R23, R24.reuse, RZ, P0 ;  /* 0x000000ff18177207 */ /* 0x040fe40000000000 */
[----:B------:R-:W-:Y:S02]  /*01e0*/  CS2R R8, SRZ ;  /* 0x0000000000087805 */ /* 0x000fe4000001ff00 */
[----:B------:R-:W-:Y:S01]  /*01f0*/  SEL R24, R24, RZ, P1 ;  /* 0x000000ff18187207 */ /* 0x000fe20000800000 */
[----:B------:R-:W-:Y:S01]  /*0200*/  IMAD.IADD R21, R15, 0x1, R21 ;  /* 0x000000010f157824 */ /* 0x000fe200078e0215 */
[----:B------:R-:W-:-:S02]  /*0210*/  ISETP.GE.AND P1, PT, R12, R23, PT ;  /* 0x000000170c00720c */ /* 0x000fc40003f26270 */
[----:B------:R-:W-:-:S11]  /*0220*/  ISETP.GE.AND P0, PT, R12, R24, PT ;  /* 0x000000180c00720c */ /* 0x000fd60003f06270 */
[----:B---3--:R-:W-:Y:S05]  /*0230*/  @P1 BRA `(.L_x_1010) ;  /* 0x0000000000801947 */ /* 0x008fea0003800000 */
[C---:B------:R-:W-:Y:S01]  /*0240*/  IMAD.SHL.U32 R18, R14.reuse, 0x2, RZ ;  /* 0x000000020e127824 */ /* 0x040fe200078e00ff */
[----:B------:R-:W-:Y:S01]  /*0250*/  ULDC.64 UR10, c[0x0][0x220] ;  /* 0x00008800000a7ab9 */ /* 0x000fe20000000a00 */
[----:B------:R-:W-:Y:S01]  /*0260*/  SHF.L.U64.HI R7, R14, 0x1, R21 ;  /* 0x000000010e077819 */ /* 0x000fe20000010215 */
[----:B------:R-:W-:Y:S02]  /*0270*/  ULDC.64 UR8, c[0x0][0x218] ;  /* 0x0000860000087ab9 */ /* 0x000fe40000000a00 */
[C---:B------:R-:W-:Y:S02]  /*0280*/  IADD3 R16, P2, R18.reuse, UR10, RZ ;  /* 0x0000000a12107c10 */ /* 0x040fe4000ff5e0ff */
[----:B------:R-:W-:Y:S02]  /*0290*/  IADD3 R18, P1, R18, UR8, RZ ;  /* 0x0000000812127c10 */ /* 0x000fe4000ff3e0ff */
[C---:B------:R-:W-:Y:S02]  /*02a0*/  IADD3.X R17, R7.reuse, UR11, RZ, P2, !PT ;  /* 0x0000000b07117c10 */ /* 0x040fe400097fe4ff */
[----:B------:R-:W-:-:S04]  /*02b0*/  IADD3.X R19, R7, UR9, RZ, P1, !PT ;  /* 0x0000000907137c10 */ /* 0x000fc80008ffe4ff */
[----:B------:R-:W2:Y:S04]  /*02c0*/  LDG.E.64 R16, desc[UR4][R16.64] ;  /* 0x0000000410107981 */ /* 0x000ea8000c1e1b00 */
[----:B------:R-:W3:Y:S01]  /*02d0*/  LDG.E.64 R18, desc[UR4][R18.64] ;  /* 0x0000000412127981 */ /* 0x000ee2000c1e1b00 */
[C---:B------:R-:W-:Y:S01]  /*02e0*/  IADD3 R10, R12.reuse, 0x3, RZ ;  /* 0x000000030c0a7810 */ /* 0x040fe20007ffe0ff */
[----:B------:R-:W-:-:S03]  /*02f0*/  VIADD R20, R12, 0x2 ;  /* 0x000000020c147836 */ /* 0x000fc60000000000 */
[-C--:B------:R-:W-:Y:S01]  /*0300*/  ISETP.GE.AND P3, PT, R10, R23.reuse, PT ;  /* 0x000000170a00720c */ /* 0x080fe20003f66270 */
[----:B------:R-:W-:Y:S01]  /*0310*/  VIADD R10, R12, 0x1 ;  /* 0x000000010c0a7836 */ /* 0x000fe20000000000 */
[----:B------:R-:W-:-:S04]  /*0320*/  ISETP.GE.AND P2, PT, R20, R23, PT ;  /* 0x000000171400720c */ /* 0x000fc80003f46270 */
[----:B------:R-:W-:-:S07]  /*0330*/  ISETP.GE.AND P1, PT, R10, R23, PT ;  /* 0x000000170a00720c */ /* 0x000fce0003f26270 */
[----:B--2---:R-:W-:Y:S02]  /*0340*/  @!P3 PRMT R10, R17, 0x7632, R10 ;  /* 0x00007632110ab816 */ /* 0x004fe4000000000a */
[----:B------:R-:W-:Y:S02]  /*0350*/  PRMT R7, R16, 0x7632, R7 ;  /* 0x0000763210077816 */ /* 0x000fe40000000007 */
[C---:B---3--:R-:W-:Y:S01]  /*0360*/  @!P2 SHF.L.U32 R20, R19.reuse, 0x10, RZ ;  /* 0x000000101314a819 */ /* 0x048fe200000006ff */
[----:B------:R-:W-:Y:S01]  /*0370*/  @!P3 IMAD.U32 R8, R10, 0x10000, RZ ;  /* 0x000100000a08b824 */ /* 0x000fe200078e00ff */
[----:B------:R-:W-:Y:S01]  /*0380*/  @!P3 PRMT R10, R19, 0x7632, R10 ;  /* 0x00007632130ab816 */ /* 0x000fe2000000000a */
[----:B------:R-:W-:Y:S01]  /*0390*/  @!P1 IMAD.U32 R11, R7, 0x10000, RZ ;  /* 0x00010000070b9824 */ /* 0x000fe200078e00ff */
[C---:B------:R-:W-:Y:S01]  /*03a0*/  PRMT R7, R18.reuse, 0x7632, R7 ;  /* 0x0000763212077816 */ /* 0x040fe20000000007 */
[----:B------:R-:W-:Y:S01]  /*03b0*/  IMAD.U32 R19, R18, 0x10000, RZ ;  /* 0x0001000012137824 */ /* 0x000fe200078e00ff */
[----:B------:R-:W-:Y:S01]  /*03c0*/  @!P2 SHF.L.U32 R9, R17, 0x10, RZ ;  /* 0x000000101109a819 */ /* 0x000fe200000006ff */
[----:B------:R-:W-:Y:S01]  /*03d0*/  @!P3 IMAD.U32 R17, R10, 0x10000, RZ ;  /* 0x000100000a11b824 */ /* 0x000fe200078e00ff */
[----:B------:R-:W-:Y:S01]  /*03e0*/  @!P1 SHF.L.U32 R18, R7, 0x10, RZ ;  /* 0x0000001007129819 */ /* 0x000fe200000006ff */
[----:B------:R-:W-:-:S02]  /*03f0*/  IMAD.U32 R10, R16, 0x10000, RZ ;  /* 0x00010000100a7824 */ /* 0x000fc400078e00ff */
[----:B------:R-:W-:Y:S01]  /*0400*/  @!P2 FMUL R4, R9, R20 ;  /* 0x000000140904a220 */ /* 0x000fe20000400000 */
[----:B------:R-:W-:Y:S01]  /*0410*/  @!P3 FMUL R3, R8, R17 ;  /* 0x000000110803b220 */ /* 0x000fe20000400000 */
[----:B------:R-:W-:Y:S01]  /*0420*/  @!P1 FMUL R6, R11, R18 ;  /* 0x000000120b069220 */ /* 0x000fe20000400000 */
[----:B------:R-:W-:-:S07]  /*0430*/  FMUL R7, R10, R19 ;  /* 0x000000130a077220 */ /* 0x000fce0000400000 */
.L_x_1010:
[----:B------:R-:W-:Y:S05]  /*0440*/  BSYNC B0 ;  /* 0x0000000000007941 */ /* 0x000fea0003800000 */
.L_x_1009:
[----:B------:R-:W-:Y:S01]  /*0450*/  BSSY B0, `(.L_x_1011) ;  /* 0x000002b000007945 */ /* 0x000fe20003800000 */
[----:B------:R-:W-:Y:S01]  /*0460*/  HFMA2.MMA R22, -RZ, RZ, 0, 0 ;  /* 0x00000000ff167435 */ /* 0x000fe200000001ff */
[----:B------:R-:W-:Y:S01]  /*0470*/  IMAD.MOV.U32 R20, RZ, RZ, RZ ;  /* 0x000000ffff147224 */ /* 0x000fe200078e00ff */
[----:B------:R-:W-:Y:S01]  /*0480*/  CS2R R16, SRZ ;  /* 0x0000000000107805 */ /* 0x000fe2000001ff00 */
[----:B------:R-:W-:Y:S01]  /*0490*/  IMAD.MOV.U32 R25, RZ, RZ, RZ ;  /* 0x000000ffff197224 */ /* 0x000fe200078e00ff */
[----:B------:R-:W-:Y:S01]  /*04a0*/  MOV R29, RZ ;  /* 0x000000ff001d7202 */ /* 0x000fe20000000f00 */
[----:B------:R-:W-:Y:S02]  /*04b0*/  IMAD.MOV.U32 R27, RZ, RZ, RZ ;  /* 0x000000ffff1b7224 */ /* 0x000fe400078e00ff */
[----:B------:R-:W-:Y:S01]  /*04c0*/  IMAD R23, R5, UR7, RZ ;  /* 0x0000000705177c24 */ /* 0x000fe2000f8e02ff */
[----:B------:R-:W-:Y:S06]  /*04d0*/  @P0 BRA `(.L_x_1012) ;  /* 0x0000000000880947 */ /* 0x000fec0003800000 */
[C---:B------:R-:W-:Y:S01]  /*04e0*/  IADD3 R16, R12.reuse, 0x2, RZ ;  /* 0x000000020c107810 */ /* 0x040fe20007ffe0ff */
[----:B------:R-:W-:Y:S01]  /*04f0*/  VIADD R17, R12, 0x1 ;  /* 0x000000010c117836 */ /* 0x000fe20000000000 */
[C---:B------:R-:W-:Y:S01]  /*0500*/  IADD3 R19, P3, R23.reuse, R14, RZ ;  /* 0x0000000e17137210 */ /* 0x040fe20007f7e0ff */
[----:B------:R-:W-:Y:S01]  /*0510*/  ULDC.64 UR8, c[0x0][0x220] ;  /* 0x0000880000087ab9 */ /* 0x000fe20000000a00 */
[-C--:B------:R-:W-:Y:S01]  /*0520*/  ISETP.GE.AND P2, PT, R16, R24.reuse, PT ;  /* 0x000000181000720c */ /* 0x080fe20003f46270 */
[----:B------:R-:W-:Y:S01]  /*0530*/  ULDC.64 UR6, c[0x0][0x218] ;  /* 0x0000860000067ab9 */ /* 0x000fe20000000a00 */
[----:B------:R-:W-:Y:S02]  /*0540*/  LEA.HI.X.SX32 R16, R23, R21, 0x1, P3 ;  /* 0x0000001517107211 */ /* 0x000fe400018f0eff */
[----:B------:R-:W-:Y:S02]  /*0550*/  SHF.L.U32 R18, R19, 0x1, RZ ;  /* 0x0000000113127819 */ /* 0x000fe400000006ff */
[----:B------:R-:W-:Y:S01]  /*0560*/  ISETP.GE.AND P0, PT, R17, R24, PT ;  /* 0x000000181100720c */ /* 0x000fe20003f06270 */
[----:B------:R-:W-:Y:S01]  /*0570*/  VIADD R17, R12, 0x3 ;  /* 0x000000030c117836 */ /* 0x000fe20000000000 */
[----:B------:R-:W-:-:S02]  /*0580*/  SHF.L.U64.HI R19, R19, 0x1, R16 ;  /* 0x0000000113137819 */ /* 0x000fc40000010210 */
[C---:B------:R-:W-:Y:S02]  /*0590*/  IADD3 R16, P4, R18.reuse, UR8, RZ ;  /* 0x0000000812107c10 */ /* 0x040fe4000ff9e0ff */
[----:B------:R-:W-:Y:S02]  /*05a0*/  ISETP.GE.AND P1, PT, R17, R24, PT ;  /* 0x000000181100720c */ /* 0x000fe40003f26270 */
[----:B------:R-:W-:Y:S02]  /*05b0*/  IADD3.X R17, R19, UR9, RZ, P4, !PT ;  /* 0x0000000913117c10 */ /* 0x000fe4000a7fe4ff */
[----:B------:R-:W-:-:S04]  /*05c0*/  IADD3 R18, P3, R18, UR6, RZ ;  /* 0x0000000612127c10 */ /* 0x000fc8000ff7e0ff */
[----:B------:R-:W-:Y:S01]  /*05d0*/  IADD3.X R19, R19, UR7, RZ, P3, !PT ;  /* 0x0000000713137c10 */ /* 0x000fe20009ffe4ff */
[----:B------:R-:W2:Y:S05]  /*05e0*/  LDG.E.64 R16, desc[UR4][R16.64] ;  /* 0x0000000410107981 */ /* 0x000eaa000c1e1b00 */
[----:B------:R-:W3:Y:S01]  /*05f0*/  LDG.E.64 R18, desc[UR4][R18.64] ;  /* 0x0000000412127981 */ /* 0x000ee2000c1e1b00 */
[C---:B--2---:R-:W-:Y:S01]  /*0600*/  @!P1 PRMT R24, R17.reuse, 0x7632, R24 ;  /* 0x0000763211189816 */ /* 0x044fe20000000018 */
[----:B------:R-:W-:-:S03]  /*0610*/  @!P2 IMAD.U32 R27, R17, 0x10000, RZ ;  /* 0x00010000111ba824 */ /* 0x000fc600078e00ff */
[----:B------:R-:W-:Y:S01]  /*0620*/  @!P1 SHF.L.U32 R25, R24, 0x10, RZ ;  /* 0x0000001018199819 */ /* 0x000fe200000006ff */
[----:B---3--:R-:W-:Y:S01]  /*0630*/  @!P2 IMAD.U32 R26, R19, 0x10000, RZ ;  /* 0x00010000131aa824 */ /* 0x008fe200078e00ff */
[----:B------:R-:W-:Y:S01]  /*0640*/  PRMT R24, R16, 0x7632, R24 ;  /* 0x0000763210187816 */ /* 0x000fe20000000018 */
[----:B------:R-:W-:Y:S01]  /*0650*/  IMAD.U32 R17, R18, 0x10000, RZ ;  /* 0x0001000012117824 */ /* 0x000fe200078e00ff */
[----:B------:R-:W-:Y:S01]  /*0660*/  SHF.L.U32 R16, R16, 0x10, RZ ;  /* 0x0000001010107819 */ /* 0x000fe200000006ff */
[----:B------:R-:W-:Y:S01]  /*0670*/  @!P2 FMUL R20, R27, R26 ;  /* 0x0000001a1b14a220 */ /* 0x000fe20000400000 */
[----:B------:R-:W-:Y:S02]  /*0680*/  @!P0 SHF.L.U32 R29, R24, 0x10, RZ ;  /* 0x00000010181d8819 */ /* 0x000fe400000006ff */
[----:B------:R-:W-:Y:S01]  /*0690*/  @!P1 PRMT R26, R19, 0x7632, R26 ;  /* 0x00007632131a9816 */ /* 0x000fe2000000001a */
[----:B------:R-:W-:Y:S01]  /*06a0*/  FMUL R17, R16, R17 ;  /* 0x0000001110117220 */ /* 0x000fe20000400000 */
[----:B------:R-:W-:-:S02]  /*06b0*/  PRMT R24, R18, 0x7632, R24 ;  /* 0x0000763212187816 */ /* 0x000fc40000000018 */
[----:B------:R-:W-:-:S03]  /*06c0*/  @!P1 SHF.L.U32 R26, R26, 0x10, RZ ;  /* 0x000000101a1a9819 */ /* 0x000fc600000006ff */
[----:B------:R-:W-:Y:S02]  /*06d0*/  @!P0 IMAD.U32 R24, R24, 0x10000, RZ ;  /* 0x0001000018188824 */ /* 0x000fe400078e00ff */
[----:B------:R-:W-:Y:S02]  /*06e0*/  @!P1 FMUL R2, R25, R26 ;  /* 0x0000001a19029220 */ /* 0x000fe40000400000 */
[----:B------:R-:W-:-:S07]  /*06f0*/  @!P0 FMUL R22, R29, R24 ;  /* 0x000000181d168220 */ /* 0x000fce0000400000 */
.L_x_1012:
[----:B------:R-:W-:Y:S05]  /*0700*/  BSYNC B0 ;  /* 0x0000000000007941 */ /* 0x000fea0003800000 */
.L_x_1011:
[----:B------:R-:W-:Y:S01]  /*0710*/  FADD R19, R7, R6 ;  /* 0x0000000607137221 */ /* 0x000fe20000000000 */
[----:B------:R-:W-:-:S03]  /*0720*/  VIMNMX R24, R0, 0x2, PT ;  /* 0x0000000200187848 */ /* 0x000fc60003fe0100 */
[----:B------:R-:W-:Y:S01]  /*0730*/  FADD R18, R19, R4 ;  /* 0x0000000413127221 */ /* 0x000fe20000000000 */
[----:B------:R-:W-:Y:S01]  /*0740*/  ISETP.GE.AND P0, PT, R24, 0x1, PT ;  /* 0x000000011800780c */ /* 0x000fe20003f06270 */
[----:B------:R-:W-:Y:S02]  /*0750*/  FADD R24, R17, R22 ;  /* 0x0000001611187221 */ /* 0x000fe40000000000 */
[----:B------:R-:W-:Y:S02]  /*0760*/  FADD R19, R18, R3 ;  /* 0x0000000312137221 */ /* 0x000fe40000000000 */
[----:B------:R-:W-:-:S03]  /*0770*/  FADD R24, R24, R20 ;  /* 0x0000001418187221 */ /* 0x000fc60000000000 */
[----:B------:R-:W0:Y:S01]  /*0780*/  SHFL.BFLY PT, R18, R19, 0x10, 0x1f ;  /* 0x0e001f0013127f89 */ /* 0x000e2200000e0000 */
[----:B------:R-:W-:-:S05]  /*0790*/  FADD R24, R24, R2 ;  /* 0x0000000218187221 */ /* 0x000fca0000000000 */
[----:B------:R-:W1:Y:S01]  /*07a0*/  SHFL.BFLY PT, R26, R24, 0x10, 0x1f ;  /* 0x0e001f00181a7f89 */ /* 0x000e6200000e0000 */
[----:B0-----:R-:W-:-:S05]  /*07b0*/  FADD R18, R19, R18 ;  /* 0x0000001213127221 */ /* 0x001fca0000000000 */
[----:B------:R-:W0:Y:S01]  /*07c0*/  SHFL.BFLY PT, R28, R18, 0x8, 0x1f ;  /* 0x0d001f00121c7f89 */ /* 0x000e2200000e0000 */
[----:B-1----:R-:W-:-:S05]  /*07d0*/  FADD R26, R24, R26 ;  /* 0x0000001a181a7221 */ /* 0x002fca0000000000 */
[----:B------:R-:W1:Y:S01]  /*07e0*/  SHFL.BFLY PT, R19, R26, 0x8, 0x1f ;  /* 0x0d001f001a137f89 */ /* 0x000e6200000e0000 */
[----:B0-----:R-:W-:-:S05]  /*07f0*/  FADD R28, R18, R28 ;  /* 0x0000001c121c7221 */ /* 0x001fca0000000000 */
[----:B------:R-:W0:Y:S01]  /*0800*/  SHFL.BFLY PT, R18, R28, 0x4, 0x1f ;  /* 0x0c801f001c127f89 */ /* 0x000e2200000e0000 */
[----:B-1----:R-:W-:Y:S01]  /*0810*/  FADD R19, R26, R19 ;  /* 0x000000131a137221 */ /* 0x002fe20000000000 */
[----:B0-----:R-:W-:-:S04]  /*0820*/  FADD R28, R28, R18 ;  /* 0x000000121c1c7221 */ /* 0x001fc80000000000 */
[----:B------:R-:W0:Y:S02]  /*0830*/  SHFL.BFLY PT, R18, R19, 0x4, 0x1f ;  /* 0x0c801f0013127f89 */ /* 0x000e2400000e0000 */
[----:B0-----:R-:W-:Y:S02]  /*0840*/  FADD R19, R19, R18 ;  /* 0x0000001213137221 */ /* 0x001fe40000000000 */
[----:B------:R-:W0:Y:S02]  /*0850*/  SHFL.BFLY PT, R18, R28, 0x2, 0x1f ;  /* 0x0c401f001c127f89 */ /* 0x000e2400000e0000 */
[----:B0-----:R-:W-:Y:S02]  /*0860*/  FADD R24, R28, R18 ;  /* 0x000000121c187221 */ /* 0x001fe40000000000 */
[----:B------:R-:W0:Y:S02]  /*0870*/  SHFL.BFLY PT, R18, R19, 0x2, 0x1f ;  /* 0x0c401f0013127f89 */ /* 0x000e2400000e0000 */
[----:B0-----:R-:W-:-:S02]  /*0880*/  FADD R26, R19, R18 ;  /* 0x00000012131a7221 */ /* 0x001fc40000000000 */
[----:B------:R-:W0:Y:S02]  /*0890*/  SHFL.BFLY PT, R18, R24, 0x1, 0x1f ;  /* 0x0c201f0018127f89 */ /* 0x000e2400000e0000 */
[----:B0-----:R-:W-:Y:S02]  /*08a0*/  FADD R18, R24, R18 ;  /* 0x0000001218127221 */ /* 0x001fe40000000000 */
[----:B------:R0:W1:Y:S01]  /*08b0*/  SHFL.BFLY PT, R24, R26, 0x1, 0x1f ;  /* 0x0c201f001a187f89 */ /* 0x00006200000e0000 */
[----:B------:R-:W-:Y:S05]  /*08c0*/  @!P0 EXIT ;  /* 0x000000000000894d */ /* 0x000fea0003800000 */
[----:B------:R-:W-:Y:S01]  /*08d0*/  ISETP.GE.AND P1, PT, R12, R5, PT ;  /* 0x000000050c00720c */ /* 0x000fe20003f26270 */
[----:B------:R-:W-:Y:S01]  /*08e0*/  BSSY B0, `(.L_x_1013) ;  /* 0x0000013000007945 */ /* 0x000fe20003800000 */
[----:B------:R-:W-:Y:S01]  /*08f0*/  ISETP.GE.AND P0, PT, R0, 0x2, PT ;  /* 0x000000020000780c */ /* 0x000fe20003f06270 */
[----:B-1----:R-:W-:-:S10]  /*0900*/  FADD R0, R26, R24 ;  /* 0x000000181a007221 */ /* 0x002fd40000000000 */
[----:B------:R-:W-:Y:S05]  /*0910*/  @P1 BRA `(.L_x_1014) ;  /* 0x00000000003c1947 */ /* 0x000fea0003800000 */
[C---:B------:R-:W-:Y:S01]  /*0920*/  FFMA R7, R18.reuse, -R10, R7 ;  /* 0x8000000a12077223 */ /* 0x040fe20000000007 */
[C---:B------:R-:W-:Y:S01]  /*0930*/  FFMA R11, R18.reuse, -R11, R6 ;  /* 0x8000000b120b7223 */ /* 0x040fe20000000006 */
[C---:B------:R-:W-:Y:S01]  /*0940*/  FFMA R4, R18.reuse, -R9, R4 ;  /* 0x8000000912047223 */ /* 0x040fe20000000004 */
[----:B------:R-:W-:Y:S01]  /*0950*/  FFMA R3, R18, -R8, R3 ;  /* 0x8000000812037223 */ /* 0x000fe20000000003 */
[----:B------:R-:W-:Y:S01]  /*0960*/  ULDC UR6, c[0x0][0x228] ;  /* 0x00008a0000067ab9 */ /* 0x000fe20000000800 */
[----:B------:R-:W-:Y:S01]  /*0970*/  ULDC.64 UR8, c[0x0][0x210] ;  /* 0x0000840000087ab9 */ /* 0x000fe20000000a00 */
[----:B------:R-:W-:Y:S01]  /*0980*/  FMUL R6, R7, UR6 ;  /* 0x0000000607067c20 */ /* 0x000fe20008400000 */
[----:B------:R-:W-:Y:S01]  /*0990*/  FMUL R11, R11, UR6 ;  /* 0x000000060b0b7c20 */ /* 0x000fe20008400000 */
[----:B------:R-:W-:Y:S01]  /*09a0*/  FMUL R7, R4, UR6 ;  /* 0x0000000604077c20 */ /* 0x000fe20008400000 */
[----:B------:R-:W-:Y:S01]  /*09b0*/  FMUL R8, R3, UR6 ;  /* 0x0000000603087c20 */ /* 0x000fe20008400000 */
[----:B------:R-:W-:-:S02]  /*09c0*/  LEA R4, P2, R14, UR8, 0x1 ;  /* 0x000000080e047c11 */ /* 0x000fc4000f8408ff */
[----:B------:R-:W-:Y:S02]  /*09d0*/  F2FP.BF16.F32.PACK_AB R6, R11, R6 ;  /* 0x000000060b06723e */ /* 0x000fe400000010ff */
[----:B------:R-:W-:Y:S02]  /*09e0*/  LEA.HI.X R5, R14, UR9, R21, 0x1, P2 ;  /* 0x000000090e057c11 */ /* 0x000fe400090f0c15 */
[----:B------:R-:W-:-:S05]  /*09f0*/  F2FP.BF16.F32.PACK_AB R7, R8, R7 ;  /* 0x000000070807723e */ /* 0x000fca00000010ff */
[----:B------:R1:W-:Y:S02]  /*0a00*/  STG.E.64 desc[UR4][R4.64], R6 ;  /* 0x0000000604007986 */ /* 0x0003e4000c101b04 */
.L_x_1014:
[----:B------:R-:W-:Y:S05]  /*0a10*/  BSYNC B0 ;  /* 0x0000000000007941 */ /* 0x000fea0003800000 */
.L_x_1013:
[----:B------:R-:W-:Y:S05]  /*0a20*/  @!P0 EXIT ;  /* 0x000000000000894d */ /* 0x000fea0003800000 */
[----:B------:R-:W-:Y:S05]  /*0a30*/  @P1 EXIT ;  /* 0x000000000000194d */ /* 0x000fea0003800000 */
[C---:B------:R-:W-:Y:S01]  /*0a40*/  FFMA R16, R0.reuse, -R16, R17 ;  /* 0x8000001000107223 */ /* 0x040fe20000000011 */
[C---:B------:R-:W-:Y:S01]  /*0a50*/  FFMA R22, R0.reuse, -R29, R22 ;  /* 0x8000001d00167223 */ /* 0x040fe20000000016 */
[C---:B------:R-:W-:Y:S01]  /*0a60*/  FFMA R20, R0.reuse, -R27, R20 ;  /* 0x8000001b00147223 */ /* 0x040fe20000000014 */
[C---:B------:R-:W-:Y:S01]  /*0a70*/  IADD3 R14, P0, R23.reuse, R14, RZ ;  /* 0x0000000e170e7210 */ /* 0x040fe20007f1e0ff */
[----:B------:R-:W-:Y:S01]  /*0a80*/  FFMA R0, R0, -R25, R2 ;  /* 0x8000001900007223 */ /* 0x000fe20000000002 */
[----:B------:R-:W-:Y:S01]  /*0a90*/  ULDC UR6, c[0x0][0x228] ;  /* 0x00008a0000067ab9 */ /* 0x000fe20000000800 */
[----:B------:R-:W-:Y:S01]  /*0aa0*/  ULDC.64 UR8, c[0x0][0x210] ;  /* 0x0000840000087ab9 */ /* 0x000fe20000000a00 */
[----:B------:R-:W-:Y:S01]  /*0ab0*/  LEA.HI.X.SX32 R21, R23, R21, 0x1, P0 ;  /* 0x0000001517157211 */ /* 0x000fe200000f0eff */
[----:B------:R-:W-:Y:S01]  /*0ac0*/  FMUL R16, R16, UR6 ;  /* 0x0000000610107c20 */ /* 0x000fe20008400000 */
[----:B-1----:R-:W-:Y:S01]  /*0ad0*/  FMUL R5, R22, UR6 ;  /* 0x0000000616057c20 */ /* 0x002fe20008400000 */
[----:B------:R-:W-:Y:S01]  /*0ae0*/  FMUL R20, R20, UR6 ;  /* 0x0000000614147c20 */ /* 0x000fe20008400000 */
[----:B------:R-:W-:Y:S01]  /*0af0*/  FMUL R7, R0, UR6 ;  /* 0x0000000600077c20 */ /* 0x000fe20008400000 */
[----:B------:R-:W-:-:S02]  /*0b00*/  LEA R2, P0, R14, UR8, 0x1 ;  /* 0x000000080e027c11 */ /* 0x000fc4000f8008ff */
[----:B------:R-:W-:Y:S02]  /*0b10*/  F2FP.BF16.F32.PACK_AB R6, R5, R16 ;  /* 0x000000100506723e */ /* 0x000fe400000010ff */
[----:B------:R-:W-:Y:S02]  /*0b20*/  LEA.HI.X R3, R14, UR9, R21, 0x1, P0 ;  /* 0x000000090e037c11 */ /* 0x000fe400080f0c15 */
[----:B------:R-:W-:-:S05]  /*0b30*/  F2FP.BF16.F32.PACK_AB R7, R7, R20 ;  /* 0x000000140707723e */ /* 0x000fca00000010ff */
[----:B------:R-:W-:Y:S01]  /*0b40*/  STG.E.64 desc[UR4][R2.64], R6 ;  /* 0x0000000602007986 */ /* 0x000fe2000c101b04 */
[----:B------:R-:W-:Y:S05]  /*0b50*/  EXIT ;  /* 0x000000000000794d */ /* 0x000fea0003800000 */
.L_x_1015:
        /* <DEDUP_REMOVED lines=10> */
.L_x_14371:


//--------------------- .text._ZN18transformer_engine48scaled_upper_triang_masked_softmax_warp_backwardI13__nv_bfloat16S1_fLi6EEEvPT0_PKT_S6_T1_iii --------------------------
	.section	.text._ZN18transformer_engine48scaled_upper_triang_masked_softmax_warp_backwardI13__nv_bfloat16S1_fLi6EEEvPT0_PKT_S6_T1_iii,"ax",@progbits
	.align	128
        .global         _ZN18transformer_engine48scaled_upper_triang_masked_softmax_warp_backwardI13__nv_bfloat16S1_fLi6EEEvPT0_PKT_S6_T1_iii
        .type           _ZN18transformer_engine48scaled_upper_triang_masked_softmax_warp_backwardI13__nv_bfloat16S1_fLi6EEEvPT0_PKT_S6_T1_iii,@function
        .size           _ZN18transformer_engine48scaled_upper_triang_masked_softmax_warp_backwardI13__nv_bfloat16S1_fLi6EEEvPT0_PKT_S6_T1_iii,(.L_x_14372 - _ZN18transformer_engine48scaled_upper_triang_masked_softmax_warp_backwardI13__nv_bfloat16S1_fLi6EEEvPT0_PKT_S6_T1_iii)
        .other          _ZN18transformer_engine48scaled_upper_triang_masked_softmax_warp_backwardI13__nv_bfloat16S1_fLi6EEEvPT0_PKT_S6_T1_iii,@"STO_CUDA_ENTRY STV_DEFAULT"
_ZN18transformer_engine48scaled_upper_triang_masked_softmax_warp_backwardI13__nv_bfloat16S1_fLi6EEEvPT0_PKT_S6_T1_iii:
.text._ZN18transformer_engine48scaled_upper_triang_masked_softmax_warp_backwardI13__nv_bfloat16S1_fLi6EEEvPT0_PKT_S6_T1_iii:
[----:B------:R-:W-:Y:S01]  /*0000*/  LDC R1, c[0x0][0x28] ;  /* 0x00000a00ff017b82 */ /* 0x000fe20000000800 */
[----:B------:R-:W0:Y:S07]  /*0010*/  S2R R3, SR_TID.Y ;  /* 0x0000000000037919 */ /* 0x000e2e0000002200 */
[----:B------:R-:W0:Y:S01]  /*0020*/  S2UR UR5, SR_CTAID.Y ;  /* 0x00000000000579c3 */ /* 0x000e220000002600 */
[----:B------:R-:W-:Y:S01]  /*0030*/  ULDC UR6, c[0x0][0x230] ;  /* 0x00008c0000067ab9 */ /* 0x000fe20000000800 */
[----:B------:R-:W1:Y:S01]  /*0040*/  S2R R2, SR_TID.X ;  /* 0x0000000000027919 */ /* 0x000e620000002100 */
[----:B------:R-:W2:Y:S05]  /*0050*/  S2R R11, SR_CTAID.X ;  /* 0x00000000000b7919 */ /* 0x000eaa0000002500 */
[----:B------:R-:W0:Y:S01]  /*0060*/  LDC R0, c[0x0][0x4] ;  /* 0x00000100ff007b82 */ /* 0x000e220000000800 */
[----:B------:R-:W-:-:S02]  /*0070*/  ULDC UR4, c[0x0][0xc] ;  /* 0x0000030000047ab9 */ /* 0x000fc40000000800 */
[----:B------:R-:W-:-:S05]  /*0080*/  USHF.L.U32 UR4, UR4, 0x1, URZ ;  /* 0x0000000104047899 */ /* 0x000fca000800063f */
[----:B------:R-:W3:Y:S01]  /*0090*/  LDC R5, c[0x0][0x234] ;  /* 0x00008d00ff057b82 */ /* 0x000ee20000000800 */
[----:B0-----:R-:W-:Y:S01]  /*00a0*/  IMAD R0, R0, UR5, R3 ;  /* 0x0000000500007c24 */ /* 0x001fe2000f8e0203 */
[----:B------:R-:W-:Y:S01]  /*00b0*/  USHF.R.S32.HI UR5, URZ, 0x1f, UR6 ;  /* 0x0000001f3f057899 */ /* 0x000fe20008011406 */
[--C-:B-1----:R-:W-:Y:S01]  /*00c0*/  SHF.R.S32.HI R3, RZ, 0x1f, R2.reuse ;  /* 0x0000001fff037819 */ /* 0x102fe20000011402 */
[----:B------:R-:W-:Y:S02]  /*00d0*/  VIADD R6, R2, 0x20 ;  /* 0x0000002002067836 */ /* 0x000fe40000000000 */
[----:B--2---:R-:W-:Y:S01]  /*00e0*/  IMAD R7, R0, UR4, R11 ;  /* 0x0000000400077c24 */ /* 0x004fe2000f8e020b */
[----:B------:R-:W-:Y:S01]  /*00f0*/  ULDC UR4, c[0x0][0x22c] ;  /* 0x00008b0000047ab9 */ /* 0x000fe20000000800 */
[----:B------:R-:W-:Y:S02]  /*0100*/  VIADD R0, R11, 0x1 ;  /* 0x000000010b007836 */ /* 0x000fe40000000000 */
[C---:B------:R-:W-:Y:S01]  /*0110*/  IMAD.WIDE.U32 R8, R7.reuse, UR6, R2 ;  /* 0x0000000607087c25 */ /* 0x040fe2000f8e0002 */
[----:B------:R-:W-:-:S03]  /*0120*/  IADD3 R21, -R7, UR4, RZ ;  /* 0x0000000407157c10 */ /* 0x000fc6000fffe1ff */
[----:B------:R-:W-:Y:S01]  /*0130*/  IMAD R7, R7, UR5, RZ ;  /* 0x0000000507077c24 */ /* 0x000fe2000f8e02ff */
[----:B------:R-:W-:Y:S01]  /*0140*/  ISETP.GT.AND P0, PT, R21, RZ, PT ;  /* 0x000000ff1500720c */ /* 0x000fe20003f04270 */
[----:B---3--:R-:W-:Y:S01]  /*0150*/  IMAD R11, R5, UR6, RZ ;  /* 0x00000006050b7c24 */ /* 0x008fe2000f8e02ff */
[----:B------:R-:W-:Y:S01]  /*0160*/  VIMNMX R22, R21, 0x2, PT ;  /* 0x0000000215167848 */ /* 0x000fe20003fe0100 */
[----:B------:R-:W-:Y:S01]  /*0170*/  IMAD.IADD R4, R9, 0x1, R7 ;  /* 0x0000000109047824 */ /* 0x000fe200078e0207 */
[----:B------:R-:W-:Y:S01]  /*0180*/  SEL R9, R0, RZ, P0 ;  /* 0x000000ff00097207 */ /* 0x000fe20000000000 */
[----:B------:R-:W-:Y:S01]  /*0190*/  IMAD.SHL.U32 R7, R8, 0x2, RZ ;  /* 0x0000000208077824 */ /* 0x000fe200078e00ff */
[----:B------:R-:W-:Y:S01]  /*01a0*/  ISETP.GT.AND P2, PT, R22, 0x1, PT ;  /* 0x000000011600780c */ /* 0x000fe20003f44270 */
[----:B------:R-:W-:Y:S01]  /*01b0*/  ULDC.64 UR4, c[0x0][0x220] ;  /* 0x0000880000047ab9 */ /* 0x000fe20000000a00 */
[----:B------:R-:W-:Y:S01]  /*01c0*/  SHF.L.U64.HI R20, R8, 0x1, R4 ;  /* 0x0000000108147819 */ /* 0x000fe20000010204 */
[----:B------:R-:W-:Y:S01]  /*01d0*/  ULDC.64 UR6, c[0x0][0x218] ;  /* 0x0000860000067ab9 */ /* 0x000fe20000000a00 */
[----:B------:R-:W-:-:S02]  /*01e0*/  IADD3 R8, P3, R11, R8, RZ ;  /* 0x000000080b087210 */ /* 0x000fc40007f7e0ff */
[----:B------:R-:W-:Y:S02]  /*01f0*/  IADD3 R12, P4, R7, UR4, RZ ;  /* 0x00000004070c7c10 */ /* 0x000fe4000ff9e0ff */
[-C--:B------:R-:W-:Y:S02]  /*0200*/  ISETP.GE.AND P0, PT, R2, R9.reuse, PT ;  /* 0x000000090200720c */ /* 0x080fe40003f06270 */
[----:B------:R-:W-:Y:S02]  /*0210*/  ISETP.GE.AND P1, PT, R6, R9, PT ;  /* 0x000000090600720c */ /* 0x000fe40003f26270 */
[----:B------:R-:W-:Y:S02]  /*0220*/  SEL R9, R0, RZ, P2 ;  /* 0x000000ff00097207 */ /* 0x000fe40001000000 */
[----:B------:R-:W-:Y:S02]  /*0230*/  LEA.HI.X.SX32 R11, R11, R4, 0x1, P3 ;  /* 0x000000040b0b7211 */ /* 0x000fe400018f0eff */
[----:B------:R-:W-:-:S02]  /*0240*/  IADD3.X R13, R20, UR5, RZ, P4, !PT ;  /* 0x00000005140d7c10 */ /* 0x000fc4000a7fe4ff */
[----:B------:R-:W-:Y:S02]  /*0250*/  IADD3 R10, P4, R7, UR6, RZ ;  /* 0x00000006070a7c10 */ /* 0x000fe4000ff9e0ff */
[----:B------:R-:W-:Y:S02]  /*0260*/  SHF.L.U32 R4, R8, 0x1, RZ ;  /* 0x0000000108047819 */ /* 0x000fe400000006ff */
[-C--:B------:R-:W-:Y:S02]  /*0270*/  ISETP.GE.AND P3, PT, R2, R9.reuse, PT ;  /* 0x000000090200720c */ /* 0x080fe40003f66270 */
[----:B------:R-:W-:Y:S02]  /*0280*/  ISETP.GE.AND P2, PT, R6, R9, PT ;  /* 0x000000090600720c */ /* 0x000fe40003f46270 */
[----:B------:R-:W-:Y:S02]  /*0290*/  SHF.L.U64.HI R0, R8, 0x1, R11 ;  /* 0x0000000108007819 */ /* 0x000fe4000001020b */
[----:B------:R-:W-:-:S02]  /*02a0*/  IADD3.X R11, R20, UR7, RZ, P4, !PT ;  /* 0x00000007140b7c10 */ /* 0x000fc4000a7fe4ff */
[C---:B------:R-:W-:Y:S02]  /*02b0*/  IADD3 R14, P5, R4.reuse, UR4, RZ ;  /* 0x00000004040e7c10 */ /* 0x040fe4000ffbe0ff */
[----:B------:R-:W-:Y:S02]  /*02c0*/  IADD3 R8, P4, R4, UR6, RZ ;  /* 0x0000000604087c10 */ /* 0x000fe4000ff9e0ff */
[C---:B------:R-:W-:Y:S01]  /*02d0*/  IADD3.X R15, R0.reuse, UR5, RZ, P5, !PT ;  /* 0x00000005000f7c10 */ /* 0x040fe2000affe4ff */
[----:B------:R-:W-:Y:S01]  /*02e0*/  ULDC.64 UR4, c[0x0][0x208] ;  /* 0x0000820000047ab9 */ /* 0x000fe20000000a00 */
[----:B------:R-:W-:Y:S01]  /*02f0*/  IADD3.X R9, R0, UR7, RZ, P4, !PT ;  /* 0x0000000700097c10 */ /* 0x000fe2000a7fe4ff */
[----:B------:R-:W2:Y:S04]  /*0300*/  @!P0 LDG.E.U16 R27, desc[UR4][R12.64] ;  /* 0x000000040c1b8981 */ /* 0x000ea8000c1e1500 */
[----:B------:R0:W3:Y:S04]  /*0310*/  @!P1 LDG.E.U16 R24, desc[UR4][R12.64+0x40] ;  /* 0x000040040c189981 */ /* 0x0000e8000c1e1500 */
[----:B------:R-:W4:Y:S04]  /*0320*/  @!P2 LDG.E.U16 R28, desc[UR4][R14.64+0x40] ;  /* 0x000040040e1ca981 */ /* 0x000f28000c1e1500 */
[----:B------:R-:W5:Y:S04]  /*0330*/  @!P0 LDG.E.U16 R18, desc[UR4][R10.64] ;  /* 0x000000040a128981 */ /* 0x000f68000c1e1500 */
[----:B------:R1:W5:Y:S04]  /*0340*/  @!P1 LDG.E.U16 R23, desc[UR4][R10.64+0x40] ;  /* 0x000040040a179981 */ /* 0x000368000c1e1500 */
[----:B------:R-:W5:Y:S04]  /*0350*/  @!P3 LDG.E.U16 R19, desc[UR4][R8.64] ;  /* 0x000000040813b981 */ /* 0x000f68000c1e1500 */
[----:B------:R-:W5:Y:S04]  /*0360*/  @!P3 LDG.E.U16 R25, desc[UR4][R14.64] ;  /* 0x000000040e19b981 */ /* 0x000f68000c1e1500 */
[----:B------:R1:W5:Y:S01]  /*0370*/  @!P2 LDG.E.U16 R26, desc[UR4][R8.64+0x40] ;  /* 0x00004004081aa981 */ /* 0x000362000c1e1500 */
[----:B------:R-:W-:-:S02]  /*0380*/  CS2R R16, SRZ ;  /* 0x0000000000107805 */ /* 0x000fc4000001ff00 */
[----:B0-----:R-:W-:Y:S02]  /*0390*/  CS2R R12, SRZ ;  /* 0x00000000000c7805 */ /* 0x001fe4000001ff00 */
[----:B-1----:R-:W-:Y:S02]  /*03a0*/  CS2R R10, SRZ ;  /* 0x00000000000a7805 */ /* 0x002fe4000001ff00 */
[----:B------:R-:W-:Y:S01]  /*03b0*/  CS2R R8, SRZ ;  /* 0x0000000000087805 */ /* 0x000fe2000001ff00 */
[----:B--2---:R-:W-:Y:S02]  /*03c0*/  @!P0 IMAD.U32 R17, R27, 0x10000, RZ ;  /* 0x000100001b118824 */ /* 0x004fe400078e00ff */
[----:B---3--:R-:W-:Y:S01]  /*03d0*/  @!P1 IMAD.U32 R16, R24, 0x10000, RZ ;  /* 0x0001000018109824 */ /* 0x008fe200078e00ff */
[----:B----4-:R-:W-:Y:S01]  /*03e0*/  @!P2 SHF.L.U32 R12, R28, 0x10, RZ ;  /* 0x000000101c0ca819 */ /* 0x010fe200000006ff */
[----:B-----5:R-:W-:Y:S02]  /*03f0*/  @!P0 IMAD.U32 R18, R18, 0x10000, RZ ;  /* 0x0001000012128824 */ /* 0x020fe400078e00ff */
[----:B------:R-:W-:Y:S01]  /*0400*/  @!P1 IMAD.U32 R23, R23, 0x10000, RZ ;  /* 0x0001000017179824 */ /* 0x000fe200078e00ff */
[----:B------:R-:W-:Y:S01]  /*0410*/  @!P3 SHF.L.U32 R14, R19, 0x10, RZ ;  /* 0x00000010130eb819 */ /* 0x000fe200000006ff */
[----:B------:R-:W-:Y:S01]  /*0420*/  @!P0 FMUL R10, R17, R18 ;  /* 0x00000012110a8220 */ /* 0x000fe20000400000 */
[----:B------:R-:W-:-:S02]  /*0430*/  @!P3 IMAD.U32 R13, R25, 0x10000, RZ ;  /* 0x00010000190db824 */ /* 0x000fc400078e00ff */
[----:B------:R-:W-:Y:S01]  /*0440*/  @!P1 FMUL R11, R16, R23 ;  /* 0x00000017100b9220 */ /* 0x000fe20000400000 */
[----:B------:R-:W-:Y:S02]  /*0450*/  @!P2 IMAD.U32 R15, R26, 0x10000, RZ ;  /* 0x000100001a0fa824 */ /* 0x000fe400078e00ff */
[----:B------:R-:W-:Y:S02]  /*0460*/  @!P3 FMUL R8, R13, R14 ;  /* 0x0000000e0d08b220 */ /* 0x000fe40000400000 */
[----:B------:R-:W-:Y:S01]  /*0470*/  @!P2 FMUL R9, R12, R15 ;  /* 0x0000000f0c09a220 */ /* 0x000fe20000400000 */
[----:B------:R-:W-:-:S03]  /*0480*/  FADD R14, R10, R11 ;  /* 0x0000000b0a0e7221 */ /* 0x000fc60000000000 */
[----:B------:R-:W-:Y:S02]  /*0490*/  FADD R18, R8, R9 ;  /* 0x0000000908127221 */ /* 0x000fe40000000000 */
[----:B------:R-:W0:Y:S04]  /*04a0*/  SHFL.BFLY PT, R15, R14, 0x10, 0x1f ;  /* 0x0e001f000e0f7f89 */ /* 0x000e2800000e0000 */
[----:B------:R-:W1:Y:S01]  /*04b0*/  SHFL.BFLY PT, R19, R18, 0x10, 0x1f ;  /* 0x0e001f0012137f89 */ /* 0x000e6200000e0000 */
[----:B0-----:R-:W-:Y:S01]  /*04c0*/  FADD R15, R14, R15 ;  /* 0x0000000f0e0f7221 */ /* 0x001fe20000000000 */
[----:B-1----:R-:W-:-:S04]  /*04d0*/  FADD R19, R18, R19 ;  /* 0x0000001312137221 */ /* 0x002fc80000000000 */
        /* <DEDUP_REMOVED lines=10> */
[----:B------:R-:W-:Y:S01]  /*0580*/  ISETP.GE.AND P0, PT, R22, 0x1, PT ;  /* 0x000000011600780c */ /* 0x000fe20003f06270 */
[----:B0-----:R-:W-:Y:S01]  /*0590*/  FADD R18, R23, R14 ;  /* 0x0000000e17127221 */ /* 0x001fe20000000000 */
[----:B-1----:R-:W-:-:S04]  /*05a0*/  FADD R14, R25, R28 ;  /* 0x0000001c190e7221 */ /* 0x002fc80000000000 */
[----:B------:R0:W1:Y:S04]  /*05b0*/  SHFL.BFLY PT, R19, R18, 0x1, 0x1f ;  /* 0x0c201f0012137f89 */ /* 0x00006800000e0000 */
[----:B------:R0:W2:Y:S03]  /*05c0*/  SHFL.BFLY PT, R15, R14, 0x1, 0x1f ;  /* 0x0c201f000e0f7f89 */ /* 0x0000a600000e0000 */
[----:B------:R-:W-:Y:S05]  /*05d0*/  @!P0 EXIT ;  /* 0x000000000000894d */ /* 0x000fea0003800000 */
[-C--:B------:R-:W-:Y:S01]  /*05e0*/  ISETP.GE.AND P1, PT, R2, R5.reuse, PT ;  /* 0x000000050200720c */ /* 0x080fe20003f26270 */
[----:B-1----:R-:W-:Y:S01]  /*05f0*/  FADD R19, R18, R19 ;  /* 0x0000001312137221 */ /* 0x002fe20000000000 */
[----:B------:R-:W-:Y:S01]  /*0600*/  ISETP.GE.AND P2, PT, R6, R5, PT ;  /* 0x000000050600720c */ /* 0x000fe20003f46270 */
[----:B------:R-:W-:Y:S01]  /*0610*/  ULDC.64 UR6, c[0x0][0x210] ;  /* 0x0000840000067ab9 */ /* 0x000fe20000000a00 */
[----:B------:R-:W-:-:S09]  /*0620*/  ISETP.GE.AND P0, PT, R21, 0x2, PT ;  /* 0x000000021500780c */ /* 0x000fd20003f06270 */
[----:B------:R-:W1:Y:S01]  /*0630*/  @!P1 LDC R3, c[0x0][0x228] ;  /* 0x00008a00ff039b82 */ /* 0x000e620000000800 */
[C---:B------:R-:W-:Y:S01]  /*0640*/  @!P1 FFMA R10, R19.reuse, -R17, R10 ;  /* 0x80000011130a9223 */ /* 0x040fe2000000000a */
[----:B------:R-:W-:-:S06]  /*0650*/  @!P2 FFMA R11, R19, -R16, R11 ;  /* 0x80000010130ba223 */ /* 0x000fcc000000000b */
[----:B------:R-:W3:Y:S01]  /*0660*/  @!P2 LDC R2, c[0x0][0x228] ;  /* 0x00008a00ff02ab82 */ /* 0x000ee20000000800 */
[----:B-1----:R-:W-:-:S05]  /*0670*/  @!P1 FMUL R10, R10, R3 ;  /* 0x000000030a0a9220 */ /* 0x002fca0000400000 */
[----:B------:R-:W-:Y:S01]  /*0680*/  @!P1 F2FP.BF16.F32.PACK_AB R10, RZ, R10 ;  /* 0x0000000aff0a923e */ /* 0x000fe200000010ff */
[----:B---3--:R-:W-:Y:S01]  /*0690*/  @!P2 FMUL R11, R11, R2 ;  /* 0x000000020b0ba220 */ /* 0x008fe20000400000 */
[----:B------:R-:W-:-:S04]  /*06a0*/  IADD3 R2, P3, R7, UR6, RZ ;  /* 0x0000000607027c10 */ /* 0x000fc8000ff7e0ff */
[----:B------:R-:W-:Y:S02]  /*06b0*/  @!P2 F2FP.BF16.F32.PACK_AB R11, RZ, R11 ;  /* 0x0000000bff0ba23e */ /* 0x000fe400000010ff */
[----:B------:R-:W-:-:S05]  /*06c0*/  IADD3.X R3, R20, UR7, RZ, P3, !PT ;  /* 0x0000000714037c10 */ /* 0x000fca0009ffe4ff */
[----:B------:R1:W-:Y:S04]  /*06d0*/  @!P1 STG.E.U16 desc[UR4][R2.64], R10 ;  /* 0x0000000a02009986 */ /* 0x0003e8000c101504 */
[----:B------:R1:W-:Y:S01]  /*06e0*/  @!P2 STG.E.U16 desc[UR4][R2.64+0x40], R11 ;  /* 0x0000400b0200a986 */ /* 0x0003e2000c101504 */
[----:B------:R-:W-:Y:S05]  /*06f0*/  @!P0 EXIT ;  /* 0x000000000000894d */ /* 0x000fea0003800000 */
[----:B-1----:R-:W1:Y:S01]  /*0700*/  @!P1 LDC R3, c[0x0][0x228] ;  /* 0x00008a00ff039b82 */ /* 0x002e620000000800 */
[----:B--2---:R-:W-:Y:S01]  /*0710*/  FADD R15, R14, R15 ;  /* 0x0000000f0e0f7221 */ /* 0x004fe20000000000 */
[----:B------:R-:W-:-:S03]  /*0720*/  IADD3 R4, P0, R4, UR6, RZ ;  /* 0x0000000604047c10 */ /* 0x000fc6000ff1e0ff */
[----:B------:R-:W-:Y:S01]  /*0730*/  @!P1 FFMA R8, R15, -R13, R8 ;  /* 0x8000000d0f089223 */ /* 0x000fe20000000008 */
[----:B------:R-:W-:-:S03]  /*0740*/  IADD3.X R5, R0, UR7, RZ, P0, !PT ;  /* 0x0000000700057c10 */ /* 0x000fc600087fe4ff */
[----:B-1----:R-:W-:-:S05]  /*0750*/  @!P1 FMUL R8, R8, R3 ;  /* 0x0000000308089220 */ /* 0x002fca0000400000 */
[----:B------:R-:W-:-:S05]  /*0760*/  @!P1 F2FP.BF16.F32.PACK_AB R8, RZ, R8 ;  /* 0x00000008ff08923e */ /* 0x000fca00000010ff */
[----:B------:R1:W-:Y:S01]  /*0770*/  @!P1 STG.E.U16 desc[UR4][R4.64], R8 ;  /* 0x0000000804009986 */ /* 0x0003e2000c101504 */
[----:B------:R-:W-:Y:S05]  /*0780*/  @P2 EXIT ;  /* 0x000000000000294d */ /* 0x000fea0003800000 */
[----:B------:R-:W-:Y:S01]  /*0790*/  FFMA R9, R15, -R12, R9 ;  /* 0x8000000c0f097223 */ /* 0x000fe20000000009 */
[----:B------:R-:W-:-:S03]  /*07a0*/  ULDC UR6, c[0x0][0x228] ;  /* 0x00008a0000067ab9 */ /* 0x000fc60000000800 */
[----:B------:R-:W-:-:S05]  /*07b0*/  FMUL R9, R9, UR6 ;  /* 0x0000000609097c20 */ /* 0x000fca0008400000 */
[----:B------:R-:W-:-:S05]  /*07c0*/  F2FP.BF16.F32.PACK_AB R9, RZ, R9 ;  /* 0x00000009ff09723e */ /* 0x000fca00000010ff */
[----:B------:R-:W-:Y:S01]  /*07d0*/  STG.E.U16 desc[UR4][R4.64+0x40], R9 ;  /* 0x0000400904007986 */ /* 0x000fe2000c101504 */
[----:B------:R-:W-:Y:S05]  /*07e0*/  EXIT ;  /* 0x000000000000794d */ /* 0x000fea0003800000 */
.L_x_1016:
        /* <DEDUP_REMOVED lines=9> */
.L_x_14372:


//--------------------- .text._ZN18transformer_engine48scaled_upper_triang_masked_softmax_warp_backwardI13__nv_bfloat16S1_fLi5EEEvPT0_PKT_S6_T1_iii --------------------------
	.section	.text._ZN18transformer_engine48scaled_upper_triang_masked_softmax_warp_backwardI13__nv_bfloat16S1_fLi5EEEvPT0_PKT_S6_T1_iii,"ax",@progbits
	.align	128
        .global         _ZN18transformer_engine48scaled_upper_triang_masked_softmax_warp_backwardI13__nv_bfloat16S1_fLi5EEEvPT0_PKT_S6_T1_iii
        .type           _ZN18transformer_engine48scaled_upper_triang_masked_softmax_warp_backwardI13__nv_bfloat16S1_fLi5EEEvPT0_PKT_S6_T1_iii,@function
        .size           _ZN18transformer_engine48scaled_upper_triang_masked_softmax_warp_backwardI13__nv_bfloat16S1_fLi5EEEvPT0_PKT_S6_T1_iii,(.L_x_14373 - _ZN18transformer_engine48scaled_upper_triang_masked_softmax_warp_backwardI13__nv_bfloat16S1_fLi5EEEvPT0_PKT_S6_T1_iii)
        .other          _ZN18transformer_engine48scaled_upper_triang_masked_softmax_warp_backwardI13__nv_bfloat16S1_fLi5EEEvPT0_PKT_S6_T1_iii,@"STO_CUDA_ENTRY STV_DEFAULT"
_ZN18transformer_engine48scaled_upper_triang_masked_softmax_warp_backwardI13__nv_bfloat16S1_fLi5EEEvPT0_PKT_S6_T1_iii:
.text._ZN18transformer_engine48scaled_upper_triang_masked_softmax_warp_backwardI13__nv_bfloat16S1_fLi5EEEvPT0_PKT_S6_T1_iii:
[----:B------:R-:W-:Y:S01]  /*0000*/  LDC R1, c[0x0][0x28] ;  /* 0x00000a00ff017b82 */ /* 0x000fe20000000800 */
[----:B------:R-:W0:Y:S07]  /*0010*/  S2R R3, SR_TID.Y ;  /* 0x0000000000037919 */ /* 0x000e2e0000002200 */
[----:B------:R-:W0:Y:S01]  /*0020*/  S2UR UR5, SR_CTAID.Y ;  /* 0x00000000000579c3 */ /* 0x000e220000002600 */
[----:B------:R-:W-:Y:S01]  /*0030*/  ULDC UR6, c[0x0][0x230] ;  /* 0x00008c0000067ab9 */ /* 0x000fe20000000800 */
[----:B------:R-:W1:Y:S01]  /*0040*/  S2R R5, SR_CTAID.X ;  /* 0x0000000000057919 */ /* 0x000e620000002500 */
[----:B------:R-:W2:Y:S05]  /*0050*/  S2R R2, SR_TID.X ;  /* 0x0000000000027919 */ /* 0x000eaa0000002100 */
[----:B------:R-:W0:Y:S01]  /*0060*/  LDC R0, c[0x0][0x4] ;  /* 0x00000100ff007b82 */ /* 0x000e220000000800 */
[----:B------:R-:W-:-:S02]  /*0070*/  ULDC UR4, c[0x0][0xc] ;  /* 0x0000030000047ab9 */ /* 0x000fc40000000800 */
[----:B------:R-:W-:Y:S01]  /*0080*/  USHF.L.U32 UR4, UR4, 0x1, URZ ;  /* 0x0000000104047899 */ /* 0x000fe2000800063f */
[----:B0-----:R-:W-:-:S05]  /*0090*/  IMAD R0, R0, UR5, R3 ;  /* 0x0000000500007c24 */ /* 0x001fca000f8e0203 */
[----:B-1----:R-:W-:Y:S01]  /*00a0*/  IMAD R7, R0, UR4, R5 ;  /* 0x0000000400077c24 */ /* 0x002fe2000f8e0205 */
[----:B------:R-:W-:Y:S01]  /*00b0*/  ULDC UR4, c[0x0][0x22c] ;  /* 0x00008b0000047ab9 */ /* 0x000fe20000000800 */
[----:B------:R-:W-:-:S03]  /*00c0*/  VIADD R0, R5, 0x1 ;  /* 0x0000000105007836 */ /* 0x000fc60000000000 */
[----:B------:R-:W-:Y:S01]  /*00d0*/  IADD3 R20, -R7, UR4, RZ ;  /* 0x0000000407147c10 */ /* 0x000fe2000fffe1ff */
[----:B------:R-:W-:-:S03]  /*00e0*/  USHF.R.S32.HI UR4, URZ, 0x1f, UR6 ;  /* 0x0000001f3f047899 */ /* 0x000fc60008011406 */
[C---:B------:R-:W-:Y:S02]  /*00f0*/  VIMNMX R21, R20.reuse, 0x2, PT ;  /* 0x0000000214157848 */ /* 0x040fe40003fe0100 */
[----:B------:R-:W-:Y:S02]  /*0100*/  ISETP.GT.AND P1, PT, R20, RZ, PT ;  /* 0x000000ff1400720c */ /* 0x000fe40003f24270 */
[----:B------:R-:W-:-:S04]  /*0110*/  ISETP.GT.AND P0, PT, R21, 0x1, PT ;  /* 0x000000011500780c */ /* 0x000fc80003f04270 */
[----:B------:R-:W-:-:S04]  /*0120*/  SEL R3, R0, RZ, P0 ;  /* 0x000000ff00037207 */ /* 0x000fc80000000000 */
[----:B--2---:R-:W-:Y:S02]  /*0130*/  ISETP.GE.AND P0, PT, R2, R3, PT ;  /* 0x000000030200720c */ /* 0x004fe40003f06270 */
[----:B------:R-:W-:-:S04]  /*0140*/  SEL R3, R0, RZ, P1 ;  /* 0x000000ff00037207 */ /* 0x000fc80000800000 */
[----:B------:R-:W-:Y:S02]  /*0150*/  ISETP.GE.AND P1, PT, R2, R3, PT ;  /* 0x000000030200720c */ /* 0x000fe40003f26270 */
[----:B------:R-:W-:-:S05]  /*0160*/  SHF.R.S32.HI R3, RZ, 0x1f, R2 ;  /* 0x0000001fff037819 */ /* 0x000fca0000011402 */
[----:B------:R-:W0:Y:S01]  /*0170*/  @!P0 LDC R0, c[0x0][0x234] ;  /* 0x00008d00ff008b82 */ /* 0x000e220000000800 */
[----:B------:R-:W-:-:S04]  /*0180*/  IMAD.WIDE.U32 R4, R7, UR6, R2 ;  /* 0x0000000607047c25 */ /* 0x000fc8000f8e0002 */
[----:B------:R-:W-:Y:S01]  /*0190*/  IMAD R7, R7, UR4, RZ ;  /* 0x0000000407077c24 */ /* 0x000fe2000f8e02ff */
[----:B------:R-:W-:Y:S01]  /*01a0*/  @!P1 SHF.L.U32 R23, R4, 0x1, RZ ;  /* 0x0000000104179819 */ /* 0x000fe200000006ff */
[----:B------:R-:W-:Y:S01]  /*01b0*/  ULDC.64 UR4, c[0x0][0x208] ;  /* 0x0000820000047ab9 */ /* 0x000fe20000000a00 */
[----:B------:R-:W1:Y:S01]  /*01c0*/  @!P1 LDC.64 R14, c[0x0][0x220] ;  /* 0x00008800ff0e9b82 */ /* 0x000e620000000a00 */
[----:B------:R-:W-:-:S05]  /*01d0*/  IMAD.IADD R7, R5, 0x1, R7 ;  /* 0x0000000105077824 */ /* 0x000fca00078e0207 */
[----:B------:R-:W-:Y:S02]  /*01e0*/  @!P1 SHF.L.U64.HI R18, R4, 0x1, R7 ;  /* 0x0000000104129819 */ /* 0x000fe40000010207 */
[----:B------:R-:W2:Y:S08]  /*01f0*/  @!P1 LDC.64 R12, c[0x0][0x218] ;  /* 0x00008600ff0c9b82 */ /* 0x000eb00000000a00 */
[----:B------:R-:W3:Y:S01]  /*0200*/  @!P0 LDC.64 R10, c[0x0][0x220] ;  /* 0x00008800ff0a8b82 */ /* 0x000ee20000000a00 */
[----:B0-----:R-:W-:-:S05]  /*0210*/  @!P0 IMAD R0, R0, UR6, RZ ;  /* 0x0000000600008c24 */ /* 0x001fca000f8e02ff */
[C---:B------:R-:W-:Y:S02]  /*0220*/  @!P0 IADD3 R6, P2, R0.reuse, R4, RZ ;  /* 0x0000000400068210 */ /* 0x040fe40007f5e0ff */
[----:B------:R-:W0:Y:S01]  /*0230*/  @!P0 LDC.64 R8, c[0x0][0x218] ;  /* 0x00008600ff088b82 */ /* 0x000e220000000a00 */
[----:B-1----:R-:W-:Y:S02]  /*0240*/  @!P1 IADD3 R16, P4, R23, R14, RZ ;  /* 0x0000000e17109210 */ /* 0x002fe40007f9e0ff */
[----:B------:R-:W-:Y:S01]  /*0250*/  @!P0 LEA.HI.X.SX32 R17, R0, R7, 0x1, P2 ;  /* 0x0000000700118211 */ /* 0x000fe200010f0eff */
[----:B------:R-:W-:-:S03]  /*0260*/  @!P0 IMAD.SHL.U32 R19, R6, 0x2, RZ ;  /* 0x0000000206138824 */ /* 0x000fc600078e00ff */
[----:B------:R-:W-:Y:S01]  /*0270*/  @!P0 SHF.L.U64.HI R0, R6, 0x1, R17 ;  /* 0x0000000106008819 */ /* 0x000fe20000010211 */
[----:B------:R-:W-:Y:S01]  /*0280*/  @!P1 IMAD.X R17, R18, 0x1, R15, P4 ;  /* 0x0000000112119824 */ /* 0x000fe200020e060f */
[----:B--2---:R-:W-:-:S04]  /*0290*/  @!P1 IADD3 R12, P3, R23, R12, RZ ;  /* 0x0000000c170c9210 */ /* 0x004fc80007f7e0ff */
[----:B------:R-:W-:Y:S01]  /*02a0*/  @!P1 IADD3.X R13, R18, R13, RZ, P3, !PT ;  /* 0x0000000d120d9210 */ /* 0x000fe20001ffe4ff */
[----:B------:R-:W2:Y:S01]  /*02b0*/  @!P1 LDG.E.U16 R16, desc[UR4][R16.64] ;  /* 0x0000000410109981 */ /* 0x000ea2000c1e1500 */
[----:B---3--:R-:W-:-:S03]  /*02c0*/  @!P0 IADD3 R14, P2, R19, R10, RZ ;  /* 0x0000000a130e8210 */ /* 0x008fc60007f5e0ff */
[----:B------:R-:W3:Y:S02]  /*02d0*/  @!P1 LDG.E.U16 R12, desc[UR4][R12.64] ;  /* 0x000000040c0c9981 */ /* 0x000ee4000c1e1500 */
[----:B------:R-:W-:Y:S01]  /*02e0*/  @!P0 IMAD.X R15, R0, 0x1, R11, P2 ;  /* 0x00000001000f8824 */ /* 0x000fe200010e060b */
[----:B0-----:R-:W-:-:S04]  /*02f0*/  @!P0 IADD3 R18, P3, R19, R8, RZ ;  /* 0x0000000813128210 */ /* 0x001fc80007f7e0ff */
[----:B------:R-:W4:Y:S01]  /*0300*/  @!P0 LDG.E.U16 R14, desc[UR4][R14.64] ;  /* 0x000000040e0e8981 */ /* 0x000f22000c1e1500 */
[----:B------:R-:W-:-:S05]  /*0310*/  @!P0 IMAD.X R19, R0, 0x1, R9, P3 ;  /* 0x0000000100138824 */ /* 0x000fca00018e0609 */
[----:B------:R-:W5:Y:S01]  /*0320*/  @!P0 LDG.E.U16 R18, desc[UR4][R18.64] ;  /* 0x0000000412128981 */ /* 0x000f62000c1e1500 */
[----:B------:R-:W-:Y:S01]  /*0330*/  HFMA2.MMA R6, -RZ, RZ, 0, 0 ;  /* 0x00000000ff067435 */ /* 0x000fe200000001ff */
[----:B------:R-:W-:Y:S01]  /*0340*/  IMAD.MOV.U32 R0, RZ, RZ, RZ ;  /* 0x000000ffff007224 */ /* 0x000fe200078e00ff */
[----:B------:R-:W-:Y:S01]  /*0350*/  MOV R9, RZ ;  /* 0x000000ff00097202 */ /* 0x000fe20000000f00 */
[----:B------:R-:W-:-:S03]  /*0360*/  IMAD.MOV.U32 R11, RZ, RZ, RZ ;  /* 0x000000ffff0b7224 */ /* 0x000fc600078e00ff */
[----:B--2---:R-:W-:Y:S02]  /*0370*/  @!P1 IMAD.U32 R6, R16, 0x10000, RZ ;  /* 0x0001000010069824 */ /* 0x004fe400078e00ff */
[----:B---3--:R-:W-:Y:S01]  /*0380*/  @!P1 IMAD.U32 R17, R12, 0x10000, RZ ;  /* 0x000100000c119824 */ /* 0x008fe200078e00ff */
[----:B----4-:R-:W-:-:S03]  /*0390*/  @!P0 SHF.L.U32 R0, R14, 0x10, RZ ;  /* 0x000000100e008819 */ /* 0x010fc600000006ff */
[----:B------:R-:W-:Y:S01]  /*03a0*/  @!P1 FMUL R11, R6, R17 ;  /* 0x00000011060b9220 */ /* 0x000fe20000400000 */
[----:B-----5:R-:W-:-:S05]  /*03b0*/  @!P0 SHF.L.U32 R23, R18, 0x10, RZ ;  /* 0x0000001012178819 */ /* 0x020fca00000006ff */
[----:B------:R-:W-:Y:S01]  /*03c0*/  @!P0 FMUL R9, R0, R23 ;  /* 0x0000001700098220 */ /* 0x000fe20000400000 */
        /* <DEDUP_REMOVED lines=20> */
[----:B------:R-:W3:Y:S01]  /*0510*/  LDC R13, c[0x0][0x234] ;  /* 0x00008d00ff0d7b82 */ /* 0x000ee20000000800 */
[----:B------:R-:W-:Y:S01]  /*0520*/  BSSY B0, `(.L_x_1017) ;  /* 0x000000e000007945 */ /* 0x000fe20003800000 */
[----:B------:R-:W-:Y:S01]  /*0530*/  ISETP.GE.AND P0, PT, R20, 0x2, PT ;  /* 0x000000021400780c */ /* 0x000fe20003f06270 */
[----:B--2---:R-:W-:Y:S01]  /*0540*/  FADD R10, R19, R10 ;  /* 0x0000000a130a7221 */ /* 0x004fe20000000000 */
[----:B-1----:R-:W-:Y:S01]  /*0550*/  FADD R8, R17, R8 ;  /* 0x0000000811087221 */ /* 0x002fe20000000000 */
[----:B---3--:R-:W-:-:S13]  /*0560*/  ISETP.GE.AND P1, PT, R2, R13, PT ;  /* 0x0000000d0200720c */ /* 0x008fda0003f26270 */
[----:B------:R-:W-:Y:S05]  /*0570*/  @P1 BRA `(.L_x_1018) ;  /* 0x0000000000201947 */ /* 0x000fea0003800000 */
[----:B------:R-:W-:Y:S01]  /*0580*/  FFMA R6, R8, -R6, R11 ;  /* 0x8000000608067223 */ /* 0x000fe2000000000b */
[----:B------:R-:W-:Y:S01]  /*0590*/  ULDC UR7, c[0x0][0x228] ;  /* 0x00008a0000077ab9 */ /* 0x000fe20000000800 */
[----:B------:R-:W-:Y:S02]  /*05a0*/  ULDC.64 UR8, c[0x0][0x210] ;  /* 0x0000840000087ab9 */ /* 0x000fe40000000a00 */
[----:B------:R-:W-:Y:S01]  /*05b0*/  FMUL R6, R6, UR7 ;  /* 0x0000000706067c20 */ /* 0x000fe20008400000 */
[----:B------:R-:W-:-:S04]  /*05c0*/  LEA R2, P2, R4, UR8, 0x1 ;  /* 0x0000000804027c11 */ /* 0x000fc8000f8408ff */
[----:B------:R-:W-:Y:S02]  /*05d0*/  F2FP.BF16.F32.PACK_AB R6, RZ, R6 ;  /* 0x00000006ff06723e */ /* 0x000fe400000010ff */
[----:B------:R-:W-:-:S05]  /*05e0*/  LEA.HI.X R3, R4, UR9, R7, 0x1, P2 ;  /* 0x0000000904037c11 */ /* 0x000fca00090f0c07 */
[----:B------:R1:W-:Y:S02]  /*05f0*/  STG.E.U16 desc[UR4][R2.64], R6 ;  /* 0x0000000602007986 */ /* 0x0003e4000c101504 */
.L_x_1018:
[----:B------:R-:W-:Y:S05]  /*0600*/  BSYNC B0 ;  /* 0x0000000000007941 */ /* 0x000fea0003800000 */
.L_x_1017:
[----:B------:R-:W-:Y:S05]  /*0610*/  @!P0 EXIT ;  /* 0x000000000000894d */ /* 0x000fea0003800000 */
[----:B------:R-:W-:Y:S05]  /*0620*/  @P1 EXIT ;  /* 0x000000000000194d */ /* 0x000fea0003800000 */
[----:B------:R-:W-:Y:S02]  /*0630*/  IMAD R13, R13, UR6, RZ ;  /* 0x000000060d0d7c24 */ /* 0x000fe4000f8e02ff */
[----:B------:R-:W-:Y:S01]  /*0640*/  FFMA R0, R10, -R0, R9 ;  /* 0x800000000a007223 */ /* 0x000fe20000000009 */
[----:B------:R-:W-:Y:S01]  /*0650*/  ULDC UR7, c[0x0][0x228] ;  /* 0x00008a0000077ab9 */ /* 0x000fe20000000800 */
[----:B------:R-:W-:Y:S01]  /*0660*/  ULDC.64 UR8, c[0x0][0x210] ;  /* 0x0000840000087ab9 */ /* 0x000fe20000000a00 */
[----:B------:R-:W-:Y:S01]  /*0670*/  IADD3 R4, P0, R13, R4, RZ ;  /* 0x000000040d047210 */ /* 0x000fe20007f1e0ff */
[----:B------:R-:W-:-:S03]  /*0680*/  FMUL R0, R0, UR7 ;  /* 0x0000000700007c20 */ /* 0x000fc60008400000 */
[----:B------:R-:W-:Y:S02]  /*0690*/  LEA.HI.X.SX32 R7, R13, R7, 0x1, P0 ;  /* 0x000000070d077211 */ /* 0x000fe400000f0eff */
[C---:B-1----:R-:W-:Y:S02]  /*06a0*/  LEA R2, P0, R4.reuse, UR8, 0x1 ;  /* 0x0000000804027c11 */ /* 0x042fe4000f8008ff */
[----:B------:R-:W-:Y:S02]  /*06b0*/  F2FP.BF16.F32.PACK_AB R0, RZ, R0 ;  /* 0x00000000ff00723e */ /* 0x000fe400000010ff */
[----:B------:R-:W-:-:S05]  /*06c0*/  LEA.HI.X R3, R4, UR9, R7, 0x1, P0 ;  /* 0x0000000904037c11 */ /* 0x000fca00080f0c07 */
[----:B------:R-:W-:Y:S01]  /*06d0*/  STG.E.U16 desc[UR4][R2.64], R0 ;  /* 0x0000000002007986 */ /* 0x000fe2000c101504 */
[----:B------:R-:W-:Y:S05]  /*06e0*/  EXIT ;  /* 0x000000000000794d */ /* 0x000fea0003800000 */
.L_x_1019:
        /* <DEDUP_REMOVED lines=9> */
.L_x_14373:


//--------------------- .text._ZN18transformer_engine48scaled_upper_triang_masked_softmax_warp_backwardI13__nv_bfloat16S1_fLi4EEEvPT0_PKT_S6_T1_iii --------------------------
	.section	.text._ZN18transformer_engine48scaled_upper_triang_masked_softmax_warp_backwardI13__nv_bfloat16S1_fLi4EEEvPT0_PKT_S6_T1_iii,"ax",@progbits
	.align	128
        .global         _ZN18transformer_engine48scaled_upper_triang_masked_softmax_warp_backwardI13__nv_bfloat16S1_fLi4EEEvPT0_PKT_S6_T1_iii
        .type           _ZN18transformer_engine48scaled_upper_triang_masked_softmax_warp_backwardI13__nv_bfloat16S1_fLi4EEEvPT0_PKT_S6_T1_iii,@function
        .size           _ZN18transformer_engine48scaled_upper_triang_masked_softmax_warp_backwardI13__nv_bfloat16S1_fLi4EEEvPT0_PKT_S6_T1_iii,(.L_x_14374 - _ZN18transformer_engine48scaled_upper_triang_masked_softmax_warp_backwardI13__nv_bfloat16S1_fLi4EEEvPT0_PKT_S6_T1_iii)
        .other          _ZN18transformer_engine48scaled_upper_triang_masked_softmax_warp_backwardI13__nv_bfloat16S1_fLi4EEEvPT0_PKT_S6_T1_iii,@"STO_CUDA_ENTRY STV_DEFAULT"
_ZN18transformer_engine48scaled_upper_triang_masked_softmax_warp_backwardI13__nv_bfloat16S1_fLi4EEEvPT0_PKT_S6_T1_iii:
.text._ZN18transformer_engine48scaled_upper_triang_masked_softmax_warp_backwardI13__nv_bfloat16S1_fLi4EEEvPT0_PKT_S6_T1_iii:
        /* <DEDUP_REMOVED lines=12> */
[----:B------:R-:W-:Y:S01]  /*00c0*/  VIADD R0, R5, 0x1 ;  /* 0x0000000105007836 */ /* 0x000fe20000000000 */
[----:B--2---:R-:W-:Y:S02]  /*00d0*/  SHF.R.S32.HI R5, RZ, 0x1f, R4 ;  /* 0x0000001fff057819 */ /* 0x004fe40000011404 */
[----:B------:R-:W-:Y:S01]  /*00e0*/  IADD3 R18, -R7, UR4, RZ ;  /* 0x0000000407127c10 */ /* 0x000fe2000fffe1ff */
[----:B------:R-:W-:-:S03]  /*00f0*/  USHF.R.S32.HI UR4, URZ, 0x1f, UR6 ;  /* 0x0000001f3f047899 */ /* 0x000fc60008011406 */
[C---:B------:R-:W-:Y:S02]  /*0100*/  VIMNMX R20, R18.reuse, 0x2, PT ;  /* 0x0000000212147848 */ /* 0x040fe40003fe0100 */
[----:B------:R-:W-:Y:S02]  /*0110*/  ISETP.GT.AND P1, PT, R18, RZ, PT ;  /* 0x000000ff1200720c */ /* 0x000fe40003f24270 */
[----:B------:R-:W-:-:S04]  /*0120*/  ISETP.GT.AND P0, PT, R20, 0x1, PT ;  /* 0x000000011400780c */ /* 0x000fc80003f04270 */
[----:B------:R-:W-:-:S04]  /*0130*/  SEL R3, R0, RZ, P0 ;  /* 0x000000ff00037207 */ /* 0x000fc80000000000 */
[----:B------:R-:W-:Y:S02]  /*0140*/  ISETP.GE.AND P0, PT, R4, R3, PT ;  /* 0x000000030400720c */ /* 0x000fe40003f06270 */
[----:B------:R-:W-:-:S04]  /*0150*/  SEL R3, R0, RZ, P1 ;  /* 0x000000ff00037207 */ /* 0x000fc80000800000 */
[----:B------:R-:W-:Y:S01]  /*0160*/  ISETP.GE.AND P1, PT, R4, R3, PT ;  /* 0x000000030400720c */ /* 0x000fe20003f26270 */
[----:B------:R-:W-:-:S04]  /*0170*/  IMAD.WIDE.U32 R2, R7, UR6, R4 ;  /* 0x0000000607027c25 */ /* 0x000fc8000f8e0004 */
[----:B------:R-:W-:Y:S01]  /*0180*/  IMAD R7, R7, UR4, RZ ;  /* 0x0000000407077c24 */ /* 0x000fe2000f8e02ff */
[----:B------:R-:W-:Y:S01]  /*0190*/  ULDC.64 UR4, c[0x0][0x208] ;  /* 0x0000820000047ab9 */ /* 0x000fe20000000a00 */
[----:B------:R-:W0:Y:S02]  /*01a0*/  @!P0 LDC R0, c[0x0][0x234] ;  /* 0x00008d00ff008b82 */ /* 0x000e240000000800 */
[----:B------:R-:W-:-:S04]  /*01b0*/  IMAD.IADD R7, R3, 0x1, R7 ;  /* 0x0000000103077824 */ /* 0x000fc800078e0207 */
[C---:B------:R-:W-:Y:S01]  /*01c0*/  @!P1 IMAD.SHL.U32 R21, R2.reuse, 0x2, RZ ;  /* 0x0000000202159824 */ /* 0x040fe200078e00ff */
[----:B------:R-:W-:Y:S01]  /*01d0*/  @!P1 SHF.L.U64.HI R16, R2, 0x1, R7 ;  /* 0x0000000102109819 */ /* 0x000fe20000010207 */
[----:B------:R-:W1:Y:S08]  /*01e0*/  @!P1 LDC.64 R14, c[0x0][0x220] ;  /* 0x00008800ff0e9b82 */ /* 0x000e700000000a00 */
[----:B------:R-:W2:Y:S08]  /*01f0*/  @!P1 LDC.64 R12, c[0x0][0x218] ;  /* 0x00008600ff0c9b82 */ /* 0x000eb00000000a00 */
[----:B------:R-:W3:Y:S01]  /*0200*/  @!P0 LDC.64 R8, c[0x0][0x218] ;  /* 0x00008600ff088b82 */ /* 0x000ee20000000a00 */
[----:B0-----:R-:W-:-:S05]  /*0210*/  @!P0 IMAD R0, R0, UR6, RZ ;  /* 0x0000000600008c24 */ /* 0x001fca000f8e02ff */
[C---:B------:R-:W-:Y:S02]  /*0220*/  @!P0 IADD3 R6, P2, R0.reuse, R2, RZ ;  /* 0x0000000200068210 */ /* 0x040fe40007f5e0ff */
[----:B------:R-:W0:Y:S01]  /*0230*/  @!P0 LDC.64 R10, c[0x0][0x220] ;  /* 0x00008800ff0a8b82 */ /* 0x000e220000000a00 */
[C---:B-1----:R-:W-:Y:S02]  /*0240*/  @!P1 IADD3 R14, P4, R21.reuse, R14, RZ ;  /* 0x0000000e150e9210 */ /* 0x042fe40007f9e0ff */
[----:B------:R-:W-:Y:S02]  /*0250*/  @!P0 LEA.HI.X.SX32 R19, R0, R7, 0x1, P2 ;  /* 0x0000000700138211 */ /* 0x000fe400010f0eff */
[----:B------:R-:W-:Y:S01]  /*0260*/  @!P0 SHF.L.U32 R17, R6, 0x1, RZ ;  /* 0x0000000106118819 */ /* 0x000fe200000006ff */
[----:B------:R-:W-:Y:S01]  /*0270*/  @!P1 IMAD.X R15, R16, 0x1, R15, P4 ;  /* 0x00000001100f9824 */ /* 0x000fe200020e060f */
[----:B------:R-:W-:Y:S02]  /*0280*/  @!P0 SHF.L.U64.HI R0, R6, 0x1, R19 ;  /* 0x0000000106008819 */ /* 0x000fe40000010213 */
[----:B--2---:R-:W-:-:S02]  /*0290*/  @!P1 IADD3 R12, P3, R21, R12, RZ ;  /* 0x0000000c150c9210 */ /* 0x004fc40007f7e0ff */
[----:B------:R-:W2:Y:S03]  /*02a0*/  @!P1 LDG.E.U16 R14, desc[UR4][R14.64] ;  /* 0x000000040e0e9981 */ /* 0x000ea6000c1e1500 */
[----:B------:R-:W-:Y:S01]  /*02b0*/  @!P1 IMAD.X R13, R16, 0x1, R13, P3 ;  /* 0x00000001100d9824 */ /* 0x000fe200018e060d */
[----:B---3--:R-:W-:-:S04]  /*02c0*/  @!P0 IADD3 R16, P3, R17, R8, RZ ;  /* 0x0000000811108210 */ /* 0x008fc80007f7e0ff */
[----:B------:R-:W3:Y:S01]  /*02d0*/  @!P1 LDG.E.U16 R12, desc[UR4][R12.64] ;  /* 0x000000040c0c9981 */ /* 0x000ee2000c1e1500 */
[----:B0-----:R-:W-:Y:S01]  /*02e0*/  @!P0 IADD3 R10, P2, R17, R10, RZ ;  /* 0x0000000a110a8210 */ /* 0x001fe20007f5e0ff */
[----:B------:R-:W-:-:S03]  /*02f0*/  @!P0 IMAD.X R17, R0, 0x1, R9, P3 ;  /* 0x0000000100118824 */ /* 0x000fc600018e0609 */
[----:B------:R-:W-:Y:S02]  /*0300*/  @!P0 IADD3.X R11, R0, R11, RZ, P2, !PT ;  /* 0x0000000b000b8210 */ /* 0x000fe400017fe4ff */
[----:B------:R-:W4:Y:S04]  /*0310*/  @!P0 LDG.E.U16 R16, desc[UR4][R16.64] ;  /* 0x0000000410108981 */ /* 0x000f28000c1e1500 */
[----:B------:R-:W5:Y:S01]  /*0320*/  @!P0 LDG.E.U16 R10, desc[UR4][R10.64] ;  /* 0x000000040a0a8981 */ /* 0x000f62000c1e1500 */
[----:B------:R-:W-:Y:S01]  /*0330*/  HFMA2.MMA R0, -RZ, RZ, 0, 0 ;  /* 0x00000000ff007435 */ /* 0x000fe200000001ff */
[----:B------:R-:W-:Y:S01]  /*0340*/  IMAD.MOV.U32 R6, RZ, RZ, RZ ;  /* 0x000000ffff067224 */ /* 0x000fe200078e00ff */
[----:B------:R-:W-:Y:S01]  /*0350*/  MOV R19, RZ ;  /* 0x000000ff00137202 */ /* 0x000fe20000000f00 */
[----:B------:R-:W-:-:S02]  /*0360*/  IMAD.MOV.U32 R9, RZ, RZ, RZ ;  /* 0x000000ffff097224 */ /* 0x000fc400078e00ff */
[----:B--2---:R-:W-:Y:S02]  /*0370*/  @!P1 IMAD.U32 R6, R14, 0x10000, RZ ;  /* 0x000100000e069824 */ /* 0x004fe400078e00ff */
[----:B---3--:R-:W-:-:S04]  /*0380*/  @!P1 IMAD.U32 R15, R12, 0x10000, RZ ;  /* 0x000100000c0f9824 */ /* 0x008fc800078e00ff */
[----:B------:R-:W-:Y:S01]  /*0390*/  @!P1 FMUL R19, R6, R15 ;  /* 0x0000000f06139220 */ /* 0x000fe20000400000 */
[----:B----4-:R-:W-:Y:S01]  /*03a0*/  @!P0 SHF.L.U32 R21, R16, 0x10, RZ ;  /* 0x0000001010158819 */ /* 0x010fe200000006ff */
[----:B-----5:R-:W-:-:S04]  /*03b0*/  @!P0 IMAD.U32 R0, R10, 0x10000, RZ ;  /* 0x000100000a008824 */ /* 0x020fc800078e00ff */
        /* <DEDUP_REMOVED lines=20> */
[----:B0-2---:R-:W-:Y:S01]  /*0500*/  FADD R14, R14, R17 ;  /* 0x000000110e0e7221 */ /* 0x005fe20000000000 */
        /* <DEDUP_REMOVED lines=11> */
.L_x_1021:
[----:B------:R-:W-:Y:S05]  /*05c0*/  BSYNC B0 ;  /* 0x0000000000007941 */ /* 0x000fea0003800000 */
.L_x_1020:
        /* <DEDUP_REMOVED lines=8> */
[----:B0-----:R-:W-:Y:S02]  /*0650*/  LEA.HI.X.SX32 R4, R11, R7, 0x1, P0 ;  /* 0x000000070b047211 */ /* 0x001fe400000f0eff */
[C---:B------:R-:W-:Y:S02]  /*0660*/  LEA R2, P0, R3.reuse, UR8, 0x1 ;  /* 0x0000000803027c11 */ /* 0x040fe4000f8008ff */
[----:B------:R-:W-:Y:S02]  /*0670*/  F2FP.BF16.F32.PACK_AB R0, RZ, R0 ;  /* 0x00000000ff00723e */ /* 0x000fe400000010ff */
[----:B------:R-:W-:-:S05]  /*0680*/  LEA.HI.X R3, R3, UR9, R4, 0x1, P0 ;  /* 0x0000000903037c11 */ /* 0x000fca00080f0c04 */
[----:B------:R-:W-:Y:S01]  /*0690*/  STG.E.U16 desc[UR4][R2.64], R0 ;  /* 0x0000000002007986 */ /* 0x000fe2000c101504 */
[----:B------:R-:W-:Y:S05]  /*06a0*/  EXIT ;  /* 0x000000000000794d */ /* 0x000fea0003800000 */
.L_x_1022:
        /* <DEDUP_REMOVED lines=13> */
.L_x_14374:


//--------------------- .text._ZN18transformer_engine48scaled_upper_triang_masked_softmax_warp_backwardI13__nv_bfloat16S1_fLi3EEEvPT0_PKT_S6_T1_iii --------------------------
	.section	.text._ZN18transformer_engine48scaled_upper_triang_masked_softmax_warp_backwardI13__nv_bfloat16S1_fLi3EEEvPT0_PKT_S6_T1_iii,"ax",@progbits
	.align	128
        .global         _ZN18transformer_engine48scaled_upper_triang_masked_softmax_warp_backwardI13__nv_bfloat16S1_fLi3EEEvPT0_PKT_S6_T1_iii
        .type           _ZN18transformer_engine48scaled_upper_triang_masked_softmax_warp_backwardI13__nv_bfloat16S1_fLi3EEEvPT0_PKT_S6_T1_iii,@function
        .size           _ZN18transformer_engine48scaled_upper_triang_masked_softmax_warp_backwardI13__nv_bfloat16S1_fLi3EEEvPT0_PKT_S6_T1_iii,(.L_x_14375 - _ZN18transformer_engine48scaled_upper_triang_masked_softmax_warp_backwardI13__nv_bfloat16S1_fLi3EEEvPT0_PKT_S6_T1_iii)
        .other          _ZN18transformer_engine48scaled_upper_triang_masked_softmax_warp_backwardI13__nv_bfloat16S1_fLi3EEEvPT0_PKT_S6_T1_iii,@"STO_CUDA_ENTRY STV_DEFAULT"
_ZN18transformer_engine48scaled_upper_triang_masked_softmax_warp_backwardI13__nv_bfloat16S1_fLi3EEEvPT0_PKT_S6_T1_iii:
.text._ZN18transformer_engine48scaled_upper_triang_masked_softmax_warp_backwardI13__nv_bfloat16S1_fLi3EEEvPT0_PKT_S6_T1_iii:
[----:B------:R-:W-:Y:S01]  /*0000*/  LDC R1, c[0x0][0x28] ;  /* 0x00000a00ff017b82 */ /* 0x000fe20000000800 */
[----:B------:R-:W0:Y:S07]  /*0010*/  S2R R3, SR_TID.Y ;  /* 0x0000000000037919 */ /* 0x000e2e0000002200 */
[----:B------:R-:W0:Y:S01]  /*0020*/  S2UR UR5, SR_CTAID.Y ;  /* 0x00000000000579c3 */ /* 0x000e220000002600 */
[----:B------:R-:W1:Y:S01]  /*0030*/  S2R R5, SR_CTAID.X ;  /* 0x0000000000057919 */ /* 0x000e620000002500 */
[----:B------:R-:W2:Y:S06]  /*0040*/  S2R R4, SR_TID.X ;  /* 0x0000000000047919 */ /* 0x000eac0000002100 */
[----:B------:R-:W0:Y:S01]  /*0050*/  LDC R0, c[0x0][0x4] ;  /* 0x00000100ff007b82 */ /* 0x000e220000000800 */
[----:B------:R-:W-:-:S02]  /*0060*/  ULDC UR4, c[0x0][0xc] ;  /* 0x0000030000047ab9 */ /* 0x000fc40000000800 */
[----:B------:R-:W-:-:S05]  /*0070*/  USHF.L.U32 UR4, UR4, 0x1, URZ ;  /* 0x0000000104047899 */ /* 0x000fca000800063f */
[----:B------:R-:W3:Y:S01]  /*0080*/  LDC R17, c[0x0][0x234] ;  /* 0x00008d00ff117b82 */ /* 0x000ee20000000800 */
[----:B0-----:R-:W-:Y:S01]  /*0090*/  IMAD R0, R0, UR5, R3 ;  /* 0x0000000500007c24 */ /* 0x001fe2000f8e0203 */
[----:B------:R-:W-:-:S03]  /*00a0*/  ULDC UR5, c[0x0][0x230] ;  /* 0x00008c0000057ab9 */ /* 0x000fc60000000800 */
[----:B-1----:R-:W-:Y:S01]  /*00b0*/  IMAD R15, R0, UR4, R5 ;  /* 0x00000004000f7c24 */ /* 0x002fe2000f8e0205 */
[----:B------:R-:W-:Y:S01]  /*00c0*/  ULDC UR4, c[0x0][0x22c] ;  /* 0x00008b0000047ab9 */ /* 0x000fe20000000800 */
[----:B------:R-:W-:Y:S01]  /*00d0*/  VIADD R0, R5, 0x1 ;  /* 0x0000000105007836 */ /* 0x000fe20000000000 */
[----:B--2---:R-:W-:Y:S02]  /*00e0*/  SHF.R.S32.HI R5, RZ, 0x1f, R4 ;  /* 0x0000001fff057819 */ /* 0x004fe40000011404 */
[----:B------:R-:W-:Y:S01]  /*00f0*/  IADD3 R18, -R15, UR4, RZ ;  /* 0x000000040f127c10 */ /* 0x000fe2000fffe1ff */
[----:B------:R-:W-:-:S03]  /*0100*/  USHF.R.S32.HI UR4, URZ, 0x1f, UR5 ;  /* 0x0000001f3f047899 */ /* 0x000fc60008011405 */
[C---:B------:R-:W-:Y:S02]  /*0110*/  ISETP.GT.AND P0, PT, R18.reuse, RZ, PT ;  /* 0x000000ff1200720c */ /* 0x040fe40003f04270 */
[----:B------:R-:W-:Y:S02]  /*0120*/  VIMNMX R20, R18, 0x2, PT ;  /* 0x0000000212147848 */ /* 0x000fe40003fe0100 */
[----:B------:R-:W-:Y:S02]  /*0130*/  SEL R3, R0, RZ, P0 ;  /* 0x000000ff00037207 */ /* 0x000fe40000000000 */
[----:B------:R-:W-:Y:S02]  /*0140*/  ISETP.GT.AND P1, PT, R20, 0x1, PT ;  /* 0x000000011400780c */ /* 0x000fe40003f24270 */
[----:B------:R-:W-:Y:S02]  /*0150*/  ISETP.GE.AND P0, PT, R4, R3, PT ;  /* 0x000000030400720c */ /* 0x000fe40003f06270 */
[----:B------:R-:W-:Y:S01]  /*0160*/  SEL R3, R0, RZ, P1 ;  /* 0x000000ff00037207 */ /* 0x000fe20000800000 */
[----:B---3--:R-:W-:-:S03]  /*0170*/  IMAD R0, R17, UR5, RZ ;  /* 0x0000000511007c24 */ /* 0x008fc6000f8e02ff */
[----:B------:R-:W-:Y:S01]  /*0180*/  ISETP.GE.AND P1, PT, R4, R3, PT ;  /* 0x000000030400720c */ /* 0x000fe20003f26270 */
[----:B------:R-:W-:-:S04]  /*0190*/  IMAD.WIDE.U32 R2, R15, UR5, R4 ;  /* 0x000000050f027c25 */ /* 0x000fc8000f8e0004 */
[----:B------:R-:W-:Y:S01]  /*01a0*/  IMAD R15, R15, UR4, RZ ;  /* 0x000000040f0f7c24 */ /* 0x000fe2000f8e02ff */
[----:B------:R-:W-:Y:S01]  /*01b0*/  ULDC.64 UR4, c[0x0][0x208] ;  /* 0x0000820000047ab9 */ /* 0x000fe20000000a00 */
[----:B------:R-:W0:Y:S01]  /*01c0*/  @!P0 LDC.64 R6, c[0x0][0x218] ;  /* 0x00008600ff068b82 */ /* 0x000e220000000a00 */
[----:B------:R-:W-:Y:S02]  /*01d0*/  @!P0 IMAD.SHL.U32 R23, R2, 0x2, RZ ;  /* 0x0000000202178824 */ /* 0x000fe400078e00ff */
[----:B------:R-:W-:-:S03]  /*01e0*/  IMAD.IADD R15, R3, 0x1, R15 ;  /* 0x00000001030f7824 */ /* 0x000fc600078e020f */
[----:B------:R-:W-:Y:S02]  /*01f0*/  @!P1 IADD3 R14, P3, R0, R2, RZ ;  /* 0x00000002000e9210 */ /* 0x000fe40007f7e0ff */
[----:B------:R-:W1:Y:S01]  /*0200*/  @!P1 LDC.64 R10, c[0x0][0x220] ;  /* 0x00008800ff0a9b82 */ /* 0x000e620000000a00 */
[----:B------:R-:W-:Y:S02]  /*0210*/  @!P0 SHF.L.U64.HI R16, R2, 0x1, R15 ;  /* 0x0000000102108819 */ /* 0x000fe4000001020f */
[----:B------:R-:W-:Y:S01]  /*0220*/  @!P1 IMAD.SHL.U32 R19, R14, 0x2, RZ ;  /* 0x000000020e139824 */ /* 0x000fe200078e00ff */
[----:B------:R-:W-:-:S04]  /*0230*/  @!P1 LEA.HI.X.SX32 R21, R0, R15, 0x1, P3 ;  /* 0x0000000f00159211 */ /* 0x000fc800018f0eff */
[----:B------:R-:W2:Y:S01]  /*0240*/  @!P1 LDC.64 R12, c[0x0][0x218] ;  /* 0x00008600ff0c9b82 */ /* 0x000ea20000000a00 */
[----:B------:R-:W-:-:S07]  /*0250*/  @!P1 SHF.L.U64.HI R14, R14, 0x1, R21 ;  /* 0x000000010e0e9819 */ /* 0x000fce0000010215 */
[----:B------:R-:W3:Y:S01]  /*0260*/  @!P0 LDC.64 R8, c[0x0][0x220] ;  /* 0x00008800ff088b82 */ /* 0x000ee20000000a00 */
[----:B0-----:R-:W-:-:S05]  /*0270*/  @!P0 IADD3 R6, P2, R23, R6, RZ ;  /* 0x0000000617068210 */ /* 0x001fca0007f5e0ff */
[----:B------:R-:W-:Y:S01]  /*0280*/  @!P0 IMAD.X R7, R16, 0x1, R7, P2 ;  /* 0x0000000110078824 */ /* 0x000fe200010e0607 */
[----:B-1----:R-:W-:-:S04]  /*0290*/  @!P1 IADD3 R10, P5, R19, R10, RZ ;  /* 0x0000000a130a9210 */ /* 0x002fc80007fbe0ff */
[----:B------:R-:W4:Y:S01]  /*02a0*/  @!P0 LDG.E.U16 R6, desc[UR4][R6.64] ;  /* 0x0000000406068981 */ /* 0x000f22000c1e1500 */
[----:B------:R-:W-:Y:S01]  /*02b0*/  @!P1 IMAD.X R11, R14, 0x1, R11, P5 ;  /* 0x000000010e0b9824 */ /* 0x000fe200028e060b */
[----:B--2---:R-:W-:-:S04]  /*02c0*/  @!P1 IADD3 R12, P4, R19, R12, RZ ;  /* 0x0000000c130c9210 */ /* 0x004fc80007f9e0ff */
[----:B------:R-:W2:Y:S01]  /*02d0*/  @!P1 LDG.E.U16 R10, desc[UR4][R10.64] ;  /* 0x000000040a0a9981 */ /* 0x000ea2000c1e1500 */
[----:B------:R-:W-:Y:S01]  /*02e0*/  @!P1 IMAD.X R13, R14, 0x1, R13, P4 ;  /* 0x000000010e0d9824 */ /* 0x000fe200020e060d */
[----:B---3--:R-:W-:-:S04]  /*02f0*/  @!P0 IADD3 R8, P3, R23, R8, RZ ;  /* 0x0000000817088210 */ /* 0x008fc80007f7e0ff */
[----:B------:R-:W3:Y:S01]  /*0300*/  @!P1 LDG.E.U16 R12, desc[UR4][R12.64] ;  /* 0x000000040c0c9981 */ /* 0x000ee2000c1e1500 */
[----:B------:R-:W-:-:S05]  /*0310*/  @!P0 IADD3.X R9, R16, R9, RZ, P3, !PT ;  /* 0x0000000910098210 */ /* 0x000fca0001ffe4ff */
[----:B------:R4:W5:Y:S01]  /*0320*/  @!P0 LDG.E.U16 R8, desc[UR4][R8.64] ;  /* 0x0000000408088981 */ /* 0x000962000c1e1500 */
[----:B------:R-:W-:Y:S01]  /*0330*/  HFMA2.MMA R16, -RZ, RZ, 0, 0 ;  /* 0x00000000ff107435 */ /* 0x000fe200000001ff */
[----:B------:R-:W-:Y:S02]  /*0340*/  IMAD.MOV.U32 R14, RZ, RZ, RZ ;  /* 0x000000ffff0e7224 */ /* 0x000fe400078e00ff */
[----:B------:R-:W-:Y:S02]  /*0350*/  IMAD.MOV.U32 R21, RZ, RZ, RZ ;  /* 0x000000ffff157224 */ /* 0x000fe400078e00ff */
[----:B------:R-:W-:Y:S02]  /*0360*/  IMAD.MOV.U32 R19, RZ, RZ, RZ ;  /* 0x000000ffff137224 */ /* 0x000fe400078e00ff */
[----:B----4-:R-:W-:Y:S01]  /*0370*/  @!P0 IMAD.U32 R9, R6, 0x10000, RZ ;  /* 0x0001000006098824 */ /* 0x010fe200078e00ff */
[----:B--2---:R-:W-:Y:S02]  /*0380*/  @!P1 SHF.L.U32 R14, R10, 0x10, RZ ;  /* 0x000000100a0e9819 */ /* 0x004fe400000006ff */
[----:B---3--:R-:W-:Y:S01]  /*0390*/  @!P1 SHF.L.U32 R23, R12, 0x10, RZ ;  /* 0x000000100c179819 */ /* 0x008fe200000006ff */
[----:B-----5:R-:W-:-:S04]  /*03a0*/  @!P0 IMAD.U32 R16, R8, 0x10000, RZ ;  /* 0x0001000008108824 */ /* 0x020fc800078e00ff */
[----:B------:R-:W-:Y:S01]  /*03b0*/  @!P1 FMUL R19, R14, R23 ;  /* 0x000000170e139220 */ /* 0x000fe20000400000 */
[----:B------:R-:W-:-:S04]  /*03c0*/  @!P0 FMUL R21, R16, R9 ;  /* 0x0000000910158220 */ /* 0x000fc80000400000 */
        /* <DEDUP_REMOVED lines=12> */
[----:B------:R-:W-:Y:S01]  /*0490*/  ISETP.GE.AND P1, PT, R4, R17, PT ;  /* 0x000000110400720c */ /* 0x000fe20003f26270 */
[----:B------:R-:W-:Y:S01]  /*04a0*/  BSSY B0, `(.L_x_1023) ;  /* 0x000000d000007945 */ /* 0x000fe20003800000 */
[----:B------:R-:W-:Y:S01]  /*04b0*/  ISETP.GE.AND P0, PT, R18, 0x2, PT ;  /* 0x000000021200780c */ /* 0x000fe20003f06270 */
[----:B-1----:R-:W-:Y:S01]  /*04c0*/  FADD R12, R9, R12 ;  /* 0x0000000c090c7221 */ /* 0x002fe20000000000 */
[----:B--2---:R-:W-:-:S09]  /*04d0*/  FADD R10, R7, R10 ;  /* 0x0000000a070a7221 */ /* 0x004fd20000000000 */
[----:B------:R-:W-:Y:S05]  /*04e0*/  @P1 BRA `(.L_x_1024) ;  /* 0x0000000000201947 */ /* 0x000fea0003800000 */
[----:B------:R-:W-:Y:S01]  /*04f0*/  FFMA R16, R10, -R16, R21 ;  /* 0x800000100a107223 */ /* 0x000fe20000000015 */
[----:B------:R-:W-:-:S03]  /*0500*/  ULDC UR6, c[0x0][0x228] ;  /* 0x00008a0000067ab9 */ /* 0x000fc60000000800 */
[----:B------:R-:W-:Y:S01]  /*0510*/  FMUL R16, R16, UR6 ;  /* 0x0000000610107c20 */ /* 0x000fe20008400000 */
[----:B------:R-:W-:Y:S02]  /*0520*/  ULDC.64 UR6, c[0x0][0x210] ;  /* 0x0000840000067ab9 */ /* 0x000fe40000000a00 */
[C---:B------:R-:W-:Y:S02]  /*0530*/  LEA R4, P2, R2.reuse, UR6, 0x1 ;  /* 0x0000000602047c11 */ /* 0x040fe4000f8408ff */
[----:B------:R-:W-:Y:S02]  /*0540*/  F2FP.BF16.F32.PACK_AB R16, RZ, R16 ;  /* 0x00000010ff10723e */ /* 0x000fe400000010ff */
[----:B------:R-:W-:-:S05]  /*0550*/  LEA.HI.X R5, R2, UR7, R15, 0x1, P2 ;  /* 0x0000000702057c11 */ /* 0x000fca00090f0c0f */
[----:B------:R1:W-:Y:S04]  /*0560*/  STG.E.U16 desc[UR4][R4.64], R16 ;  /* 0x0000001004007986 */ /* 0x0003e8000c101504 */
.L_x_1024:
[----:B------:R-:W-:Y:S05]  /*0570*/  BSYNC B0 ;  /* 0x0000000000007941 */ /* 0x000fea0003800000 */
.L_x_1023:
[----:B------:R-:W-:Y:S05]  /*0580*/  @!P0 EXIT ;  /* 0x000000000000894d */ /* 0x000fea0003800000 */
[----:B------:R-:W-:Y:S05]  /*0590*/  @P1 EXIT ;  /* 0x000000000000194d */ /* 0x000fea0003800000 */
[----:B------:R-:W-:Y:S01]  /*05a0*/  FFMA R14, R12, -R14, R19 ;  /* 0x8000000e0c0e7223 */ /* 0x000fe20000000013 */
[----:B------:R-:W-:Y:S01]  /*05b0*/  ULDC UR6, c[0x0][0x228] ;  /* 0x00008a0000067ab9 */ /* 0x000fe20000000800 */
[----:B------:R-:W-:Y:S02]  /*05c0*/  IADD3 R3, P0, R0, R2, RZ ;  /* 0x0000000200037210 */ /* 0x000fe40007f1e0ff */
[----:B------:R-:W-:Y:S01]  /*05d0*/  FMUL R14, R14, UR6 ;  /* 0x000000060e0e7c20 */ /* 0x000fe20008400000 */
[----:B------:R-:W-:Y:S01]  /*05e0*/  ULDC.64 UR6, c[0x0][0x210] ;  /* 0x0000840000067ab9 */ /* 0x000fe20000000a00 */
[----:B------:R-:W-:Y:S02]  /*05f0*/  LEA.HI.X.SX32 R0, R0, R15, 0x1, P0 ;  /* 0x0000000f00007211 */ /* 0x000fe400000f0eff */
[----:B------:R-:W-:Y:S02]  /*0600*/  LEA R2, P0, R3, UR6, 0x1 ;  /* 0x0000000603027c11 */ /* 0x000fe4000f8008ff */
[----:B------:R-:W-:-:S02]  /*0610*/  F2FP.BF16.F32.PACK_AB R14, RZ, R14 ;  /* 0x0000000eff0e723e */ /* 0x000fc400000010ff */
[----:B------:R-:W-:-:S05]  /*0620*/  LEA.HI.X R3, R3, UR7, R0, 0x1, P0 ;  /* 0x0000000703037c11 */ /* 0x000fca00080f0c00 */
[----:B------:R-:W-:Y:S01]  /*0630*/  STG.E.U16 desc[UR4][R2.64], R14 ;  /* 0x0000000e02007986 */ /* 0x000fe2000c101504 */
[----:B------:R-:W-:Y:S05]  /*0640*/  EXIT ;  /* 0x000000000000794d */ /* 0x000fea0003800000 */
.L_x_1025:
        /* <DEDUP_REMOVED lines=11> */
.L_x_14375:


//--------------------- .text._ZN18transformer_engine48scaled_upper_triang_masked_softmax_warp_backwardI13__nv_bfloat16S1_fLi2EEEvPT0_PKT_S6_T1_iii --------------------------
	.section	.text._ZN18transformer_engine48scaled_upper_triang_masked_softmax_warp_backwardI13__nv_bfloat16S1_fLi2EEEvPT0_PKT_S6_T1_iii,"ax",@progbits
	.align	128
        .global         _ZN18transformer_engine48scaled_upper_triang_masked_softmax_warp_backwardI13__nv_bfloat16S1_fLi2EEEvPT0_PKT_S6_T1_iii
        .type           _ZN18transformer_engine48scaled_upper_triang_masked_softmax_warp_backwardI13__nv_bfloat16S1_fLi2EEEvPT0_PKT_S6_T1_iii,@function
        .size           _ZN18transformer_engine48scaled_upper_triang_masked_softmax_warp_backwardI13__nv_bfloat16S1_fLi2EEEvPT0_PKT_S6_T1_iii,(.L_x_14376 - _ZN18transformer_engine48scaled_upper_triang_masked_softmax_warp_backwardI13__nv_bfloat16S1_fLi2EEEvPT0_PKT_S6_T1_iii)
        .other          _ZN18transformer_engine48scaled_upper_triang_masked_softmax_warp_backwardI13__nv_bfloat16S1_fLi2EEEvPT0_PKT_S6_T1_iii,@"STO_CUDA_ENTRY STV_DEFAULT"
_ZN18transformer_engine48scaled_upper_triang_masked_softmax_warp_backwardI13__nv_bfloat16S1_fLi2EEEvPT0_PKT_S6_T1_iii:
.text._ZN18transformer_engine48scaled_upper_triang_masked_softmax_warp_backwardI13__nv_bfloat16S1_fLi2EEEvPT0_PKT_S6_T1_iii:
        /* <DEDUP_REMOVED lines=49> */
[----:B------:R-:W-:-:S05]  /*0310*/  @!P1 IMAD.X R13, R14, 0x1, R13, P4 ;  /* 0x000000010e0d9824 */ /* 0x000fca00020e060d */
[----:B------:R-:W5:Y:S01]  /*0320*/  @!P1 LDG.E.U16 R12, desc[UR4][R12.64] ;  /* 0x000000040c0c9981 */ /* 0x000f62000c1e1500 */
[----:B------:R-:W-:Y:S01]  /*0330*/  CS2R R20, SRZ ;  /* 0x0000000000147805 */ /* 0x000fe2000001ff00 */
[----:B------:R-:W-:Y:S02]  /*0340*/  IMAD.MOV.U32 R14, RZ, RZ, RZ ;  /* 0x000000ffff0e7224 */ /* 0x000fe400078e00ff */
[----:B------:R-:W-:Y:S02]  /*0350*/  IMAD.MOV.U32 R19, RZ, RZ, RZ ;  /* 0x000000ffff137224 */ /* 0x000fe400078e00ff */
[----:B----4-:R-:W-:Y:S02]  /*0360*/  @!P0 IMAD.U32 R21, R8, 0x10000, RZ ;  /* 0x0001000008158824 */ /* 0x010fe400078e00ff */
[----:B--2---:R-:W-:-:S04]  /*0370*/  @!P0 IMAD.U32 R8, R6, 0x10000, RZ ;  /* 0x0001000006088824 */ /* 0x004fc800078e00ff */
[----:B------:R-:W-:Y:S01]  /*0380*/  @!P0 FMUL R20, R21, R8 ;  /* 0x0000000815148220 */ /* 0x000fe20000400000 */
[----:B---3--:R-:W-:Y:S02]  /*0390*/  @!P1 IMAD.U32 R14, R10, 0x10000, RZ ;  /* 0x000100000a0e9824 */ /* 0x008fe400078e00ff */
[----:B-----5:R-:W-:-:S04]  /*03a0*/  @!P1 IMAD.U32 R23, R12, 0x10000, RZ ;  /* 0x000100000c179824 */ /* 0x020fc800078e00ff */
[----:B------:R-:W-:Y:S01]  /*03b0*/  @!P1 FMUL R19, R14, R23 ;  /* 0x000000170e139220 */ /* 0x000fe20000400000 */
        /* <DEDUP_REMOVED lines=11> */
[----:B0-2---:R-:W-:Y:S01]  /*0470*/  FADD R6, R6, R9 ;  /* 0x0000000906067221 */ /* 0x005fe20000000000 */
[----:B-1----:R-:W-:-:S09]  /*0480*/  FADD R7, R7, R8 ;  /* 0x0000000807077221 */ /* 0x002fd20000000000 */
        /* <DEDUP_REMOVED lines=9> */
.L_x_1027:
[----:B------:R-:W-:Y:S05]  /*0520*/  BSYNC B0 ;  /* 0x0000000000007941 */ /* 0x000fea0003800000 */
.L_x_1026:
        /* <DEDUP_REMOVED lines=13> */
.L_x_1028:
        /* <DEDUP_REMOVED lines=16> */
.L_x_14376:


//--------------------- .text._ZN18transformer_engine48scaled_upper_triang_masked_softmax_warp_backwardI13__nv_bfloat16S1_fLi1EEEvPT0_PKT_S6_T1_iii --------------------------
	.section	.text._ZN18transformer_engine48scaled_upper_triang_masked_softmax_warp_backwardI13__nv_bfloat16S1_fLi1EEEvPT0_PKT_S6_T1_iii,"ax",@progbits
	.align	128
        .global         _ZN18transformer_engine48scaled_upper_triang_masked_softmax_warp_backwardI13__nv_bfloat16S1_fLi1EEEvPT0_PKT_S6_T1_iii
        .type           _ZN18transformer_engine48scaled_upper_triang_masked_softmax_warp_backwardI13__nv_bfloat16S1_fLi1EEEvPT0_PKT_S6_T1_iii,@function
        .size           _ZN18transformer_engine48scaled_upper_triang_masked_softmax_warp_backwardI13__nv_bfloat16S1_fLi1EEEvPT0_PKT_S6_T1_iii,(.L_x_14377 - _ZN18transformer_engine48scaled_upper_triang_masked_softmax_warp_backwardI13__nv_bfloat16S1_fLi1EEEvPT0_PKT_S6_T1_iii)
        .other          _ZN18transformer_engine48scaled_upper_triang_masked_softmax_warp_backwardI13__nv_bfloat16S1_fLi1EEEvPT0_PKT_S6_T1_iii,@"STO_CUDA_ENTRY STV_DEFAULT"
_ZN18transformer_engine48scaled_upper_triang_masked_softmax_warp_backwardI13__nv_bfloat16S1_fLi1EEEvPT0_PKT_S6_T1_iii:
.text._ZN18transformer_engine48scaled_upper_triang_masked_softmax_warp_backwardI13__nv_bfloat16S1_fLi1EEEvPT0_PKT_S6_T1_iii:
        /* <DEDUP_REMOVED lines=26> */
[----:B------:R-:W-:Y:S01]  /*01a0*/  ULDC.64 UR4, c[0x0][0x208] ;  /* 0x0000820000047ab9 */ /* 0x000fe20000000a00 */
[----:B------:R-:W-:Y:S01]  /*01b0*/  @!P1 IMAD.SHL.U32 R21, R4, 0x2, RZ ;  /* 0x0000000204159824 */ /* 0x000fe200078e00ff */
[----:B------:R-:W1:Y:S01]  /*01c0*/  @!P1 LDC.64 R12, c[0x0][0x218] ;  /* 0x00008600ff0c9b82 */ /* 0x000e620000000a00 */
[----:B------:R-:W-:-:S05]  /*01d0*/  IMAD.IADD R7, R5, 0x1, R7 ;  /* 0x0000000105077824 */ /* 0x000fca00078e0207 */
[----:B------:R-:W-:Y:S02]  /*01e0*/  @!P1 SHF.L.U64.HI R20, R4, 0x1, R7 ;  /* 0x0000000104149819 */ /* 0x000fe40000010207 */
[----:B------:R-:W2:Y:S08]  /*01f0*/  @!P1 LDC.64 R14, c[0x0][0x220] ;  /* 0x00008800ff0e9b82 */ /* 0x000eb00000000a00 */
[----:B------:R-:W3:Y:S01]  /*0200*/  @!P0 LDC.64 R10, c[0x0][0x220] ;  /* 0x00008800ff0a8b82 */ /* 0x000ee20000000a00 */
[----:B0-----:R-:W-:-:S05]  /*0210*/  @!P0 IMAD R0, R0, UR6, RZ ;  /* 0x0000000600008c24 */ /* 0x001fca000f8e02ff */
[----:B------:R-:W-:Y:S02]  /*0220*/  @!P0 IADD3 R6, P2, R0, R4, RZ ;  /* 0x0000000400068210 */ /* 0x000fe40007f5e0ff */
[----:B------:R-:W0:Y:S01]  /*0230*/  @!P0 LDC.64 R8, c[0x0][0x218] ;  /* 0x00008600ff088b82 */ /* 0x000e220000000a00 */
[C---:B-1----:R-:W-:Y:S02]  /*0240*/  @!P1 IADD3 R12, P3, R21.reuse, R12, RZ ;  /* 0x0000000c150c9210 */ /* 0x042fe40007f7e0ff */
[----:B------:R-:W-:Y:S01]  /*0250*/  @!P0 IMAD.SHL.U32 R17, R6, 0x2, RZ ;  /* 0x0000000206118824 */ /* 0x000fe200078e00ff */
[----:B------:R-:W-:Y:S02]  /*0260*/  @!P0 LEA.HI.X.SX32 R19, R0, R7, 0x1, P2 ;  /* 0x0000000700138211 */ /* 0x000fe400010f0eff */
[----:B------:R-:W-:Y:S01]  /*0270*/  @!P1 IMAD.X R13, R20, 0x1, R13, P3 ;  /* 0x00000001140d9824 */ /* 0x000fe200018e060d */
[----:B--2---:R-:W-:Y:S02]  /*0280*/  @!P1 IADD3 R14, P4, R21, R14, RZ ;  /* 0x0000000e150e9210 */ /* 0x004fe40007f9e0ff */
[----:B------:R-:W-:-:S02]  /*0290*/  @!P0 SHF.L.U64.HI R0, R6, 0x1, R19 ;  /* 0x0000000106008819 */ /* 0x000fc40000010213 */
[----:B------:R-:W2:Y:S01]  /*02a0*/  @!P1 LDG.E.U16 R12, desc[UR4][R12.64] ;  /* 0x000000040c0c9981 */ /* 0x000ea2000c1e1500 */
[----:B------:R-:W-:Y:S01]  /*02b0*/  @!P1 IMAD.X R15, R20, 0x1, R15, P4 ;  /* 0x00000001140f9824 */ /* 0x000fe200020e060f */
[----:B---3--:R-:W-:-:S04]  /*02c0*/  @!P0 IADD3 R10, P2, R17, R10, RZ ;  /* 0x0000000a110a8210 */ /* 0x008fc80007f5e0ff */
[----:B------:R-:W3:Y:S01]  /*02d0*/  @!P1 LDG.E.U16 R14, desc[UR4][R14.64] ;  /* 0x000000040e0e9981 */ /* 0x000ee2000c1e1500 */
[----:B------:R-:W-:Y:S01]  /*02e0*/  @!P0 IMAD.X R11, R0, 0x1, R11, P2 ;  /* 0x00000001000b8824 */ /* 0x000fe200010e060b */
[----:B0-----:R-:W-:-:S04]  /*02f0*/  @!P0 IADD3 R8, P3, R17, R8, RZ ;  /* 0x0000000811088210 */ /* 0x001fc80007f7e0ff */
[----:B------:R-:W4:Y:S01]  /*0300*/  @!P0 LDG.E.U16 R10, desc[UR4][R10.64] ;  /* 0x000000040a0a8981 */ /* 0x000f22000c1e1500 */
[----:B------:R-:W-:-:S05]  /*0310*/  @!P0 IMAD.X R9, R0, 0x1, R9, P3 ;  /* 0x0000000100098824 */ /* 0x000fca00018e0609 */
[----:B------:R-:W5:Y:S01]  /*0320*/  @!P0 LDG.E.U16 R8, desc[UR4][R8.64] ;  /* 0x0000000408088981 */ /* 0x000f62000c1e1500 */
[----:B------:R-:W-:Y:S01]  /*0330*/  HFMA2.MMA R17, -RZ, RZ, 0, 0 ;  /* 0x00000000ff117435 */ /* 0x000fe200000001ff */
[----:B------:R-:W-:Y:S01]  /*0340*/  ISETP.GE.AND P2, PT, R18, 0x1, PT ;  /* 0x000000011200780c */ /* 0x000fe20003f46270 */
[----:B------:R-:W-:Y:S01]  /*0350*/  IMAD.MOV.U32 R19, RZ, RZ, RZ ;  /* 0x000000ffff137224 */ /* 0x000fe200078e00ff */
[----:B------:R-:W-:Y:S01]  /*0360*/  MOV R0, RZ ;  /* 0x000000ff00007202 */ /* 0x000fe20000000f00 */
[----:B------:R-:W-:Y:S02]  /*0370*/  IMAD.MOV.U32 R6, RZ, RZ, RZ ;  /* 0x000000ffff067224 */ /* 0x000fe400078e00ff */
[----:B---3--:R-:W-:Y:S02]  /*0380*/  @!P1 IMAD.U32 R17, R14, 0x10000, RZ ;  /* 0x000100000e119824 */ /* 0x008fe400078e00ff */
[----:B--2---:R-:W-:Y:S02]  /*0390*/  @!P1 IMAD.U32 R14, R12, 0x10000, RZ ;  /* 0x000100000c0e9824 */ /* 0x004fe400078e00ff */
[----:B----4-:R-:W-:-:S02]  /*03a0*/  @!P0 IMAD.U32 R19, R10, 0x10000, RZ ;  /* 0x000100000a138824 */ /* 0x010fc400078e00ff */
[----:B------:R-:W-:Y:S01]  /*03b0*/  @!P1 FMUL R6, R17, R14 ;  /* 0x0000000e11069220 */ /* 0x000fe20000400000 */
[----:B-----5:R-:W-:-:S04]  /*03c0*/  @!P0 IMAD.U32 R20, R8, 0x10000, RZ ;  /* 0x0001000008148824 */ /* 0x020fc800078e00ff */
[----:B------:R-:W-:Y:S01]  /*03d0*/  @!P0 FMUL R0, R19, R20 ;  /* 0x0000001413008220 */ /* 0x000fe20000400000 */
[----:B------:R0:W1:Y:S04]  /*03e0*/  SHFL.BFLY PT, R9, R6, 0x1, 0x1e1f ;  /* 0x0c3e1f0006097f89 */ /* 0x00006800000e0000 */
[----:B------:R0:W2:Y:S01]  /*03f0*/  SHFL.BFLY PT, R11, R0, 0x1, 0x1e1f ;  /* 0x0c3e1f00000b7f89 */ /* 0x0000a200000e0000 */
[----:B------:R-:W-:Y:S05]  /*0400*/  @!P2 EXIT ;  /* 0x000000000000a94d */ /* 0x000fea0003800000 */
[----:B------:R-:W3:Y:S01]  /*0410*/  LDC R13, c[0x0][0x234] ;  /* 0x00008d00ff0d7b82 */ /* 0x000ee20000000800 */
[----:B------:R-:W-:Y:S01]  /*0420*/  BSSY B0, `(.L_x_1029) ;  /* 0x000000d000007945 */ /* 0x000fe20003800000 */
[----:B------:R-:W-:Y:S02]  /*0430*/  ISETP.GE.AND P0, PT, R16, 0x2, PT ;  /* 0x000000021000780c */ /* 0x000fe40003f06270 */
[----:B---3--:R-:W-:-:S13]  /*0440*/  ISETP.GE.AND P1, PT, R2, R13, PT ;  /* 0x0000000d0200720c */ /* 0x008fda0003f26270 */
[----:B------:R-:W-:Y:S05]  /*0450*/  @P1 BRA `(.L_x_1030) ;  /* 0x0000000000241947 */ /* 0x000fea0003800000 */
[--C-:B-1----:R-:W-:Y:S01]  /*0460*/  FADD R3, R9, R6.reuse ;  /* 0x0000000609037221 */ /* 0x102fe20000000000 */
[----:B------:R-:W-:Y:S01]  /*0470*/  ULDC UR7, c[0x0][0x228] ;  /* 0x00008a0000077ab9 */ /* 0x000fe20000000800 */
[----:B------:R-:W-:Y:S02]  /*0480*/  ULDC.64 UR8, c[0x0][0x210] ;  /* 0x0000840000087ab9 */ /* 0x000fe40000000a00 */
[----:B------:R-:W-:Y:S01]  /*0490*/  FFMA R3, R3, -R17, R6 ;  /* 0x8000001103037223 */ /* 0x000fe20000000006 */
[----:B------:R-:W-:-:S03]  /*04a0*/  LEA R2, P2, R4, UR8, 0x1 ;  /* 0x0000000804027c11 */ /* 0x000fc6000f8408ff */
[----:B------:R-:W-:-:S05]  /*04b0*/  FMUL R3, R3, UR7 ;  /* 0x0000000703037c20 */ /* 0x000fca0008400000 */
[----:B0-----:R-:W-:Y:S02]  /*04c0*/  F2FP.BF16.F32.PACK_AB R6, RZ, R3 ;  /* 0x00000003ff06723e */ /* 0x001fe400000010ff */
[----:B------:R-:W-:-:S05]  /*04d0*/  LEA.HI.X R3, R4, UR9, R7, 0x1, P2 ;  /* 0x0000000904037c11 */ /* 0x000fca00090f0c07 */
[----:B------:R3:W-:Y:S02]  /*04e0*/  STG.E.U16 desc[UR4][R2.64], R6 ;  /* 0x0000000602007986 */ /* 0x0007e4000c101504 */
.L_x_1030:
[----:B------:R-:W-:Y:S05]  /*04f0*/  BSYNC B0 ;  /* 0x0000000000007941 */ /* 0x000fea0003800000 */
.L_x_1029:
[----:B------:R-:W-:Y:S05]  /*0500*/  @!P0 EXIT ;  /* 0x000000000000894d */ /* 0x000fea0003800000 */
[----:B------:R-:W-:Y:S05]  /*0510*/  @P1 EXIT ;  /* 0x000000000000194d */ /* 0x000fea0003800000 */
[--C-:B--23--:R-:W-:Y:S01]  /*0520*/  FADD R3, R11, R0.reuse ;  /* 0x000000000b037221 */ /* 0x10cfe20000000000 */
[----:B------:R-:W-:Y:S01]  /*0530*/  IMAD R13, R13, UR6, RZ ;  /* 0x000000060d0d7c24 */ /* 0x000fe2000f8e02ff */
[----:B------:R-:W-:Y:S01]  /*0540*/  ULDC UR7, c[0x0][0x228] ;  /* 0x00008a0000077ab9 */ /* 0x000fe20000000800 */
[----:B------:R-:W-:Y:S01]  /*0550*/  ULDC.64 UR8, c[0x0][0x210] ;  /* 0x0000840000087ab9 */ /* 0x000fe20000000a00 */
[----:B------:R-:W-:Y:S02]  /*0560*/  FFMA R3, R3, -R19, R0 ;  /* 0x8000001303037223 */ /* 0x000fe40000000000 */
[----:B------:R-:W-:Y:S02]  /*0570*/  IADD3 R4, P0, R13, R4, RZ ;  /* 0x000000040d047210 */ /* 0x000fe40007f1e0ff */
[----:B------:R-:W-:Y:S02]  /*0580*/  FMUL R3, R3, UR7 ;  /* 0x0000000703037c20 */ /* 0x000fe40008400000 */
[----:B------:R-:W-:-:S02]  /*0590*/  LEA.HI.X.SX32 R7, R13, R7, 0x1, P0 ;  /* 0x000000070d077211 */ /* 0x000fc400000f0eff */
[C---:B------:R-:W-:Y:S02]  /*05a0*/  LEA R2, P0, R4.reuse, UR8, 0x1 ;  /* 0x0000000804027c11 */ /* 0x040fe4000f8008ff */
[----:B0-----:R-:W-:Y:S02]  /*05b0*/  F2FP.BF16.F32.PACK_AB R0, RZ, R3 ;  /* 0x00000003ff00723e */ /* 0x001fe400000010ff */
[----:B------:R-:W-:-:S05]  /*05c0*/  LEA.HI.X R3, R4, UR9, R7, 0x1, P0 ;  /* 0x0000000904037c11 */ /* 0x000fca00080f0c07 */
[----:B------:R-:W-:Y:S01]  /*05d0*/  STG.E.U16 desc[UR4][R2.64], R0 ;  /* 0x0000000002007986 */ /* 0x000fe2000c101504 */
[----:B------:R-:W-:Y:S05]  /*05e0*/  EXIT ;  /* 0x000000000000794d */ /* 0x000fea0003800000 */
.L_x_1031:
        /* <DEDUP_REMOVED lines=9> */
.L_x_14377:


//--------------------- .text._ZN18transformer_engine48scaled_upper_triang_masked_softmax_warp_backwardI13__nv_bfloat16S1_fLi0EEEvPT0_PKT_S6_T1_iii --------------------------
	.section	.text._ZN18transformer_engine48scaled_upper_triang_masked_softmax_warp_backwardI13__nv_bfloat16S1_fLi0EEEvPT0_PKT_S6_T1_iii,"ax",@progbits
	.align	128
        .global         _ZN18transformer_engine48scaled_upper_triang_masked_softmax_warp_backwardI13__nv_bfloat16S1_fLi0EEEvPT0_PKT_S6_T1_iii
        .type           _ZN18transformer_engine48scaled_upper_triang_masked_softmax_warp_backwardI13__nv_bfloat16S1_fLi0EEEvPT0_PKT_S6_T1_iii,@function
        .size           _ZN18transformer_engine48scaled_upper_triang_masked_softmax_warp_backwardI13__nv_bfloat16S1_fLi0EEEvPT0_PKT_S6_T1_iii,(.L_x_14378 - _ZN18transformer_engine48scaled_upper_triang_masked_softmax_warp_backwardI13__nv_bfloat16S1_fLi0EEEvPT0_PKT_S6_T1_iii)
        .other          _ZN18transformer_engine48scaled_upper_triang_masked_softmax_warp_backwardI13__nv_bfloat16S1_fLi0EEEvPT0_PKT_S6_T1_iii,@"STO_CUDA_ENTRY STV_DEFAULT"
_ZN18transformer_engine48scaled_upper_triang_masked_softmax_warp_backwardI13__nv_bfloat16S1_fLi0EEEvPT0_PKT_S6_T1_iii:
.text._ZN18transformer_engine48scaled_upper_triang_masked_softmax_warp_backwardI13__nv_bfloat16S1_fLi0EEEvPT0_PKT_S6_T1_iii:
        /* <DEDUP_REMOVED lines=42> */
[----:B------:R1:W5:Y:S01]  /*02a0*/  @!P1 LDG.E.U16 R12, desc[UR4][R12.64] ;  /* 0x000000040c0c9981 */ /* 0x000362000c1e1500 */
[----:B------:R-:W-:Y:S01]  /*02b0*/  @!P1 IMAD.X R15, R20, 0x1, R15, P4 ;  /* 0x00000001140f9824 */ /* 0x000fe200020e060f */
[----:B---3--:R-:W-:-:S04]  /*02c0*/  @!P0 IADD3 R10, P2, R17, R10, RZ ;  /* 0x0000000a110a8210 */ /* 0x008fc80007f5e0ff */
[----:B------:R1:W5:Y:S01]  /*02d0*/  @!P1 LDG.E.U16 R14, desc[UR4][R14.64] ;  /* 0x000000040e0e9981 */ /* 0x000362000c1e1500 */
[----:B------:R-:W-:Y:S01]  /*02e0*/  @!P0 IMAD.X R11, R0, 0x1, R11, P2 ;  /* 0x00000001000b8824 */ /* 0x000fe200010e060b */
[----:B0-----:R-:W-:-:S04]  /*02f0*/  @!P0 IADD3 R8, P3, R17, R8, RZ ;  /* 0x0000000811088210 */ /* 0x001fc80007f7e0ff */
[----:B------:R1:W5:Y:S01]  /*0300*/  @!P0 LDG.E.U16 R10, desc[UR4][R10.64] ;  /* 0x000000040a0a8981 */ /* 0x000362000c1e1500 */
[----:B------:R-:W-:-:S05]  /*0310*/  @!P0 IMAD.X R9, R0, 0x1, R9, P3 ;  /* 0x0000000100098824 */ /* 0x000fca00018e0609 */
[----:B------:R1:W5:Y:S01]  /*0320*/  @!P0 LDG.E.U16 R8, desc[UR4][R8.64] ;  /* 0x0000000408088981 */ /* 0x000362000c1e1500 */
[----:B------:R-:W-:-:S13]  /*0330*/  ISETP.GE.AND P2, PT, R16, 0x1, PT ;  /* 0x000000011000780c */ /* 0x000fda0003f46270 */
[----:B-1----:R-:W-:Y:S05]  /*0340*/  @!P2 EXIT ;  /* 0x000000000000a94d */ /* 0x002fea0003800000 */
[----:B------:R-:W0:Y:S01]  /*0350*/  LDC R13, c[0x0][0x234] ;  /* 0x00008d00ff0d7b82 */ /* 0x000e220000000800 */
[----:B------:R-:W-:Y:S01]  /*0360*/  IMAD.MOV.U32 R3, RZ, RZ, RZ ;  /* 0x000000ffff037224 */ /* 0x000fe200078e00ff */
[----:B------:R-:W-:Y:S01]  /*0370*/  BSSY B0, `(.L_x_1032) ;  /* 0x0000015000007945 */ /* 0x000fe20003800000 */
[----:B------:R-:W-:Y:S01]  /*0380*/  IMAD.MOV.U32 R0, RZ, RZ, RZ ;  /* 0x000000ffff007224 */ /* 0x000fe200078e00ff */
[----:B------:R-:W-:Y:S01]  /*0390*/  ISETP.GE.AND P2, PT, R6, 0x2, PT ;  /* 0x000000020600780c */ /* 0x000fe20003f46270 */
[----:B-----5:R-:W-:Y:S02]  /*03a0*/  @!P1 IMAD.U32 R3, R14, 0x10000, RZ ;  /* 0x000100000e039824 */ /* 0x020fe400078e00ff */
[----:B------:R-:W-:Y:S02]  /*03b0*/  @!P0 IMAD.U32 R0, R10, 0x10000, RZ ;  /* 0x000100000a008824 */ /* 0x000fe400078e00ff */
[----:B------:R-:W-:Y:S02]  /*03c0*/  @!P0 IMAD.U32 R11, R8, 0x10000, RZ ;  /* 0x00010000080b8824 */ /* 0x000fe400078e00ff */
[----:B------:R-:W-:-:S02]  /*03d0*/  @!P1 IMAD.U32 R12, R12, 0x10000, RZ ;  /* 0x000100000c0c9824 */ /* 0x000fc400078e00ff */
[----:B------:R-:W-:Y:S02]  /*03e0*/  IMAD.MOV.U32 R9, RZ, RZ, RZ ;  /* 0x000000ffff097224 */ /* 0x000fe400078e00ff */
[----:B------:R-:W-:Y:S01]  /*03f0*/  @!P0 FMUL R9, R0, R11 ;  /* 0x0000000b00098220 */ /* 0x000fe20000400000 */
[----:B0-----:R-:W-:Y:S01]  /*0400*/  ISETP.GE.AND P3, PT, R2, R13, PT ;  /* 0x0000000d0200720c */ /* 0x001fe20003f66270 */
[----:B------:R-:W-:Y:S02]  /*0410*/  IMAD.MOV.U32 R2, RZ, RZ, RZ ;  /* 0x000000ffff027224 */ /* 0x000fe400078e00ff */
[----:B------:R-:W-:-:S10]  /*0420*/  @!P1 FMUL R2, R3, R12 ;  /* 0x0000000c03029220 */ /* 0x000fd40000400000 */
        /* <DEDUP_REMOVED lines=9> */
.L_x_1033:
[----:B------:R-:W-:Y:S05]  /*04c0*/  BSYNC B0 ;  /* 0x0000000000007941 */ /* 0x000fea0003800000 */
.L_x_1032:
        /* <DEDUP_REMOVED lines=9> */
[C---:B0-----:R-:W-:Y:S02]  /*0560*/  LEA R2, P0, R4.reuse, UR8, 0x1 ;  /* 0x0000000804027c11 */ /* 0x041fe4000f8008ff */
[----:B------:R-:W-:Y:S02]  /*0570*/  F2FP.BF16.F32.PACK_AB R0, RZ, R0 ;  /* 0x00000000ff00723e */ /* 0x000fe400000010ff */
[----:B------:R-:W-:-:S05]  /*0580*/  LEA.HI.X R3, R4, UR9, R7, 0x1, P0 ;  /* 0x0000000904037c11 */ /* 0x000fca00080f0c07 */
[----:B------:R-:W-:Y:S01]  /*0590*/  STG.E.U16 desc[UR4][R2.64], R0 ;  /* 0x0000000002007986 */ /* 0x000fe2000c101504 */
[----:B------:R-:W-:Y:S05]  /*05a0*/  EXIT ;  /* 0x000000000000794d */ /* 0x000fea0003800000 */
.L_x_1034:
        /* <DEDUP_REMOVED lines=13> */
.L_x_14378:


//--------------------- .text._ZN18transformer_engine48scaled_upper_triang_masked_softmax_warp_backwardI6__halfS1_fLi14EEEvPT0_PKT_S6_T1_iii --------------------------
	.section	.text._ZN18transformer_engine48scaled_upper_triang_masked_softmax_warp_backwardI6__halfS1_fLi14EEEvPT0_PKT_S6_T1_iii,"ax",@progbits
	.align	128
        .global         _ZN18transformer_engine48scaled_upper_triang_masked_softmax_warp_backwardI6__halfS1_fLi14EEEvPT0_PKT_S6_T1_iii
        .type           _ZN18transformer_engine48scaled_upper_triang_masked_softmax_warp_backwardI6__halfS1_fLi14EEEvPT0_PKT_S6_T1_iii,@function
        .size           _ZN18transformer_engine48scaled_upper_triang_masked_softmax_warp_backwardI6__halfS1_fLi14EEEvPT0_PKT_S6_T1_iii,(.L_x_14379 - _ZN18transformer_engine48scaled_upper_triang_masked_softmax_warp_backwardI6__halfS1_fLi14EEEvPT0_PKT_S6_T1_iii)
        .other          _ZN18transformer_engine48scaled_upper_triang_masked_softmax_warp_backwardI6__halfS1_fLi14EEEvPT0_PKT_S6_T1_iii,@"STO_CUDA_ENTRY STV_DEFAULT"
_ZN18transformer_engine48scaled_upper_triang_masked_softmax_warp_backwardI6__halfS1_fLi14EEEvPT0_PKT_S6_T1_iii:
.text._ZN18transformer_engine48scaled_upper_triang_masked_softmax_warp_backwardI6__halfS1_fLi14EEEvPT0_PKT_S6_T1_iii:
        /* <DEDUP_REMOVED lines=26> */
[----:B------:R-:W-:Y:S02]  /*01a0*/  MOV R99, RZ ;  /* 0x000000ff00637202 */ /* 0x000fe40000000f00 */
[----:B------:R-:W-:Y:S02]  /*01b0*/  CS2R R94, SRZ ;  /* 0x00000000005e7805 */ /* 0x000fe4000001ff00 */
[----:B------:R-:W-:Y:S02]  /*01c0*/  CS2R R92, SRZ ;  /* 0x00000000005c7805 */ /* 0x000fe4000001ff00 */
[----:B------:R-:W-:-:S02]  /*01d0*/  CS2R R80, SRZ ;  /* 0x0000000000507805 */ /* 0x000fc4000001ff00 */
[----:B------:R-:W-:Y:S02]  /*01e0*/  CS2R R88, SRZ ;  /* 0x0000000000587805 */ /* 0x000fe4000001ff00 */
[----:B------:R-:W-:Y:S02]  /*01f0*/  CS2R R86, SRZ ;  /* 0x0000000000567805 */ /* 0x000fe4000001ff00 */
[----:B------:R-:W-:Y:S02]  /*0200*/  CS2R R84, SRZ ;  /* 0x0000000000547805 */ /* 0x000fe4000001ff00 */
[----:B------:R-:W-:Y:S01]  /*0210*/  MOV R83, RZ ;  /* 0x000000ff00537202 */ /* 0x000fe20000000f00 */
[----:B-1----:R-:W-:Y:S01]  /*0220*/  IMAD R0, R0, UR6, R2 ;  /* 0x0000000600007c24 */ /* 0x002fe2000f8e0202 */
[----:B------:R-:W-:Y:S02]  /*0230*/  CS2R R78, SRZ ;  /* 0x00000000004e7805 */ /* 0x000fe4000001ff00 */
[----:B------:R-:W-:-:S02]  /*0240*/  CS2R R76, SRZ ;  /* 0x00000000004c7805 */ /* 0x000fc4000001ff00 */
[----:B0-----:R-:W-:Y:S02]  /*0250*/  SHF.L.U32 R122, R122, 0x2, RZ ;  /* 0x000000027a7a7819 */ /* 0x001fe400000006ff */
[----:B------:R-:W-:Y:S01]  /*0260*/  CS2R R72, SRZ ;  /* 0x0000000000487805 */ /* 0x000fe2000001ff00 */
[----:B--2---:R-:W-:Y:S01]  /*0270*/  IMAD R3, R0, UR4, R6 ;  /* 0x0000000400037c24 */ /* 0x004fe2000f8e0206 */
[--C-:B------:R-:W-:Y:S01]  /*0280*/  SHF.R.S32.HI R123, RZ, 0x1f, R122.reuse ;  /* 0x0000001fff7b7819 */ /* 0x100fe2000001147a */
[----:B------:R-:W-:Y:S01]  /*0290*/  ULDC UR4, c[0x0][0x22c] ;  /* 0x00008b0000047ab9 */ /* 0x000fe20000000800 */
[----:B------:R-:W-:Y:S01]  /*02a0*/  IADD3 R8, R122, 0x80, RZ ;  /* 0x000000807a087810 */ /* 0x000fe20007ffe0ff */
[C---:B------:R-:W-:Y:S01]  /*02b0*/  IMAD R5, R3.reuse, UR7, RZ ;  /* 0x0000000703057c24 */ /* 0x040fe2000f8e02ff */
[C---:B------:R-:W-:Y:S01]  /*02c0*/  IADD3 R4, -R3.reuse, UR4, RZ ;  /* 0x0000000403047c10 */ /* 0x040fe2000fffe1ff */
[----:B------:R-:W-:Y:S01]  /*02d0*/  IMAD.WIDE.U32 R2, R3, UR8, R122 ;  /* 0x0000000803027c25 */ /* 0x000fe2000f8e007a */
[----:B------:R-:W-:Y:S01]  /*02e0*/  IADD3 R139, R6, 0x1, RZ ;  /* 0x00000001068b7810 */ /* 0x000fe20007ffe0ff */
[----:B------:R-:W-:Y:S01]  /*02f0*/  ULDC.64 UR4, c[0x0][0x218] ;  /* 0x0000860000047ab9 */ /* 0x000fe20000000a00 */
[----:B------:R-:W-:Y:S01]  /*0300*/  ISETP.GT.AND P0, PT, R4, RZ, PT ;  /* 0x000000ff0400720c */ /* 0x000fe20003f04270 */
[----:B------:R0:W-:Y:S01]  /*0310*/  STL [R1+0xc2c], R4 ;  /* 0x000c2c0401007387 */ /* 0x0001e20000100800 */
[----:B------:R-:W-:-:S02]  /*0320*/  IADD3 R3, R3, R5, RZ ;  /* 0x0000000503037210 */ /* 0x000fc40007ffe0ff */
[C---:B------:R-:W-:Y:S01]  /*0330*/  SHF.L.U32 R126, R2.reuse, 0x1, RZ ;  /* 0x00000001027e7819 */ /* 0x040fe200000006ff */
[----:B------:R1:W-:Y:S01]  /*0340*/  STL [R1+0xc5c], R8 ;  /* 0x000c5c0801007387 */ /* 0x0003e20000100800 */
[----:B------:R-:W-:Y:S02]  /*0350*/  SHF.L.U64.HI R3, R2, 0x1, R3 ;  /* 0x0000000102037819 */ /* 0x000fe40000010203 */
[----:B------:R-:W-:Y:S02]  /*0360*/  IADD3 R124, P5, R126, UR4, RZ ;  /* 0x000000047e7c7c10 */ /* 0x000fe4000ffbe0ff */
[----:B------:R-:W-:Y:S02]  /*0370*/  SEL R139, R139, RZ, P0 ;  /* 0x000000ff8b8b7207 */ /* 0x000fe40000000000 */
[----:B------:R-:W-:Y:S01]  /*0380*/  IADD3.X R125, R3, UR5, RZ, P5, !PT ;  /* 0x00000005037d7c10 */ /* 0x000fe2000affe4ff */
[----:B------:R-:W-:Y:S01]  /*0390*/  ULDC.64 UR4, c[0x0][0x208] ;  /* 0x0000820000047ab9 */ /* 0x000fe20000000a00 */
[----:B------:R-:W-:-:S02]  /*03a0*/  ISETP.GE.AND P5, PT, R122, R139, PT ;  /* 0x0000008b7a00720c */ /* 0x000fc40003fa6270 */
[----:B------:R-:W-:Y:S02]  /*03b0*/  IADD3 R0, R122, 0x1300, RZ ;  /* 0x000013007a007810 */ /* 0x000fe40007ffe0ff */
[----:B------:R-:W-:Y:S02]  /*03c0*/  IADD3 R126, P6, R126, UR10, RZ ;  /* 0x0000000a7e7e7c10 */ /* 0x000fe4000ffde0ff */
[----:B------:R-:W-:Y:S02]  /*03d0*/  ISETP.GE.AND P3, PT, R0, R139, PT ;  /* 0x0000008b0000720c */ /* 0x000fe40003f66270 */
[C---:B0-----:R-:W-:Y:S02]  /*03e0*/  IADD3 R4, R122.reuse, 0x1380, RZ ;  /* 0x000013807a047810 */ /* 0x041fe40007ffe0ff */
[C---:B------:R-:W-:Y:S02]  /*03f0*/  IADD3 R6, R122.reuse, 0x1400, RZ ;  /* 0x000014007a067810 */ /* 0x040fe40007ffe0ff */
[----:B------:R-:W-:-:S02]  /*0400*/  IADD3 R0, R122, 0x1480, RZ ;  /* 0x000014807a007810 */ /* 0x000fc40007ffe0ff */
[----:B------:R-:W-:Y:S02]  /*0410*/  IADD3 R2, R122, 0x1500, RZ ;  /* 0x000015007a027810 */ /* 0x000fe40007ffe0ff */
        /* <DEDUP_REMOVED lines=8> */
[C---:B------:R-:W-:Y:S02]  /*04a0*/  IADD3 R0, R122.reuse, 0x2, RZ ;  /* 0x000000027a007810 */ /* 0x040fe40007ffe0ff */
[----:B------:R-:W-:Y:S02]  /*04b0*/  IADD3 R6, R122, 0x3, RZ ;  /* 0x000000037a067810 */ /* 0x000fe40007ffe0ff */
[----:B------:R-:W-:Y:S02]  /*04c0*/  ISETP.GE.AND P6, PT, R0, R139, PT ;  /* 0x0000008b0000720c */ /* 0x000fe40003fc6270 */
[----:B------:R-:W-:-:S02]  /*04d0*/  IADD3 R0, R122, 0x1, RZ ;  /* 0x000000017a007810 */ /* 0x000fc40007ffe0ff */
[----:B------:R-:W-:-:S09]  /*04e0*/  ISETP.GE.AND P5, PT, R6, R139, PT ;  /* 0x0000008b0600720c */ /* 0x000fd20003fa6270 */
[----:B--2---:R-:W-:Y:S02]  /*04f0*/  @!P6 HADD2.F32 R116, -RZ, R5.H0_H0 ;  /* 0x20000005ff74e230 */ /* 0x004fe40000004100 */
[----:B------:R-:W-:Y:S02]  /*0500*/  HADD2.F32 R114, -RZ, R4.H0_H0 ;  /* 0x20000004ff727230 */ /* 0x000fe40000004100 */
[----:B---3--:R-:W-:Y:S02]  /*0510*/  @!P6 HADD2.F32 R7, -RZ, R3.H0_H0 ;  /* 0x20000003ff07e230 */ /* 0x008fe40000004100 */
[----:B------:R-:W-:-:S03]  /*0520*/  @!P5 HADD2.F32 R117, -RZ, R5.H1_H1 ;  /* 0x30000005ff75d230 */ /* 0x000fc60000004100 */
[----:B------:R-:W-:Y:S01]  /*0530*/  @!P6 FMUL R120, R116, R7 ;  /* 0x000000077478e220 */ /* 0x000fe20000400000 */
[----:B------:R-:W-:-:S13]  /*0540*/  ISETP.GE.AND P6, PT, R0, R139, PT ;  /* 0x0000008b0000720c */ /* 0x000fda0003fc6270 */
[----:B------:R-:W-:Y:S02]  /*0550*/  @!P6 HADD2.F32 R115, -RZ, R4.H1_H1 ;  /* 0x30000004ff73e230 */ /* 0x000fe40000004100 */
[----:B------:R-:W-:Y:S02]  /*0560*/  @!P5 HADD2.F32 R4, -RZ, R3.H1_H1 ;  /* 0x30000003ff04d230 */ /* 0x000fe40000004100 */
[--C-:B------:R-:W-:Y:S02]  /*0570*/  @!P6 HADD2.F32 R0, -RZ, R2.reuse.H1_H1 ;  /* 0x30000002ff00e230 */ /* 0x100fe40000004100 */
[----:B------:R-:W-:Y:S02]  /*0580*/  HADD2.F32 R3, -RZ, R2.H0_H0 ;  /* 0x20000002ff037230 */ /* 0x000fe40000004100 */
[----:B------:R-:W-:Y:S01]  /*0590*/  @!P5 FMUL R121, R117, R4 ;  /* 0x000000047579d220 */ /* 0x000fe20000400000 */
[----:B------:R-:W-:Y:S02]  /*05a0*/  @!P6 FMUL R119, R115, R0 ;  /* 0x000000007377e220 */ /* 0x000fe40000400000 */
[----:B------:R-:W-:-:S07]  /*05b0*/  FMUL R118, R114, R3 ;  /* 0x0000000372767220 */ /* 0x000fce0000400000 */
.L_x_1036:
[----:B------:R-:W-:Y:S05]  /*05c0*/  BSYNC B0 ;  /* 0x0000000000007941 */ /* 0x000fea0003800000 */
.L_x_1035:
[----:B------:R-:W-:Y:S01]  /*05d0*/  ISETP.GE.AND P5, PT, R8, R139, PT ;  /* 0x0000008b0800720c */ /* 0x000fe20003fa6270 */
[----:B------:R-:W-:Y:S01]  /*05e0*/  BSSY B0, `(.L_x_1037) ;  /* 0x000001c000007945 */ /* 0x000fe20003800000 */
[----:B------:R-:W-:Y:S02]  /*05f0*/  IADD3 R8, R122, 0x100, RZ ;  /* 0x000001007a087810 */ /* 0x000fe40007ffe0ff */
[----:B------:R-:W-:Y:S02]  /*0600*/  CS2R R70, SRZ ;  /* 0x0000000000467805 */ /* 0x000fe4000001ff00 */
[----:B------:R-:W-:Y:S02]  /*0610*/  CS2R R68, SRZ ;  /* 0x0000000000447805 */ /* 0x000fe4000001ff00 */
[----:B------:R-:W-:Y:S02]  /*0620*/  CS2R R66, SRZ ;  /* 0x0000000000427805 */ /* 0x000fe4000001ff00 */
[----:B------:R-:W-:Y:S01]  /*0630*/  MOV R106, RZ ;  /* 0x000000ff006a7202 */ /* 0x000fe20000000f00 */
[----:B------:R0:W-:Y:S02]  /*0640*/  STL [R1+0xc64], R8 ;  /* 0x000c640801007387 */ /* 0x0001e40000100800 */
[----:B------:R-:W-:Y:S05]  /*0650*/  @P5 BRA `(.L_x_1038) ;  /* 0x0000000000505947 */ /* 0x000fea0003800000 */
        /* <DEDUP_REMOVED lines=20> */
.L_x_1038:
[----:B------:R-:W-:Y:S05]  /*07a0*/  BSYNC B0 ;  /* 0x0000000000007941 */ /* 0x000fea0003800000 */
.L_x_1037:
[----:B------:R-:W-:Y:S01]  /*07b0*/  ISETP.GE.AND P5, PT, R8, R139, PT ;  /* 0x0000008b0800720c */ /* 0x000fe20003fa6270 */
[----:B------:R-:W-:Y:S01]  /*07c0*/  BSSY B0, `(.L_x_1039) ;  /* 0x000001c000007945 */ /* 0x000fe20003800000 */
[----:B0-----:R-:W-:Y:S01]  /*07d0*/  IADD3 R8, R122, 0x180, RZ ;  /* 0x000001807a087810 */ /* 0x001fe20007ffe0ff */
[----:B------:R-:W-:Y:S01]  /*07e0*/  HFMA2.MMA R98, -RZ, RZ, 0, 0 ;  /* 0x00000000ff627435 */ /* 0x000fe200000001ff */
[----:B------:R-:W-:Y:S02]  /*07f0*/  CS2R R64, SRZ ;  /* 0x0000000000407805 */ /* 0x000fe4000001ff00 */
[----:B------:R-:W-:Y:S02]  /*0800*/  CS2R R62, SRZ ;  /* 0x00000000003e7805 */ /* 0x000fe4000001ff00 */
[----:B------:R-:W-:Y:S01]  /*0810*/  CS2R R60, SRZ ;  /* 0x00000000003c7805 */ /* 0x000fe2000001ff00 */
[----:B------:R0:W-:Y:S04]  /*0820*/  STL [R1+0xc6c], R8 ;  /* 0x000c6c0801007387 */ /* 0x0001e80000100800 */
        /* <DEDUP_REMOVED lines=21> */
.L_x_1040:
[----:B------:R-:W-:Y:S05]  /*0980*/  BSYNC B0 ;  /* 0x0000000000007941 */ /* 0x000fea0003800000 */
.L_x_1039:
[----:B------:R-:W-:Y:S01]  /*0990*/  ISETP.GE.AND P5, PT, R8, R139, PT ;  /* 0x0000008b0800720c */ /* 0x000fe20003fa6270 */
[----:B------:R-:W-:Y:S01]  /*09a0*/  BSSY B0, `(.L_x_1041) ;  /* 0x000001c000007945 */ /* 0x000fe20003800000 */
[----:B0-----:R-:W-:Y:S02]  /*09b0*/  IADD3 R8, R122, 0x200, RZ ;  /* 0x000002007a087810 */ /* 0x001fe40007ffe0ff */
        /* <DEDUP_REMOVED lines=26> */
.L_x_1042:
[----:B------:R-:W-:Y:S05]  /*0b60*/  BSYNC B0 ;  /* 0x0000000000007941 */ /* 0x000fea0003800000 */
.L_x_1041:
        /* <DEDUP_REMOVED lines=29> */
.L_x_1044:
[----:B------:R-:W-:Y:S05]  /*0d40*/  BSYNC B0 ;  /* 0x0000000000007941 */ /* 0x000fea0003800000 */
.L_x_1043:
[----:B------:R-:W-:Y:S01]  /*0d50*/  ISETP.GE.AND P5, PT, R8, R139, PT ;  /* 0x0000008b0800720c */ /* 0x000fe20003fa6270 */
[----:B------:R-:W-:Y:S01]  /*0d60*/  BSSY B0, `(.L_x_1045) ;  /* 0x000001d000007945 */ /* 0x000fe20003800000 */
[----:B0-----:R-:W-:Y:S01]  /*0d70*/  IADD3 R8, R122, 0x300, RZ ;  /* 0x000003007a087810 */ /* 0x001fe20007ffe0ff */
[----:B------:R-:W-:Y:S01]  /*0d80*/  HFMA2.MMA R43, -RZ, RZ, 0, 0 ;  /* 0x00000000ff2b7435 */ /* 0x000fe200000001ff */
[----:B------:R-:W-:Y:S02]  /*0d90*/  CS2R R46, SRZ ;  /* 0x00000000002e7805 */ /* 0x000fe4000001ff00 */
[----:B------:R-:W-:Y:S02]  /*0da0*/  MOV R224, RZ ;  /* 0x000000ff00e07202 */ /* 0x000fe40000000f00 */
[----:B------:R-:W-:Y:S01]  /*0db0*/  CS2R R44, SRZ ;  /* 0x00000000002c7805 */ /* 0x000fe2000001ff00 */
[----:B------:R0:W-:Y:S01]  /*0dc0*/  STL [R1+0xc94], R8 ;  /* 0x000c940801007387 */ /* 0x0001e20000100800 */
[----:B------:R-:W-:-:S03]  /*0dd0*/  MOV R74, RZ ;  /* 0x000000ff004a7202 */ /* 0x000fc60000000f00 */
        /* <DEDUP_REMOVED lines=21> */
.L_x_1046:
[----:B------:R-:W-:Y:S05]  /*0f30*/  BSYNC B0 ;  /* 0x0000000000007941 */ /* 0x000fea0003800000 */
.L_x_1045:
[----:B------:R-:W-:Y:S01]  /*0f40*/  IADD3 R7, R122, 0x380, RZ ;  /* 0x000003807a077810 */ /* 0x000fe20007ffe0ff */
[----:B------:R-:W-:Y:S01]  /*0f50*/  BSSY B0, `(.L_x_1047) ;  /* 0x000001d000007945 */ /* 0x000fe20003800000 */
[----:B------:R-:W-:Y:S01]  /*0f60*/  ISETP.GE.AND P5, PT, R8, R139, PT ;  /* 0x0000008b0800720c */ /* 0x000fe20003fa6270 */
[----:B------:R-:W-:Y:S01]  /*0f70*/  HFMA2.MMA R42, -RZ, RZ, 0, 0 ;  /* 0x00000000ff2a7435 */ /* 0x000fe200000001ff */
[----:B------:R-:W-:Y:S01]  /*0f80*/  CS2R R40, SRZ ;  /* 0x0000000000287805 */ /* 0x000fe2000001ff00 */
[----:B------:R1:W-:Y:S01]  /*0f90*/  STL [R1+0xca8], R7 ;  /* 0x000ca80701007387 */ /* 0x0003e20000100800 */
[----:B------:R-:W-:Y:S01]  /*0fa0*/  HFMA2.MMA R37, -RZ, RZ, 0, 0 ;  /* 0x00000000ff257435 */ /* 0x000fe200000001ff */
[----:B------:R-:W-:Y:S02]  /*0fb0*/  CS2R R38, SRZ ;  /* 0x0000000000267805 */ /* 0x000fe4000001ff00 */
[----:B------:R-:W-:-:S06]  /*0fc0*/  MOV R223, RZ ;  /* 0x000000ff00df7202 */ /* 0x000fcc0000000f00 */
[----:B-1----:R-:W-:Y:S05]  /*0fd0*/  @P5 BRA `(.L_x_1048) ;  /* 0x0000000000505947 */ /* 0x002fea0003800000 */
[----:B------:R-:W2:Y:S04]  /*0fe0*/  LDG.E.64 R4, desc[UR4][R126.64+0x600] ;  /* 0x000600047e047981 */ /* 0x000ea8000c1e1b00 */
[----:B------:R-:W0:Y:S01]  /*0ff0*/  LDG.E.64 R2, desc[UR4][R124.64+0x600] ;  /* 0x000600047c027981 */ /* 0x000e22000c1e1b00 */
[C---:B------:R-:W-:Y:S02]  /*1000*/  IADD3 R0, R122.reuse, 0x302, RZ ;  /* 0x000003027a007810 */ /* 0x040fe40007ffe0ff */
[----:B------:R-:W-:Y:S02]  /*1010*/  IADD3 R6, R122, 0x303, RZ ;  /* 0x000003037a067810 */ /* 0x000fe40007ffe0ff */
[----:B------:R-:W-:Y:S02]  /*1020*/  ISETP.GE.AND P6, PT, R0, R139, PT ;  /* 0x0000008b0000720c */ /* 0x000fe40003fc6270 */
[----:B------:R-:W-:-:S02]  /*1030*/  IADD3 R0, R122, 0x301, RZ ;  /* 0x000003017a007810 */ /* 0x000fc40007ffe0ff */
[----:B------:R-:W-:-:S09]  /*1040*/  ISETP.GE.AND P5, PT, R6, R139, PT ;  /* 0x0000008b0600720c */ /* 0x000fd20003fa6270 */
[----:B--2---:R-:W-:-:S04]  /*1050*/  @!P6 HADD2.F32 R67, -RZ, R5.H0_H0 ;  /* 0x20000005ff43e230 */ /* 0x004fc80000004100 */
[----:B------:R-:W-:Y:S02]  /*1060*/  @!P5 HADD2.F32 R68, -RZ, R5.H1_H1 ;  /* 0x30000005ff44d230 */ /* 0x000fe40000004100 */
[--C-:B0-----:R-:W-:Y:S02]  /*1070*/  @!P6 HADD2.F32 R8, -RZ, R3.reuse.H0_H0 ;  /* 0x20000003ff08e230 */ /* 0x101fe40000004100 */
[----:B------:R-:W-:Y:S02]  /*1080*/  @!P5 HADD2.F32 R5, -RZ, R3.H1_H1 ;  /* 0x30000003ff05d230 */ /* 0x000fe40000004100 */
[----:B------:R-:W-:Y:S02]  /*1090*/  HADD2.F32 R37, -RZ, R4.H0_H0 ;  /* 0x20000004ff257230 */ /* 0x000fe40000004100 */
[----:B------:R-:W-:Y:S01]  /*10a0*/  @!P6 FMUL R71, R67, R8 ;  /* 0x000000084347e220 */ /* 0x000fe20000400000 */
[----:B------:R-:W-:Y:S01]  /*10b0*/  ISETP.GE.AND P6, PT, R0, R139, PT ;  /* 0x0000008b0000720c */ /* 0x000fe20003fc6270 */
[----:B------:R-:W-:-:S12]  /*10c0*/  @!P5 FMUL R72, R68, R5 ;  /* 0x000000054448d220 */ /* 0x000fd80000400000 */
[----:B------:R-:W-:Y:S02]  /*10d0*/  @!P6 HADD2.F32 R3, -RZ, R2.H1_H1 ;  /* 0x30000002ff03e230 */ /* 0x000fe40000004100 */
[----:B------:R-:W-:Y:S02]  /*10e0*/  @!P6 HADD2.F32 R66, -RZ, R4.H1_H1 ;  /* 0x30000004ff42e230 */ /* 0x000fe40000004100 */
[----:B------:R-:W-:-:S03]  /*10f0*/  HADD2.F32 R2, -RZ, R2.H0_H0 ;  /* 0x20000002ff027230 */ /* 0x000fc60000004100 */
[----:B------:R-:W-:Y:S02]  /*1100*/  @!P6 FMUL R70, R66, R3 ;  /* 0x000000034246e220 */ /* 0x000fe40000400000 */
[----:B------:R-:W-:-:S07]  /*1110*/  FMUL R69, R37, R2 ;  /* 0x0000000225457220 */ /* 0x000fce0000400000 */
.L_x_1048:
[----:B------:R-:W-:Y:S05]  /*1120*/  BSYNC B0 ;  /* 0x0000000000007941 */ /* 0x000fea0003800000 */
.L_x_1047:
[----:B------:R-:W-:Y:S01]  /*1130*/  ISETP.GE.AND P5, PT, R7, R139, PT ;  /* 0x0000008b0700720c */ /* 0x000fe20003fa6270 */
[----:B------:R-:W-:Y:S01]  /*1140*/  BSSY B0, `(.L_x_1049) ;  /* 0x000001d000007945 */ /* 0x000fe20003800000 */
[----:B------:R-:W-:Y:S01]  /*1150*/  IADD3 R7, R122, 0x400, RZ ;  /* 0x000004007a077810 */ /* 0x000fe20007ffe0ff */
[----:B------:R-:W-:Y:S01]  /*1160*/  HFMA2.MMA R241, -RZ, RZ, 0, 0 ;  /* 0x00000000fff17435 */ /* 0x000fe200000001ff */
[----:B------:R-:W-:Y:S02]  /*1170*/  MOV R36, RZ ;  /* 0x000000ff00247202 */ /* 0x000fe40000000f00 */
[----:B------:R-:W-:Y:S02]  /*1180*/  CS2R R34, SRZ ;  /* 0x0000000000227805 */ /* 0x000fe4000001ff00 */
[----:B------:R-:W-:Y:S01]  /*1190*/  CS2R R32, SRZ ;  /* 0x0000000000207805 */ /* 0x000fe2000001ff00 */
[----:B------:R1:W-:Y:S01]  /*11a0*/  STL [R1+0xca4], R7 ;  /* 0x000ca40701007387 */ /* 0x0003e20000100800 */
[----:B------:R-:W-:-:S03]  /*11b0*/  MOV R233, RZ ;  /* 0x000000ff00e97202 */ /* 0x000fc60000000f00 */
[----:B------:R-:W-:Y:S05]  /*11c0*/  @P5 BRA `(.L_x_1050) ;  /* 0x0000000000505947 */ /* 0x000fea0003800000 */
        /* <DEDUP_REMOVED lines=14> */
[----:B------:R-:W-:-:S02]  /*12b0*/  HADD2.F32 R63, -RZ, R2.H0_H0 ;  /* 0x20000002ff3f7230 */ /* 0x000fc40000004100 */
[----:B------:R-:W-:-:S03]  /*12c0*/  @!P5 FMUL R73, R62, R5 ;  /* 0x000000053e49d220 */ /* 0x000fc60000400000 */
[----:B------:R-:W-:-:S07]  /*12d0*/  FMUL R63, R32, R63 ;  /* 0x0000003f203f7220 */ /* 0x000fce0000400000 */
[----:B------:R-:W-:Y:S02]  /*12e0*/  @!P6 HADD2.F32 R60, -RZ, R4.H1_H1 ;  /* 0x30000004ff3ce230 */ /* 0x000fe40000004100 */
[----:B------:R-:W-:-:S05]  /*12f0*/  @!P6 HADD2.F32 R3, -RZ, R2.H1_H1 ;  /* 0x30000002ff03e230 */ /* 0x000fca0000004100 */
[----:B------:R-:W-:-:S07]  /*1300*/  @!P6 FMUL R64, R60, R3 ;  /* 0x000000033c40e220 */ /* 0x000fce0000400000 */
.L_x_1050:
[----:B------:R-:W-:Y:S05]  /*1310*/  BSYNC B0 ;  /* 0x0000000000007941 */ /* 0x000fea0003800000 */
.L_x_1049:
[----:B------:R-:W-:Y:S01]  /*1320*/  ISETP.GE.AND P5, PT, R7, R139, PT ;  /* 0x0000008b0700720c */ /* 0x000fe20003fa6270 */
[----:B------:R-:W-:Y:S01]  /*1330*/  BSSY B0, `(.L_x_1051) ;  /* 0x000001d000007945 */ /* 0x000fe20003800000 */
[----:B-1----:R-:W-:Y:S01]  /*1340*/  IADD3 R7, R122, 0x480, RZ ;  /* 0x000004807a077810 */ /* 0x002fe20007ffe0ff */
[----:B------:R-:W-:Y:S01]  /*1350*/  HFMA2.MMA R232, -RZ, RZ, 0, 0 ;  /* 0x00000000ffe87435 */ /* 0x000fe200000001ff */
[----:B------:R-:W-:Y:S01]  /*1360*/  CS2R R230, SRZ ;  /* 0x0000000000e67805 */ /* 0x000fe2000001ff00 */
[----:B------:R-:W-:Y:S01]  /*1370*/  HFMA2.MMA R31, -RZ, RZ, 0, 0 ;  /* 0x00000000ff1f7435 */ /* 0x000fe200000001ff */
[----:B------:R-:W-:Y:S01]  /*1380*/  CS2R R228, SRZ ;  /* 0x0000000000e47805 */ /* 0x000fe2000001ff00 */
[----:B------:R1:W-:Y:S01]  /*1390*/  STL [R1+0xca0], R7 ;  /* 0x000ca00701007387 */ /* 0x0003e20000100800 */
[----:B------:R-:W-:-:S05]  /*13a0*/  MOV R227, RZ ;  /* 0x000000ff00e37202 */ /* 0x000fca0000000f00 */
        /* <DEDUP_REMOVED lines=21> */
.L_x_1052:
[----:B------:R-:W-:Y:S05]  /*1500*/  BSYNC B0 ;  /* 0x0000000000007941 */ /* 0x000fea0003800000 */
.L_x_1051:
[----:B------:R-:W-:Y:S01]  /*1510*/  ISETP.GE.AND P5, PT, R7, R139, PT ;  /* 0x0000008b0700720c */ /* 0x000fe20003fa6270 */
[----:B------:R-:W-:Y:S01]  /*1520*/  BSSY B0, `(.L_x_1053) ;  /* 0x000001d000007945 */ /* 0x000fe20003800000 */
[----:B-1----:R-:W-:Y:S01]  /*1530*/  IADD3 R7, R122, 0x500, RZ ;  /* 0x000005007a077810 */ /* 0x002fe20007ffe0ff */
        /* <DEDUP_REMOVED lines=27> */
.L_x_1054:
[----:B------:R-:W-:Y:S05]  /*16f0*/  BSYNC B0 ;  /* 0x0000000000007941 */ /* 0x000fea0003800000 */
.L_x_1053:
[----:B------:R-:W-:Y:S01]  /*1700*/  HFMA2.MMA R21, -RZ, RZ, 0, 0 ;  /* 0x00000000ff157435 */ /* 0x000fe200000001ff */
[----:B0-----:R-:W-:Y:S01]  /*1710*/  MOV R8, RZ ;  /* 0x000000ff00087202 */ /* 0x001fe20000000f00 */
[----:B------:R-:W-:Y:S01]  /*1720*/  BSSY B0, `(.L_x_1055) ;  /* 0x000001e000007945 */ /* 0x000fe20003800000 */
[----:B------:R-:W-:Y:S01]  /*1730*/  IADD3 R9, R122, 0x580, RZ ;  /* 0x000005807a097810 */ /* 0x000fe20007ffe0ff */
[----:B------:R-:W-:Y:S01]  /*1740*/  HFMA2.MMA R29, -RZ, RZ, 0, 0 ;  /* 0x00000000ff1d7435 */ /* 0x000fe200000001ff */
[----:B------:R-:W-:Y:S02]  /*1750*/  ISETP.GE.AND P5, PT, R7, R139, PT ;  /* 0x0000008b0700720c */ /* 0x000fe40003fa6270 */
[----:B------:R-:W-:Y:S01]  /*1760*/  CS2R R246, SRZ ;  /* 0x0000000000f67805 */ /* 0x000fe2000001ff00 */
[----:B------:R0:W-:Y:S01]  /*1770*/  STL [R1+0x234], R21 ;  /* 0x0002341501007387 */ /* 0x0001e20000100800 */
[----:B------:R-:W-:-:S03]  /*1780*/  CS2R R244, SRZ ;  /* 0x0000000000f47805 */ /* 0x000fc6000001ff00 */
[----:B------:R0:W-:Y:S04]  /*1790*/  STL [R1+0x1dc], R8 ;  /* 0x0001dc0801007387 */ /* 0x0001e80000100800 */
[----:B------:R0:W-:Y:S02]  /*17a0*/  STL [R1+0xc98], R9 ;  /* 0x000c980901007387 */ /* 0x0001e40000100800 */
[----:B------:R-:W-:Y:S05]  /*17b0*/  @P5 BRA `(.L_x_1056) ;  /* 0x0000000000505947 */ /* 0x000fea0003800000 */
[----:B------:R-:W2:Y:S04]  /*17c0*/  LDG.E.64 R4, desc[UR4][R126.64+0xa00] ;  /* 0x000a00047e047981 */ /* 0x000ea8000c1e1b00 */
[----:B------:R-:W1:Y:S01]  /*17d0*/  LDG.E.64 R2, desc[UR4][R124.64+0xa00] ;  /* 0x000a00047c027981 */ /* 0x000e62000c1e1b00 */
[C---:B------:R-:W-:Y:S02]  /*17e0*/  IADD3 R0, R122.reuse, 0x502, RZ ;  /* 0x000005027a007810 */ /* 0x040fe40007ffe0ff */
[----:B------:R-:W-:Y:S02]  /*17f0*/  IADD3 R6, R122, 0x503, RZ ;  /* 0x000005037a067810 */ /* 0x000fe40007ffe0ff */
[----:B------:R-:W-:Y:S02]  /*1800*/  ISETP.GE.AND P6, PT, R0, R139, PT ;  /* 0x0000008b0000720c */ /* 0x000fe40003fc6270 */
[----:B------:R-:W-:-:S02]  /*1810*/  IADD3 R0, R122, 0x501, RZ ;  /* 0x000005017a007810 */ /* 0x000fc40007ffe0ff */
[----:B------:R-:W-:-:S09]  /*1820*/  ISETP.GE.AND P5, PT, R6, R139, PT ;  /* 0x0000008b0600720c */ /* 0x000fd20003fa6270 */
[----:B--2---:R-:W-:Y:S02]  /*1830*/  @!P6 HADD2.F32 R40, -RZ, R5.H0_H0 ;  /* 0x20000005ff28e230 */ /* 0x004fe40000004100 */
[----:B------:R-:W-:Y:S02]  /*1840*/  HADD2.F32 R29, -RZ, R4.H0_H0 ;  /* 0x20000004ff1d7230 */ /* 0x000fe40000004100 */
[----:B-1----:R-:W-:Y:S02]  /*1850*/  @!P6 HADD2.F32 R7, -RZ, R3.H0_H0 ;  /* 0x20000003ff07e230 */ /* 0x002fe40000004100 */
[----:B------:R-:W-:-:S03]  /*1860*/  @!P5 HADD2.F32 R41, -RZ, R5.H1_H1 ;  /* 0x30000005ff29d230 */ /* 0x000fc60000004100 */
[----:B------:R-:W-:Y:S01]  /*1870*/  @!P6 FMUL R44, R40, R7 ;  /* 0x00000007282ce220 */ /* 0x000fe20000400000 */
[----:B------:R-:W-:-:S13]  /*1880*/  ISETP.GE.AND P6, PT, R0, R139, PT ;  /* 0x0000008b0000720c */ /* 0x000fda0003fc6270 */
[----:B------:R-:W-:Y:S02]  /*1890*/  @!P6 HADD2.F32 R39, -RZ, R4.H1_H1 ;  /* 0x30000004ff27e230 */ /* 0x000fe40000004100 */
[--C-:B------:R-:W-:Y:S02]  /*18a0*/  @!P6 HADD2.F32 R0, -RZ, R2.reuse.H1_H1 ;  /* 0x30000002ff00e230 */ /* 0x100fe40000004100 */
[----:B------:R-:W-:Y:S02]  /*18b0*/  @!P5 HADD2.F32 R4, -RZ, R3.H1_H1 ;  /* 0x30000003ff04d230 */ /* 0x000fe40000004100 */
[----:B------:R-:W-:Y:S02]  /*18c0*/  HADD2.F32 R2, -RZ, R2.H0_H0 ;  /* 0x20000002ff027230 */ /* 0x000fe40000004100 */
[----:B------:R-:W-:Y:S01]  /*18d0*/  @!P6 FMUL R43, R39, R0 ;  /* 0x00000000272be220 */ /* 0x000fe20000400000 */
[----:B------:R-:W-:Y:S02]  /*18e0*/  @!P5 FMUL R45, R41, R4 ;  /* 0x00000004292dd220 */ /* 0x000fe40000400000 */
[----:B------:R-:W-:-:S07]  /*18f0*/  FMUL R42, R29, R2 ;  /* 0x000000021d2a7220 */ /* 0x000fce0000400000 */
.L_x_1056:
[----:B------:R-:W-:Y:S05]  /*1900*/  BSYNC B0 ;  /* 0x0000000000007941 */ /* 0x000fea0003800000 */
.L_x_1055:
[----:B------:R-:W-:Y:S01]  /*1910*/  HFMA2.MMA R12, -RZ, RZ, 0, 0 ;  /* 0x00000000ff0c7435 */ /* 0x000fe200000001ff */
[----:B------:R-:W-:Y:S01]  /*1920*/  MOV R132, RZ ;  /* 0x000000ff00847202 */ /* 0x000fe20000000f00 */
[----:B------:R2:W-:Y:S01]  /*1930*/  STL [R1+0x1d8], RZ ;  /* 0x0001d8ff01007387 */ /* 0x0005e20000100800 */
[----:B------:R-:W-:Y:S01]  /*1940*/  ISETP.GE.AND P5, PT, R9, R139, PT ;  /* 0x0000008b0900720c */ /* 0x000fe20003fa6270 */
[----:B------:R-:W-:Y:S01]  /*1950*/  BSSY B0, `(.L_x_1057) ;  /* 0x000001e000007945 */ /* 0x000fe20003800000 */
[----:B------:R-:W-:Y:S01]  /*1960*/  MOV R128, RZ ;  /* 0x000000ff00807202 */ /* 0x000fe20000000f00 */
[----:B------:R2:W-:Y:S01]  /*1970*/  STL [R1+0x208], R132 ;  /* 0x0002088401007387 */ /* 0x0005e20000100800 */
[----:B0-----:R-:W-:Y:S01]  /*1980*/  IADD3 R9, R122, 0x600, RZ ;  /* 0x000006007a097810 */ /* 0x001fe20007ffe0ff */
[----:B------:R-:W-:Y:S01]  /*1990*/  HFMA2.MMA R28, -RZ, RZ, 0, 0 ;  /* 0x00000000ff1c7435 */ /* 0x000fe200000001ff */
[----:B------:R-:W-:Y:S01]  /*19a0*/  CS2R R242, SRZ ;  /* 0x0000000000f27805 */ /* 0x000fe2000001ff00 */
[----:B------:R2:W-:Y:S04]  /*19b0*/  STL [R1+0x1f4], R12 ;  /* 0x0001f40c01007387 */ /* 0x0005e80000100800 */
[----:B------:R2:W-:Y:S04]  /*19c0*/  STL [R1+0x210], R128 ;  /* 0x0002108001007387 */ /* 0x0005e80000100800 */
[----:B------:R2:W-:Y:S01]  /*19d0*/  STL [R1+0xc8c], R9 ;  /* 0x000c8c0901007387 */ /* 0x0005e20000100800 */
[----:B------:R-:W-:Y:S05]  /*19e0*/  @P5 BRA `(.L_x_1058) ;  /* 0x0000000000505947 */ /* 0x000fea0003800000 */
[----:B------:R-:W3:Y:S04]  /*19f0*/  LDG.E.64 R4, desc[UR4][R126.64+0xb00] ;  /* 0x000b00047e047981 */ /* 0x000ee8000c1e1b00 */
[----:B------:R-:W1:Y:S01]  /*1a00*/  LDG.E.64 R2, desc[UR4][R124.64+0xb00] ;  /* 0x000b00047c027981 */ /* 0x000e62000c1e1b00 */
[C---:B------:R-:W-:Y:S02]  /*1a10*/  IADD3 R0, R122.reuse, 0x582, RZ ;  /* 0x000005827a007810 */ /* 0x040fe40007ffe0ff */
[----:B------:R-:W-:Y:S02]  /*1a20*/  IADD3 R6, R122, 0x583, RZ ;  /* 0x000005837a067810 */ /* 0x000fe40007ffe0ff */
[----:B------:R-:W-:Y:S02]  /*1a30*/  ISETP.GE.AND P6, PT, R0, R139, PT ;  /* 0x0000008b0000720c */ /* 0x000fe40003fc6270 */
[----:B------:R-:W-:-:S02]  /*1a40*/  IADD3 R0, R122, 0x581, RZ ;  /* 0x000005817a007810 */ /* 0x000fc40007ffe0ff */
[----:B------:R-:W-:-:S09]  /*1a50*/  ISETP.GE.AND P5, PT, R6, R139, PT ;  /* 0x0000008b0600720c */ /* 0x000fd20003fa6270 */
[----:B---3--:R-:W-:Y:S02]  /*1a60*/  @!P6 HADD2.F32 R34, -RZ, R5.H0_H0 ;  /* 0x20000005ff22e230 */ /* 0x008fe40000004100 */
[----:B------:R-:W-:Y:S02]  /*1a70*/  HADD2.F32 R28, -RZ, R4.H0_H0 ;  /* 0x20000004ff1c7230 */ /* 0x000fe40000004100 */
[----:B-1----:R-:W-:Y:S02]  /*1a80*/  @!P6 HADD2.F32 R7, -RZ, R3.H0_H0 ;  /* 0x20000003ff07e230 */ /* 0x002fe40000004100 */
        /* <DEDUP_REMOVED lines=10> */
.L_x_1058:
[----:B------:R-:W-:Y:S05]  /*1b30*/  BSYNC B0 ;  /* 0x0000000000007941 */ /* 0x000fea0003800000 */
.L_x_1057:
[----:B------:R-:W-:Y:S01]  /*1b40*/  HFMA2.MMA R14, -RZ, RZ, 0, 0 ;  /* 0x00000000ff0e7435 */ /* 0x000fe200000001ff */
[----:B------:R-:W-:Y:S02]  /*1b50*/  MOV R135, RZ ;  /* 0x000000ff00877202 */ /* 0x000fe40000000f00 */
[----:B------:R-:W-:Y:S01]  /*1b60*/  CS2R R22, SRZ ;  /* 0x0000000000167805 */ /* 0x000fe2000001ff00 */
[----:B------:R-:W-:Y:S01]  /*1b70*/  HFMA2.MMA R13, -RZ, RZ, 0, 0 ;  /* 0x00000000ff0d7435 */ /* 0x000fe200000001ff */
[----:B------:R-:W-:Y:S01]  /*1b80*/  MOV R25, RZ ;  /* 0x000000ff00197202 */ /* 0x000fe20000000f00 */
[----:B------:R-:W-:Y:S01]  /*1b90*/  BSSY B0, `(.L_x_1059) ;  /* 0x0000020000007945 */ /* 0x000fe20003800000 */
[----:B------:R-:W-:Y:S01]  /*1ba0*/  ISETP.GE.AND P5, PT, R9, R139, PT ;  /* 0x0000008b0900720c */ /* 0x000fe20003fa6270 */
[----:B------:R0:W-:Y:S01]  /*1bb0*/  STL [R1+0x204], R135 ;  /* 0x0002048701007387 */ /* 0x0001e20000100800 */
[----:B--2---:R-:W-:Y:S02]  /*1bc0*/  IADD3 R9, R122, 0x680, RZ ;  /* 0x000006807a097810 */ /* 0x004fe40007ffe0ff */
[----:B------:R-:W-:Y:S01]  /*1bd0*/  MOV R27, RZ ;  /* 0x000000ff001b7202 */ /* 0x000fe20000000f00 */
[----:B------:R0:W-:Y:S04]  /*1be0*/  STL [R1+0x1ec], R14 ;  /* 0x0001ec0e01007387 */ /* 0x0001e80000100800 */
[----:B------:R0:W-:Y:S04]  /*1bf0*/  STL [R1+0x264], R23 ;  /* 0x0002641701007387 */ /* 0x0001e80000100800 */
[----:B------:R0:W-:Y:S04]  /*1c00*/  STL [R1+0x240], R22 ;  /* 0x0002401601007387 */ /* 0x0001e80000100800 */
[----:B------:R0:W-:Y:S04]  /*1c10*/  STL [R1+0x238], R25 ;  /* 0x0002381901007387 */ /* 0x0001e80000100800 */
[----:B------:R0:W-:Y:S04]  /*1c20*/  STL [R1+0x230], R13 ;  /* 0x0002300d01007387 */ /* 0x0001e80000100800 */
[----:B------:R0:W-:Y:S01]  /*1c30*/  STL [R1+0xc84], R9 ;  /* 0x000c840901007387 */ /* 0x0001e20000100800 */
        /* <DEDUP_REMOVED lines=21> */
.L_x_1060:
[----:B------:R-:W-:Y:S05]  /*1d90*/  BSYNC B0 ;  /* 0x0000000000007941 */ /* 0x000fea0003800000 */
.L_x_1059:
[----:B------:R-:W-:Y:S01]  /*1da0*/  HFMA2.MMA R24, -RZ, RZ, 0, 0 ;  /* 0x00000000ff187435 */ /* 0x000fe200000001ff */
[----:B------:R-:W-:Y:S01]  /*1db0*/  MOV R134, RZ ;  /* 0x000000ff00867202 */ /* 0x000fe20000000f00 */
[----:B------:R-:W-:Y:S01]  /*1dc0*/  HFMA2.MMA R17, -RZ, RZ, 0, 0 ;  /* 0x00000000ff117435 */ /* 0x000fe200000001ff */
[----:B------:R-:W-:Y:S01]  /*1dd0*/  ISETP.GE.AND P5, PT, R9, R139, PT ;  /* 0x0000008b0900720c */ /* 0x000fe20003fa6270 */
[----:B------:R-:W-:Y:S01]  /*1de0*/  HFMA2.MMA R10, -RZ, RZ, 0, 0 ;  /* 0x00000000ff0a7435 */ /* 0x000fe200000001ff */
[----:B------:R-:W-:Y:S01]  /*1df0*/  MOV R131, RZ ;  /* 0x000000ff00837202 */ /* 0x000fe20000000f00 */
[----:B------:R2:W-:Y:S01]  /*1e00*/  STL [R1+0x1f8], RZ ;  /* 0x0001f8ff01007387 */ /* 0x0005e20000100800 */
[----:B0-----:R-:W-:Y:S01]  /*1e10*/  IADD3 R9, R122, 0x700, RZ ;  /* 0x000007007a097810 */ /* 0x001fe20007ffe0ff */
[----:B------:R-:W-:Y:S01]  /*1e20*/  BSSY B0, `(.L_x_1061) ;  /* 0x000001d000007945 */ /* 0x000fe20003800000 */
        /* <DEDUP_REMOVED lines=28> */
.L_x_1062:
[----:B------:R-:W-:Y:S05]  /*1ff0*/  BSYNC B0 ;  /* 0x0000000000007941 */ /* 0x000fea0003800000 */
.L_x_1061:
[----:B------:R-:W-:Y:S01]  /*2000*/  HFMA2.MMA R129, -RZ, RZ, 0, 0 ;  /* 0x00000000ff817435 */ /* 0x000fe200000001ff */
[----:B------:R-:W-:Y:S01]  /*2010*/  MOV R133, RZ ;  /* 0x000000ff00857202 */ /* 0x000fe20000000f00 */
[----:B------:R-:W-:Y:S01]  /*2020*/  HFMA2.MMA R16, -RZ, RZ, 0, 0 ;  /* 0x00000000ff107435 */ /* 0x000fe200000001ff */
[----:B------:R-:W-:Y:S01]  /*2030*/  MOV R15, RZ ;  /* 0x000000ff000f7202 */ /* 0x000fe20000000f00 */
[----:B------:R-:W-:Y:S01]  /*2040*/  HFMA2.MMA R18, -RZ, RZ, 0, 0 ;  /* 0x00000000ff127435 */ /* 0x000fe200000001ff */
[----:B------:R0:W-:Y:S01]  /*2050*/  STL [R1+0x1fc], RZ ;  /* 0x0001fcff01007387 */ /* 0x0001e20000100800 */
[----:B-1----:R-:W-:Y:S01]  /*2060*/  IADD3 R7, R122, 0x780, RZ ;  /* 0x000007807a077810 */ /* 0x002fe20007ffe0ff */
[----:B------:R-:W-:Y:S01]  /*2070*/  BSSY B0, `(.L_x_1063) ;  /* 0x0000020000007945 */ /* 0x000fe20003800000 */
[----:B------:R-:W-:Y:S01]  /*2080*/  ISETP.GE.AND P5, PT, R9, R139, PT ;  /* 0x0000008b0900720c */ /* 0x000fe20003fa6270 */
[----:B------:R0:W-:Y:S01]  /*2090*/  STL [R1+0x22c], R129 ;  /* 0x00022c8101007387 */ /* 0x0001e20000100800 */
[----:B------:R-:W-:-:S03]  /*20a0*/  MOV R26, RZ ;  /* 0x000000ff001a7202 */ /* 0x000fc60000000f00 */
[----:B------:R0:W-:Y:S04]  /*20b0*/  STL [R1+0x224], R133 ;  /* 0x0002248501007387 */ /* 0x0001e80000100800 */
[----:B------:R0:W-:Y:S04]  /*20c0*/  STL [R1+0x21c], R16 ;  /* 0x00021c1001007387 */ /* 0x0001e80000100800 */
[----:B------:R0:W-:Y:S04]  /*20d0*/  STL [R1+0x2b4], R15 ;  /* 0x0002b40f01007387 */ /* 0x0001e80000100800 */
[----:B------:R0:W-:Y:S04]  /*20e0*/  STL [R1+0xcb0], R7 ;  /* 0x000cb00701007387 */ /* 0x0001e80000100800 */
[----:B------:R0:W-:Y:S01]  /*20f0*/  STL [R1+0x270], R18 ;  /* 0x0002701201007387 */ /* 0x0001e20000100800 */
[----:B------:R-:W-:Y:S05]  /*2100*/  @P5 BRA `(.L_x_1064) ;  /* 0x0000000000585947 */ /* 0x000fea0003800000 */
[----:B------:R-:W3:Y:S01]  /*2110*/  LDG.E.64 R4, desc[UR4][R126.64+0xe00] ;  /* 0x000e00047e047981 */ /* 0x000ee2000c1e1b00 */
[----:B--2---:R-:W-:-:S03]  /*2120*/  MOV R9, R8 ;  /* 0x0000000800097202 */ /* 0x004fc60000000f00 */
[----:B------:R-:W2:Y:S01]  /*2130*/  LDG.E.64 R2, desc[UR4][R124.64+0xe00] ;  /* 0x000e00047c027981 */ /* 0x000ea2000c1e1b00 */
[C---:B------:R-:W-:Y:S02]  /*2140*/  IADD3 R0, R122.reuse, 0x702, RZ ;  /* 0x000007027a007810 */ /* 0x040fe40007ffe0ff */
[----:B------:R-:W-:Y:S02]  /*2150*/  IADD3 R6, R122, 0x703, RZ ;  /* 0x000007037a067810 */ /* 0x000fe40007ffe0ff */
[-C--:B------:R-:W-:Y:S02]  /*2160*/  ISETP.GE.AND P6, PT, R0, R139.reuse, PT ;  /* 0x0000008b0000720c */ /* 0x080fe40003fc6270 */
[----:B------:R-:W-:Y:S02]  /*2170*/  ISETP.GE.AND P5, PT, R6, R139, PT ;  /* 0x0000008b0600720c */ /* 0x000fe40003fa6270 */
[----:B------:R-:W-:-:S09]  /*2180*/  IADD3 R0, R122, 0x701, RZ ;  /* 0x000007017a007810 */ /* 0x000fd20007ffe0ff */
[--C-:B---3--:R-:W-:Y:S02]  /*2190*/  @!P6 HADD2.F32 R243, -RZ, R5.reuse.H0_H0 ;  /* 0x20000005fff3e230 */ /* 0x108fe40000004100 */
[----:B------:R-:W-:Y:S02]  /*21a0*/  @!P5 HADD2.F32 R244, -RZ, R5.H1_H1 ;  /* 0x30000005fff4d230 */ /* 0x000fe40000004100 */
[--C-:B--2---:R-:W-:Y:S02]  /*21b0*/  @!P5 HADD2.F32 R5, -RZ, R3.reuse.H1_H1 ;  /* 0x30000003ff05d230 */ /* 0x104fe40000004100 */
[----:B------:R-:W-:-:S03]  /*21c0*/  @!P6 HADD2.F32 R8, -RZ, R3.H0_H0 ;  /* 0x20000003ff08e230 */ /* 0x000fc60000004100 */
[----:B------:R-:W-:Y:S02]  /*21d0*/  @!P5 FMUL R9, R244, R5 ;  /* 0x00000005f409d220 */ /* 0x000fe40000400000 */
[----:B------:R-:W-:Y:S01]  /*21e0*/  @!P6 FMUL R247, R243, R8 ;  /* 0x00000008f3f7e220 */ /* 0x000fe20000400000 */
[----:B------:R-:W-:Y:S02]  /*21f0*/  ISETP.GE.AND P6, PT, R0, R139, PT ;  /* 0x0000008b0000720c */ /* 0x000fe40003fc6270 */
[----:B------:R1:W-:Y:S01]  /*2200*/  @!P5 STL [R1+0x1dc], R9 ;  /* 0x0001dc090100d387 */ /* 0x0003e20000100800 */
[----:B------:R-:W-:Y:S02]  /*2210*/  HADD2.F32 R26, -RZ, R4.H0_H0 ;  /* 0x20000004ff1a7230 */ /* 0x000fe40000004100 */
[----:B------:R-:W-:-:S08]  /*2220*/  HADD2.F32 R245, -RZ, R2.H0_H0 ;  /* 0x20000002fff57230 */ /* 0x000fd00000004100 */
[----:B------:R-:W-:Y:S02]  /*2230*/  @!P6 HADD2.F32 R242, -RZ, R4.H1_H1 ;  /* 0x30000004fff2e230 */ /* 0x000fe40000004100 */
[----:B------:R-:W-:Y:S02]  /*2240*/  @!P6 HADD2.F32 R3, -RZ, R2.H1_H1 ;  /* 0x30000002ff03e230 */ /* 0x000fe40000004100 */
[----:B------:R-:W-:-:S03]  /*2250*/  FMUL R245, R26, R245 ;  /* 0x000000f51af57220 */ /* 0x000fc60000400000 */
[----:B-1----:R-:W-:-:S07]  /*2260*/  @!P6 FMUL R246, R242, R3 ;  /* 0x00000003f2f6e220 */ /* 0x002fce0000400000 */
.L_x_1064:
[----:B------:R-:W-:Y:S05]  /*2270*/  BSYNC B0 ;  /* 0x0000000000007941 */ /* 0x000fea0003800000 */
.L_x_1063:
[----:B------:R-:W-:Y:S01]  /*2280*/  HFMA2.MMA R20, -RZ, RZ, 0, 0 ;  /* 0x00000000ff147435 */ /* 0x000fe200000001ff */
[----:B--2---:R-:W-:Y:S01]  /*2290*/  MOV R9, RZ ;  /* 0x000000ff00097202 */ /* 0x004fe20000000f00 */
[----:B------:R-:W-:Y:S01]  /*22a0*/  HFMA2.MMA R19, -RZ, RZ, 0, 0 ;  /* 0x00000000ff137435 */ /* 0x000fe200000001ff */
[----:B------:R-:W-:Y:S01]  /*22b0*/  MOV R130, RZ ;  /* 0x000000ff00827202 */ /* 0x000fe20000000f00 */
[----:B------:R-:W-:Y:S01]  /*22c0*/  HFMA2.MMA R11, -RZ, RZ, 0, 0 ;  /* 0x00000000ff0b7435 */ /* 0x000fe200000001ff */
[----:B------:R1:W-:Y:S01]  /*22d0*/  STL [R1+0x218], RZ ;  /* 0x000218ff01007387 */ /* 0x0003e20000100800 */
[----:B------:R-:W-:Y:S01]  /*22e0*/  IADD3 R8, R122, 0x800, RZ ;  /* 0x000008007a087810 */ /* 0x000fe20007ffe0ff */
[----:B------:R-:W-:Y:S01]  /*22f0*/  BSSY B0, `(.L_x_1065) ;  /* 0x0000026000007945 */ /* 0x000fe20003800000 */
[----:B------:R-:W-:Y:S01]  /*2300*/  ISETP.GE.AND P5, PT, R7, R139, PT ;  /* 0x0000008b0700720c */ /* 0x000fe20003fa6270 */
        /* <DEDUP_REMOVED lines=15> */
[----:B--2---:R-:W-:Y:S02]  /*2400*/  @!P6 HADD2.F32 R135, -RZ, R3.H0_H0 ;  /* 0x20000003ff87e230 */ /* 0x004fe40000004100 */
[----:B------:R-:W-:Y:S02]  /*2410*/  HADD2.F32 R6, -RZ, R2.H0_H0 ;  /* 0x20000002ff067230 */ /* 0x000fe40000004100 */
[----:B0-----:R-:W-:Y:S01]  /*2420*/  @!P6 HADD2.F32 R7, -RZ, R5.H0_H0 ;  /* 0x20000005ff07e230 */ /* 0x001fe20000004100 */
[----:B------:R2:W-:Y:S01]  /*2430*/  @!P6 STL [R1+0x204], R135 ;  /* 0x000204870100e387 */ /* 0x0005e20000100800 */
[----:B------:R-:W-:Y:S02]  /*2440*/  @!P5 HADD2.F32 R128, -RZ, R3.H1_H1 ;  /* 0x30000003ff80d230 */ /* 0x000fe40000004100 */
[----:B------:R-:W-:Y:S02]  /*2450*/  @!P5 HADD2.F32 R5, -RZ, R5.H1_H1 ;  /* 0x30000005ff05d230 */ /* 0x000fe40000004100 */
[----:B------:R-:W-:-:S03]  /*2460*/  @!P6 FMUL R132, R135, R7 ;  /* 0x000000078784e220 */ /* 0x000fc60000400000 */
[----:B------:R-:W-:Y:S02]  /*2470*/  @!P5 FMUL R21, R128, R5 ;  /* 0x000000058015d220 */ /* 0x000fe40000400000 */
[----:B------:R2:W-:Y:S01]  /*2480*/  @!P6 STL [R1+0x208], R132 ;  /* 0x000208840100e387 */ /* 0x0005e20000100800 */
[----:B------:R-:W-:-:S03]  /*2490*/  ISETP.GE.AND P6, PT, R0, R139, PT ;  /* 0x0000008b0000720c */ /* 0x000fc60003fc6270 */
[----:B------:R2:W-:Y:S10]  /*24a0*/  @!P5 STL [R1+0x210], R128 ;  /* 0x000210800100d387 */ /* 0x0005f40000100800 */
[----:B------:R-:W-:-:S02]  /*24b0*/  @!P6 HADD2.F32 R14, -RZ, R2.H1_H1 ;  /* 0x30000002ff0ee230 */ /* 0x000fc40000004100 */
[--C-:B------:R-:W-:Y:S02]  /*24c0*/  @!P6 HADD2.F32 R0, -RZ, R4.reuse.H1_H1 ;  /* 0x30000004ff00e230 */ /* 0x100fe40000004100 */
[----:B------:R-:W-:Y:S01]  /*24d0*/  HADD2.F32 R4, -RZ, R4.H0_H0 ;  /* 0x20000004ff047230 */ /* 0x000fe20000004100 */
[----:B------:R2:W-:Y:S02]  /*24e0*/  @!P6 STL [R1+0x1ec], R14 ;  /* 0x0001ec0e0100e387 */ /* 0x0005e40000100800 */
[----:B------:R-:W-:Y:S02]  /*24f0*/  @!P6 FMUL R12, R14, R0 ;  /* 0x000000000e0ce220 */ /* 0x000fe40000400000 */
[----:B------:R-:W-:Y:S01]  /*2500*/  FMUL R0, R6, R4 ;  /* 0x0000000406007220 */ /* 0x000fe20000400000 */
[----:B------:R2:W-:Y:S04]  /*2510*/  STL [R1+0x1e0], R6 ;  /* 0x0001e00601007387 */ /* 0x0005e80000100800 */
[----:B------:R2:W-:Y:S04]  /*2520*/  STL [R1+0x1d8], R0 ;  /* 0x0001d80001007387 */ /* 0x0005e80000100800 */
[----:B------:R2:W-:Y:S04]  /*2530*/  @!P5 STL [R1+0x234], R21 ;  /* 0x000234150100d387 */ /* 0x0005e80000100800 */
[----:B------:R2:W-:Y:S02]  /*2540*/  @!P6 STL [R1+0x1f4], R12 ;  /* 0x0001f40c0100e387 */ /* 0x0005e40000100800 */
.L_x_1066:
[----:B------:R-:W-:Y:S05]  /*2550*/  BSYNC B0 ;  /* 0x0000000000007941 */ /* 0x000fea0003800000 */
.L_x_1065:
[----:B--2---:R-:W-:Y:S01]  /*2560*/  HFMA2.MMA R12, -RZ, RZ, 0, 0 ;  /* 0x00000000ff0c7435 */ /* 0x004fe200000001ff */
[----:B------:R-:W-:Y:S01]  /*2570*/  MOV R128, RZ ;  /* 0x000000ff00807202 */ /* 0x000fe20000000f00 */
[----:B------:R-:W-:Y:S01]  /*2580*/  HFMA2.MMA R132, -RZ, RZ, 0, 0 ;  /* 0x00000000ff847435 */ /* 0x000fe200000001ff */
[----:B------:R-:W-:Y:S01]  /*2590*/  MOV R21, RZ ;  /* 0x000000ff00157202 */ /* 0x000fe20000000f00 */
[----:B------:R2:W-:Y:S01]  /*25a0*/  STL [R1+0x250], RZ ;  /* 0x000250ff01007387 */ /* 0x0005e20000100800 */
[----:B------:R-:W-:Y:S01]  /*25b0*/  ISETP.GE.AND P5, PT, R8, R139, PT ;  /* 0x0000008b0800720c */ /* 0x000fe20003fa6270 */
[----:B------:R-:W-:Y:S01]  /*25c0*/  BSSY B0, `(.L_x_1067) ;  /* 0x0000027000007945 */ /* 0x000fe20003800000 */
[----:B------:R-:W-:Y:S01]  /*25d0*/  MOV R14, RZ ;  /* 0x000000ff000e7202 */ /* 0x000fe20000000f00 */
[----:B------:R2:W-:Y:S01]  /*25e0*/  STL [R1+0x27c], R128 ;  /* 0x00027c8001007387 */ /* 0x0005e20000100800 */
[----:B-1----:R-:W-:-:S03]  /*25f0*/  IADD3 R8, R122, 0x880, RZ ;  /* 0x000008807a087810 */ /* 0x002fc60007ffe0ff */
        /* <DEDUP_REMOVED lines=9> */
[C---:B------:R-:W-:Y:S02]  /*2690*/  IADD3 R0, R122.reuse, 0x802, RZ ;  /* 0x000008027a007810 */ /* 0x040fe40007ffe0ff */
[----:B------:R-:W-:Y:S02]  /*26a0*/  IADD3 R6, R122, 0x803, RZ ;  /* 0x000008037a067810 */ /* 0x000fe40007ffe0ff */
[----:B------:R-:W-:Y:S02]  /*26b0*/  ISETP.GE.AND P6, PT, R0, R139, PT ;  /* 0x0000008b0000720c */ /* 0x000fe40003fc6270 */
[----:B------:R-:W-:-:S02]  /*26c0*/  IADD3 R0, R122, 0x801, RZ ;  /* 0x000008017a007810 */ /* 0x000fc40007ffe0ff */
[----:B------:R-:W-:-:S09]  /*26d0*/  ISETP.GE.AND P5, PT, R6, R139, PT ;  /* 0x0000008b0600720c */ /* 0x000fd20003fa6270 */
[----:B---3--:R-:W-:Y:S02]  /*26e0*/  @!P6 HADD2.F32 R134, -RZ, R3.H0_H0 ;  /* 0x20000003ff86e230 */ /* 0x008fe40000004100 */
        /* <DEDUP_REMOVED lines=20> */
.L_x_1068:
[----:B------:R-:W-:Y:S05]  /*2830*/  BSYNC B0 ;  /* 0x0000000000007941 */ /* 0x000fea0003800000 */
.L_x_1067:
[----:B-1----:R-:W-:Y:S01]  /*2840*/  HFMA2.MMA R22, -RZ, RZ, 0, 0 ;  /* 0x00000000ff167435 */ /* 0x002fe200000001ff */
[----:B------:R-:W-:Y:S02]  /*2850*/  MOV R17, RZ ;  /* 0x000000ff00117202 */ /* 0x000fe40000000f00 */
[----:B------:R-:W-:Y:S01]  /*2860*/  CS2R R24, SRZ ;  /* 0x0000000000187805 */ /* 0x000fe2000001ff00 */
[----:B------:R-:W-:Y:S01]  /*2870*/  HFMA2.MMA R13, -RZ, RZ, 0, 0 ;  /* 0x00000000ff0d7435 */ /* 0x000fe200000001ff */
[----:B------:R-:W-:Y:S01]  /*2880*/  ISETP.GE.AND P5, PT, R8, R139, PT ;  /* 0x0000008b0800720c */ /* 0x000fe20003fa6270 */
[----:B------:R-:W-:Y:S01]  /*2890*/  BSSY B0, `(.L_x_1069) ;  /* 0x0000027000007945 */ /* 0x000fe20003800000 */
[----:B--2---:R-:W-:Y:S01]  /*28a0*/  IADD3 R8, R122, 0x900, RZ ;  /* 0x000009007a087810 */ /* 0x004fe20007ffe0ff */
[----:B------:R1:W-:Y:S04]  /*28b0*/  STL [R1+0x2dc], R22 ;  /* 0x0002dc1601007387 */ /* 0x0003e80000100800 */
        /* <DEDUP_REMOVED lines=10> */
[C---:B------:R-:W-:Y:S02]  /*2960*/  IADD3 R0, R122.reuse, 0x882, RZ ;  /* 0x000008827a007810 */ /* 0x040fe40007ffe0ff */
[----:B------:R-:W-:Y:S02]  /*2970*/  IADD3 R6, R122, 0x883, RZ ;  /* 0x000008837a067810 */ /* 0x000fe40007ffe0ff */
[----:B------:R-:W-:Y:S02]  /*2980*/  ISETP.GE.AND P6, PT, R0, R139, PT ;  /* 0x0000008b0000720c */ /* 0x000fe40003fc6270 */
[----:B------:R-:W-:-:S02]  /*2990*/  IADD3 R0, R122, 0x881, RZ ;  /* 0x000008817a007810 */ /* 0x000fc40007ffe0ff */
[----:B------:R-:W-:-:S09]  /*29a0*/  ISETP.GE.AND P5, PT, R6, R139, PT ;  /* 0x0000008b0600720c */ /* 0x000fd20003fa6270 */
[----:B0-----:R-:W-:Y:S02]  /*29b0*/  @!P6 HADD2.F32 R133, -RZ, R3.H0_H0 ;  /* 0x20000003ff85e230 */ /* 0x001fe40000004100 */
[----:B------:R-:W-:Y:S02]  /*29c0*/  HADD2.F32 R6, -RZ, R2.H0_H0 ;  /* 0x20000002ff067230 */ /* 0x000fe40000004100 */
[----:B--2---:R-:W-:Y:S01]  /*29d0*/  @!P6 HADD2.F32 R7, -RZ, R5.H0_H0 ;  /* 0x20000005ff07e230 */ /* 0x004fe20000004100 */
        /* <DEDUP_REMOVED lines=18> */
.L_x_1070:
[----:B------:R-:W-:Y:S05]  /*2b00*/  BSYNC B0 ;  /* 0x0000000000007941 */ /* 0x000fea0003800000 */
.L_x_1069:
[----:B--2---:R-:W-:Y:S01]  /*2b10*/  MOV R131, RZ ;  /* 0x000000ff00837202 */ /* 0x004fe20000000f00 */
[----:B0-----:R-:W-:Y:S01]  /*2b20*/  HFMA2.MMA R16, -RZ, RZ, 0, 0 ;  /* 0x00000000ff107435 */ /* 0x001fe200000001ff */
[----:B------:R-:W-:Y:S01]  /*2b30*/  MOV R129, RZ ;  /* 0x000000ff00817202 */ /* 0x000fe20000000f00 */
[----:B------:R-:W-:Y:S01]  /*2b40*/  HFMA2.MMA R10, -RZ, RZ, 0, 0 ;  /* 0x00000000ff0a7435 */ /* 0x000fe200000001ff */
[----:B------:R-:W-:Y:S01]  /*2b50*/  ISETP.GE.AND P5, PT, R8, R139, PT ;  /* 0x0000008b0800720c */ /* 0x000fe20003fa6270 */
[----:B------:R0:W-:Y:S01]  /*2b60*/  STL [R1+0x28c], R131 ;  /* 0x00028c8301007387 */ /* 0x0001e20000100800 */
[----:B------:R-:W-:Y:S01]  /*2b70*/  MOV R23, RZ ;  /* 0x000000ff00177202 */ /* 0x000fe20000000f00 */
        /* <DEDUP_REMOVED lines=19> */
[----:B---3--:R-:W-:Y:S01]  /*2cb0*/  @!P6 HADD2.F32 R7, -RZ, R5.H0_H0 ;  /* 0x20000005ff07e230 */ /* 0x008fe20000004100 */
        /* <DEDUP_REMOVED lines=18> */
.L_x_1072:
[----:B------:R-:W-:Y:S05]  /*2de0*/  BSYNC B0 ;  /* 0x0000000000007941 */ /* 0x000fea0003800000 */
.L_x_1071:
[----:B-1----:R-:W-:Y:S01]  /*2df0*/  HFMA2.MMA R130, -RZ, RZ, 0, 0 ;  /* 0x00000000ff827435 */ /* 0x002fe200000001ff */
[----:B------:R-:W-:Y:S02]  /*2e00*/  ISETP.GE.AND P5, PT, R8, R139, PT ;  /* 0x0000008b0800720c */ /* 0x000fe40003fa6270 */
[----:B------:R-:W-:Y:S02]  /*2e10*/  CS2R R18, SRZ ;  /* 0x0000000000127805 */ /* 0x000fe4000001ff00 */
[----:B------:R-:W-:Y:S01]  /*2e20*/  MOV R20, RZ ;  /* 0x000000ff00147202 */ /* 0x000fe20000000f00 */
[----:B0-----:R-:W-:Y:S01]  /*2e30*/  HFMA2.MMA R8, -RZ, RZ, 0, 0 ;  /* 0x00000000ff087435 */ /* 0x001fe200000001ff */
[----:B------:R-:W-:Y:S01]  /*2e40*/  MOV R11, RZ ;  /* 0x000000ff000b7202 */ /* 0x000fe20000000f00 */
[----:B------:R-:W-:Y:S01]  /*2e50*/  BSSY B0, `(.L_x_1073) ;  /* 0x0000027000007945 */ /* 0x000fe20003800000 */
[----:B------:R0:W-:Y:S01]  /*2e60*/  STL [R1+0x2b0], R130 ;  /* 0x0002b08201007387 */ /* 0x0001e20000100800 */
[----:B------:R-:W-:-:S03]  /*2e70*/  IADD3 R9, R122, 0xa00, RZ ;  /* 0x00000a007a097810 */ /* 0x000fc60007ffe0ff */
        /* <DEDUP_REMOVED lines=36> */
.L_x_1074:
[----:B------:R-:W-:Y:S05]  /*30c0*/  BSYNC B0 ;  /* 0x0000000000007941 */ /* 0x000fea0003800000 */
.L_x_1073:
[----:B-1----:R-:W-:Y:S01]  /*30d0*/  HFMA2.MMA R21, -RZ, RZ, 0, 0 ;  /* 0x00000000ff157435 */ /* 0x002fe200000001ff */
[----:B------:R-:W-:Y:S02]  /*30e0*/  MOV R128, RZ ;  /* 0x000000ff00807202 */ /* 0x000fe40000000f00 */
[----:B------:R-:W-:Y:S01]  /*30f0*/  CS2R R14, SRZ ;  /* 0x00000000000e7805 */ /* 0x000fe2000001ff00 */
[----:B------:R-:W-:Y:S01]  /*3100*/  HFMA2.MMA R12, -RZ, RZ, 0, 0 ;  /* 0x00000000ff0c7435 */ /* 0x000fe200000001ff */
        /* <DEDUP_REMOVED lines=40> */
.L_x_1076:
[----:B------:R-:W-:Y:S05]  /*3390*/  BSYNC B0 ;  /* 0x0000000000007941 */ /* 0x000fea0003800000 */
.L_x_1075:
[----:B0-----:R-:W-:Y:S02]  /*33a0*/  CS2R R24, SRZ ;  /* 0x0000000000187805 */ /* 0x001fe4000001ff00 */
[----:B------:R-:W-:Y:S02]  /*33b0*/  CS2R R16, SRZ ;  /* 0x0000000000107805 */ /* 0x000fe4000001ff00 */
[----:B------:R-:W-:Y:S01]  /*33c0*/  ISETP.GE.AND P5, PT, R9, R139, PT ;  /* 0x0000008b0900720c */ /* 0x000fe20003fa6270 */
[----:B------:R0:W-:Y:S01]  /*33d0*/  STL [R1+0x2cc], RZ ;  /* 0x0002ccff01007387 */ /* 0x0001e20000100800 */
        /* <DEDUP_REMOVED lines=39> */
.L_x_1078:
[----:B------:R-:W-:Y:S05]  /*3650*/  BSYNC B0 ;  /* 0x0000000000007941 */ /* 0x000fea0003800000 */
.L_x_1077:
[----:B------:R-:W-:Y:S01]  /*3660*/  ISETP.GE.AND P5, PT, R9, R139, PT ;  /* 0x0000008b0900720c */ /* 0x000fe20003fa6270 */
[----:B0-----:R-:W-:Y:S01]  /*3670*/  HFMA2.MMA R9, -RZ, RZ, 0, 0 ;  /* 0x00000000ff097435 */ /* 0x001fe200000001ff */
[----:B-1----:R-:W-:Y:S02]  /*3680*/  CS2R R22, SRZ ;  /* 0x0000000000167805 */ /* 0x002fe4000001ff00 */
[----:B------:R-:W-:Y:S01]  /*3690*/  MOV R19, RZ ;  /* 0x000000ff00137202 */ /* 0x000fe20000000f00 */
[----:B------:R-:W-:Y:S01]  /*36a0*/  HFMA2.MMA R10, -RZ, RZ, 0, 0 ;  /* 0x00000000ff0a7435 */ /* 0x000fe200000001ff */
[----:B------:R0:W-:Y:S01]  /*36b0*/  STL [R1+0x2f0], RZ ;  /* 0x0002f0ff01007387 */ /* 0x0001e20000100800 */
[----:B------:R-:W-:Y:S01]  /*36c0*/  IADD3 R7, R122, 0xb80, RZ ;  /* 0x00000b807a077810 */ /* 0x000fe20007ffe0ff */
        /* <DEDUP_REMOVED lines=14> */
[----:B------:R-:W-:Y:S02]  /*37b0*/  ISETP.GE.AND P5, PT, R0, R139, PT ;  /* 0x0000008b0000720c */ /* 0x000fe40003fa6270 */
[----:B------:R-:W-:-:S05]  /*37c0*/  IADD3 R0, R122, 0xb01, RZ ;  /* 0x00000b017a007810 */ /* 0x000fca0007ffe0ff */
[----:B--2---:R-:W-:-:S06]  /*37d0*/  @!P6 HADD2.F32 R128, -RZ, R3.H0_H0 ;  /* 0x20000003ff80e230 */ /* 0x004fcc0000004100 */
[----:B------:R-:W-:Y:S02]  /*37e0*/  @!P5 HADD2.F32 R21, -RZ, R3.H1_H1 ;  /* 0x30000003ff15d230 */ /* 0x000fe40000004100 */
[--C-:B---3--:R-:W-:Y:S01]  /*37f0*/  @!P6 HADD2.F32 R6, -RZ, R5.reuse.H0_H0 ;  /* 0x20000005ff06e230 */ /* 0x108fe20000004100 */
[----:B------:R-:W-:Y:S01]  /*3800*/  @!P6 STL [R1+0x2d0], R128 ;  /* 0x0002d0800100e387 */ /* 0x000fe20000100800 */
[----:B------:R-:W-:-:S03]  /*3810*/  @!P5 HADD2.F32 R5, -RZ, R5.H1_H1 ;  /* 0x30000005ff05d230 */ /* 0x000fc60000004100 */
[----:B------:R-:W-:Y:S02]  /*3820*/  @!P6 FMUL R8, R128, R6 ;  /* 0x000000068008e220 */ /* 0x000fe40000400000 */
[----:B------:R-:W-:-:S03]  /*3830*/  @!P5 FMUL R18, R21, R5 ;  /* 0x000000051512d220 */ /* 0x000fc60000400000 */
[----:B------:R1:W-:Y:S01]  /*3840*/  @!P6 STL [R1+0x2e0], R8 ;  /* 0x0002e0080100e387 */ /* 0x0003e20000100800 */
[----:B------:R-:W-:-:S03]  /*3850*/  ISETP.GE.AND P6, PT, R0, R139, PT ;  /* 0x0000008b0000720c */ /* 0x000fc60003fc6270 */
[----:B------:R2:W-:Y:S01]  /*3860*/  @!P5 STL [R1+0x2d4], R21 ;  /* 0x0002d4150100d387 */ /* 0x0005e20000100800 */
[----:B-1----:R-:W-:-:S09]  /*3870*/  HADD2.F32 R8, -RZ, R2.H0_H0 ;  /* 0x20000002ff087230 */ /* 0x002fd20000004100 */
[----:B------:R-:W-:Y:S02]  /*3880*/  @!P6 HADD2.F32 R15, -RZ, R2.H1_H1 ;  /* 0x30000002ff0fe230 */ /* 0x000fe40000004100 */
        /* <DEDUP_REMOVED lines=9> */
.L_x_1080:
[----:B------:R-:W-:Y:S05]  /*3920*/  BSYNC B0 ;  /* 0x0000000000007941 */ /* 0x000fea0003800000 */
.L_x_1079:
[----:B------:R-:W-:Y:S01]  /*3930*/  ISETP.GE.AND P5, PT, R7, R139, PT ;  /* 0x0000008b0700720c */ /* 0x000fe20003fa6270 */
[----:B0-----:R-:W-:Y:S01]  /*3940*/  HFMA2.MMA R7, -RZ, RZ, 0, 0 ;  /* 0x00000000ff077435 */ /* 0x001fe200000001ff */
[----:B--2---:R-:W-:Y:S01]  /*3950*/  MOV R18, RZ ;  /* 0x000000ff00127202 */ /* 0x004fe20000000f00 */
[----:B------:R-:W-:Y:S01]  /*3960*/  HFMA2.MMA R21, -RZ, RZ, 0, 0 ;  /* 0x00000000ff157435 */ /* 0x000fe200000001ff */
[----:B------:R-:W-:Y:S01]  /*3970*/  MOV R15, RZ ;  /* 0x000000ff000f7202 */ /* 0x000fe20000000f00 */
[----:B------:R0:W-:Y:S01]  /*3980*/  STL [R1+0x310], RZ ;  /* 0x000310ff01007387 */ /* 0x0001e20000100800 */
[----:B------:R-:W-:Y:S01]  /*3990*/  MOV R11, RZ ;  /* 0x000000ff000b7202 */ /* 0x000fe20000000f00 */
[----:B------:R-:W-:Y:S01]  /*39a0*/  BSSY B0, `(.L_x_1081) ;  /* 0x0000026000007945 */ /* 0x000fe20003800000 */
[----:B------:R-:W-:Y:S01]  /*39b0*/  IADD3 R8, R122, 0xc00, RZ ;  /* 0x00000c007a087810 */ /* 0x000fe20007ffe0ff */
        /* <DEDUP_REMOVED lines=36> */
.L_x_1082:
[----:B------:R-:W-:Y:S05]  /*3c00*/  BSYNC B0 ;  /* 0x0000000000007941 */ /* 0x000fea0003800000 */
.L_x_1081:
[----:B--2---:R-:W-:Y:S01]  /*3c10*/  HFMA2.MMA R14, -RZ, RZ, 0, 0 ;  /* 0x00000000ff0e7435 */ /* 0x004fe200000001ff */
[----:B------:R-:W-:Y:S01]  /*3c20*/  MOV R12, RZ ;  /* 0x000000ff000c7202 */ /* 0x000fe20000000f00 */
[----:B------:R-:W-:Y:S01]  /*3c30*/  HFMA2.MMA R20, -RZ, RZ, 0, 0 ;  /* 0x00000000ff147435 */ /* 0x000fe200000001ff */
[----:B------:R-:W-:Y:S01]  /*3c40*/  ISETP.GE.AND P5, PT, R8, R139, PT ;  /* 0x0000008b0800720c */ /* 0x000fe20003fa6270 */
[----:B------:R-:W-:Y:S01]  /*3c50*/  HFMA2.MMA R17, -RZ, RZ, 0, 0 ;  /* 0x00000000ff117435 */ /* 0x000fe200000001ff */
[----:B0-----:R-:W-:Y:S01]  /*3c60*/  MOV R8, RZ ;  /* 0x000000ff00087202 */ /* 0x001fe20000000f00 */
[----:B------:R-:W-:Y:S01]  /*3c70*/  BSSY B0, `(.L_x_1083) ;  /* 0x0000027000007945 */ /* 0x000fe20003800000 */
[----:B------:R0:W-:Y:S01]  /*3c80*/  STL [R1+0x39c], R14 ;  /* 0x00039c0e01007387 */ /* 0x0001e20000100800 */
[----:B------:R-:W-:-:S03]  /*3c90*/  IADD3 R6, R122, 0xc80, RZ ;  /* 0x00000c807a067810 */ /* 0x000fc60007ffe0ff */
        /* <DEDUP_REMOVED lines=14> */
[----:B--2---:R-:W-:Y:S02]  /*3d80*/  @!P5 HADD2.F32 R23, -RZ, R3.H0_H0 ;  /* 0x20000003ff17d230 */ /* 0x004fe40000004100 */
[----:B---3--:R-:W-:-:S04]  /*3d90*/  @!P5 HADD2.F32 R0, -RZ, R5.H0_H0 ;  /* 0x20000005ff00d230 */ /* 0x008fc80000004100 */
[----:B------:R-:W-:Y:S02]  /*3da0*/  @!P6 HADD2.F32 R19, -RZ, R3.H1_H1 ;  /* 0x30000003ff13e230 */ /* 0x000fe40000004100 */
[----:B------:R-:W-:Y:S01]  /*3db0*/  @!P5 FMUL R22, R23, R0 ;  /* 0x000000001716d220 */ /* 0x000fe20000400000 */
[----:B------:R-:W-:Y:S01]  /*3dc0*/  IADD3 R0, R122, 0xc01, RZ ;  /* 0x00000c017a007810 */ /* 0x000fe20007ffe0ff */
[----:B------:R1:W-:Y:S04]  /*3dd0*/  @!P5 STL [R1+0x314], R23 ;  /* 0x000314170100d387 */ /* 0x0003e80000100800 */
[----:B------:R1:W-:Y:S04]  /*3de0*/  @!P6 STL [R1+0x31c], R19 ;  /* 0x00031c130100e387 */ /* 0x0003e80000100800 */
[----:B------:R1:W-:Y:S01]  /*3df0*/  @!P5 STL [R1+0x318], R22 ;  /* 0x000318160100d387 */ /* 0x0003e20000100800 */
[----:B------:R-:W-:Y:S01]  /*3e00*/  ISETP.GE.AND P5, PT, R0, R139, PT ;  /* 0x0000008b0000720c */ /* 0x000fe20003fa6270 */
[----:B------:R-:W-:-:S05]  /*3e10*/  @!P6 HADD2.F32 R5, -RZ, R5.H1_H1 ;  /* 0x30000005ff05e230 */ /* 0x000fca0000004100 */
[----:B------:R-:W-:-:S07]  /*3e20*/  @!P6 FMUL R16, R19, R5 ;  /* 0x000000051310e220 */ /* 0x000fce0000400000 */
[----:B------:R-:W-:Y:S02]  /*3e30*/  @!P5 HADD2.F32 R10, -RZ, R2.H1_H1 ;  /* 0x30000002ff0ad230 */ /* 0x000fe40000004100 */
[----:B------:R-:W-:Y:S02]  /*3e40*/  @!P5 HADD2.F32 R0, -RZ, R4.H1_H1 ;  /* 0x30000004ff00d230 */ /* 0x000fe40000004100 */
[----:B------:R-:W-:Y:S02]  /*3e50*/  HADD2.F32 R2, -RZ, R2.H0_H0 ;  /* 0x20000002ff027230 */ /* 0x000fe40000004100 */
[----:B------:R-:W-:Y:S02]  /*3e60*/  HADD2.F32 R4, -RZ, R4.H0_H0 ;  /* 0x20000004ff047230 */ /* 0x000fe40000004100 */
[----:B------:R-:W-:Y:S01]  /*3e70*/  @!P5 FMUL R9, R10, R0 ;  /* 0x000000000a09d220 */ /* 0x000fe20000400000 */
[----:B------:R1:W-:Y:S02]  /*3e80*/  @!P6 STL [R1+0x330], R16 ;  /* 0x000330100100e387 */ /* 0x0003e40000100800 */
[----:B------:R-:W-:-:S02]  /*3e90*/  FMUL R0, R2, R4 ;  /* 0x0000000402007220 */ /* 0x000fc40000400000 */
[----:B------:R1:W-:Y:S04]  /*3ea0*/  @!P5 STL [R1+0x308], R10 ;  /* 0x0003080a0100d387 */ /* 0x0003e80000100800 */
[----:B------:R1:W-:Y:S04]  /*3eb0*/  STL [R1+0x2c0], R2 ;  /* 0x0002c00201007387 */ /* 0x0003e80000100800 */
[----:B------:R1:W-:Y:S04]  /*3ec0*/  @!P5 STL [R1+0x30c], R9 ;  /* 0x00030c090100d387 */ /* 0x0003e80000100800 */
[----:B------:R1:W-:Y:S02]  /*3ed0*/  STL [R1+0x2f0], R0 ;  /* 0x0002f00001007387 */ /* 0x0003e40000100800 */
.L_x_1084:
[----:B------:R-:W-:Y:S05]  /*3ee0*/  BSYNC B0 ;  /* 0x0000000000007941 */ /* 0x000fea0003800000 */
.L_x_1083:
[----:B-1----:R-:W-:Y:S01]  /*3ef0*/  MOV R22, RZ ;  /* 0x000000ff00167202 */ /* 0x002fe20000000f00 */
[----:B------:R-:W-:Y:S01]  /*3f00*/  HFMA2.MMA R9, -RZ, RZ, 0, 0 ;  /* 0x00000000ff097435 */ /* 0x000fe200000001ff */
[----:B------:R-:W-:Y:S01]  /*3f10*/  MOV R19, RZ ;  /* 0x000000ff00137202 */ /* 0x000fe20000000f00 */
[----:B------:R-:W-:Y:S01]  /*3f20*/  HFMA2.MMA R10, -RZ, RZ, 0, 0 ;  /* 0x00000000ff0a7435 */ /* 0x000fe200000001ff */
[----:B------:R-:W-:Y:S01]  /*3f30*/  ISETP.GE.AND P5, PT, R6, R139, PT ;  /* 0x0000008b0600720c */ /* 0x000fe20003fa6270 */
[----:B------:R1:W-:Y:S01]  /*3f40*/  STL [R1+0x348], R22 ;  /* 0x0003481601007387 */ /* 0x0003e20000100800 */
[----:B------:R-:W-:Y:S01]  /*3f50*/  MOV R16, RZ ;  /* 0x000000ff00107202 */ /* 0x000fe20000000f00 */
[----:B------:R-:W-:Y:S01]  /*3f60*/  BSSY B0, `(.L_x_1085) ;  /* 0x0000026000007945 */ /* 0x000fe20003800000 */
[----:B0-----:R-:W-:Y:S01]  /*3f70*/  IADD3 R6, R122, 0xd00, RZ ;  /* 0x00000d007a067810 */ /* 0x001fe20007ffe0ff */
        /* <DEDUP_REMOVED lines=36> */
.L_x_1086:
[----:B------:R-:W-:Y:S05]  /*41c0*/  BSYNC B0 ;  /* 0x0000000000007941 */ /* 0x000fea0003800000 */
.L_x_1085:
[----:B0-----:R-:W-:Y:S01]  /*41d0*/  HFMA2.MMA R21, -RZ, RZ, 0, 0 ;  /* 0x00000000ff157435 */ /* 0x001fe200000001ff */
[----:B------:R-:W-:Y:S01]  /*41e0*/  MOV R13, RZ ;  /* 0x000000ff000d7202 */ /* 0x000fe20000000f00 */
[----:B------:R-:W-:Y:S01]  /*41f0*/  HFMA2.MMA R15, -RZ, RZ, 0, 0 ;  /* 0x00000000ff0f7435 */ /* 0x000fe200000001ff */
[----:B------:R-:W-:Y:S01]  /*4200*/  MOV R11, RZ ;  /* 0x000000ff000b7202 */ /* 0x000fe20000000f00 */
[----:B------:R-:W-:Y:S01]  /*4210*/  HFMA2.MMA R18, -RZ, RZ, 0, 0 ;  /* 0x00000000ff127435 */ /* 0x000fe200000001ff */
[----:B------:R-:W-:Y:S01]  /*4220*/  ISETP.GE.AND P5, PT, R6, R139, PT ;  /* 0x0000008b0600720c */ /* 0x000fe20003fa6270 */
[----:B------:R-:W-:Y:S01]  /*4230*/  BSSY B0, `(.L_x_1087) ;  /* 0x0000028000007945 */ /* 0x000fe20003800000 */
[----:B------:R0:W-:Y:S01]  /*4240*/  STL [R1+0x36c], R21 ;  /* 0x00036c1501007387 */ /* 0x0001e20000100800 */
[----:B------:R-:W-:Y:S02]  /*4250*/  MOV R7, RZ ;  /* 0x000000ff00077202 */ /* 0x000fe40000000f00 */
[----:B-1----:R-:W-:Y:S01]  /*4260*/  IADD3 R6, R122, 0xd80, RZ ;  /* 0x00000d807a067810 */ /* 0x002fe20007ffe0ff */
        /* <DEDUP_REMOVED lines=36> */
.L_x_1088:
[----:B------:R-:W-:Y:S05]  /*44b0*/  BSYNC B0 ;  /* 0x0000000000007941 */ /* 0x000fea0003800000 */
.L_x_1087:
        /* <DEDUP_REMOVED lines=44> */
.L_x_1090:
[----:B------:R-:W-:Y:S05]  /*4780*/  BSYNC B0 ;  /* 0x0000000000007941 */ /* 0x000fea0003800000 */
.L_x_1089:
[----:B0-----:R-:W-:Y:S01]  /*4790*/  HFMA2.MMA R19, -RZ, RZ, 0, 0 ;  /* 0x00000000ff137435 */ /* 0x001fe200000001ff */
[----:B------:R-:W-:Y:S01]  /*47a0*/  MOV R16, RZ ;  /* 0x000000ff00107202 */ /* 0x000fe20000000f00 */
[----:B------:R-:W-:Y:S01]  /*47b0*/  HFMA2.MMA R14, -RZ, RZ, 0, 0 ;  /* 0x00000000ff0e7435 */ /* 0x000fe200000001ff */
[----:B------:R-:W-:Y:S01]  /*47c0*/  MOV R13, RZ ;  /* 0x000000ff000d7202 */ /* 0x000fe20000000f00 */
[----:B------:R0:W-:Y:S01]  /*47d0*/  STL [R1+0x388], RZ ;  /* 0x000388ff01007387 */ /* 0x0001e20000100800 */
[----:B------:R-:W-:Y:S01]  /*47e0*/  ISETP.GE.AND P5, PT, R6, R139, PT ;  /* 0x0000008b0600720c */ /* 0x000fe20003fa6270 */
[----:B------:R-:W-:Y:S01]  /*47f0*/  BSSY B0, `(.L_x_1091) ;  /* 0x0000027000007945 */ /* 0x000fe20003800000 */
[----:B-1----:R-:W-:Y:S01]  /*4800*/  IADD3 R6, R122, 0xe80, RZ ;  /* 0x00000e807a067810 */ /* 0x002fe20007ffe0ff */
[----:B------:R0:W-:Y:S01]  /*4810*/  STL [R1+0x3b4], R16 ;  /* 0x0003b41001007387 */ /* 0x0001e20000100800 */
[----:B------:R-:W-:-:S03]  /*4820*/  MOV R10, RZ ;  /* 0x000000ff000a7202 */ /* 0x000fc60000000f00 */
        /* <DEDUP_REMOVED lines=35> */
.L_x_1092:
[----:B------:R-:W-:Y:S05]  /*4a60*/  BSYNC B0 ;  /* 0x0000000000007941 */ /* 0x000fea0003800000 */
.L_x_1091:
[----:B-1----:R-:W-:Y:S01]  /*4a70*/  HFMA2.MMA R12, -RZ, RZ, 0, 0 ;  /* 0x00000000ff0c7435 */ /* 0x002fe200000001ff */
[----:B------:R-:W-:Y:S01]  /*4a80*/  MOV R7, RZ ;  /* 0x000000ff00077202 */ /* 0x000fe20000000f00 */
[----:B------:R-:W-:Y:S01]  /*4a90*/  HFMA2.MMA R11, -RZ, RZ, 0, 0 ;  /* 0x00000000ff0b7435 */ /* 0x000fe200000001ff */
[----:B------:R-:W-:Y:S01]  /*4aa0*/  MOV R18, RZ ;  /* 0x000000ff00127202 */ /* 0x000fe20000000f00 */
[----:B------:R-:W-:Y:S01]  /*4ab0*/  HFMA2.MMA R8, -RZ, RZ, 0, 0 ;  /* 0x00000000ff087435 */ /* 0x000fe200000001ff */
[----:B------:R1:W-:Y:S01]  /*4ac0*/  STL [R1+0x3ac], RZ ;  /* 0x0003acff01007387 */ /* 0x0003e20000100800 */
[----:B------:R-:W-:Y:S01]  /*4ad0*/  ISETP.GE.AND P5, PT, R6, R139, PT ;  /* 0x0000008b0600720c */ /* 0x000fe20003fa6270 */
[----:B------:R-:W-:Y:S01]  /*4ae0*/  BSSY B0, `(.L_x_1093) ;  /* 0x0000026000007945 */ /* 0x000fe20003800000 */
[----:B0-----:R-:W-:Y:S01]  /*4af0*/  IADD3 R6, R122, 0xf00, RZ ;  /* 0x00000f007a067810 */ /* 0x001fe20007ffe0ff */
        /* <DEDUP_REMOVED lines=36> */
.L_x_1094:
[----:B------:R-:W-:Y:S05]  /*4d40*/  BSYNC B0 ;  /* 0x0000000000007941 */ /* 0x000fea0003800000 */
.L_x_1093:
[----:B0-----:R-:W-:Y:S01]  /*4d50*/  CS2R R16, SRZ ;  /* 0x0000000000107805 */ /* 0x001fe2000001ff00 */
        /* <DEDUP_REMOVED lines=43> */
.L_x_1096:
[----:B------:R-:W-:Y:S05]  /*5010*/  BSYNC B0 ;  /* 0x0000000000007941 */ /* 0x000fea0003800000 */
.L_x_1095:
[----:B-1----:R-:W-:Y:S01]  /*5020*/  HFMA2.MMA R8, -RZ, RZ, 0, 0 ;  /* 0x00000000ff087435 */ /* 0x002fe200000001ff */
[----:B------:R-:W-:Y:S02]  /*5030*/  CS2R R10, SRZ ;  /* 0x00000000000a7805 */ /* 0x000fe4000001ff00 */
[----:B------:R-:W-:Y:S01]  /*5040*/  MOV R12, RZ ;  /* 0x000000ff000c7202 */ /* 0x000fe20000000f00 */
[----:B------:R-:W-:Y:S01]  /*5050*/  HFMA2.MMA R7, -RZ, RZ, 0, 0 ;  /* 0x00000000ff077435 */ /* 0x000fe200000001ff */
[----:B------:R-:W-:Y:S01]  /*5060*/  ISETP.GE.AND P5, PT, R6, R139, PT ;  /* 0x0000008b0600720c */ /* 0x000fe20003fa6270 */
[----:B------:R-:W-:Y:S01]  /*5070*/  BSSY B0, `(.L_x_1097) ;  /* 0x0000027000007945 */ /* 0x000fe20003800000 */
[----:B------:R1:W-:Y:S01]  /*5080*/  STL [R1+0xa34], R11 ;  /* 0x000a340b01007387 */ /* 0x0003e20000100800 */
[----:B0-----:R-:W-:-:S03]  /*5090*/  IADD3 R6, R122, 0x1000, RZ ;  /* 0x000010007a067810 */ /* 0x001fc60007ffe0ff */
        /* <DEDUP_REMOVED lines=24> */
[----:B------:R-:W-:Y:S01]  /*5220*/  @!P6 FMUL R14, R15, R3 ;  /* 0x000000030f0ee220 */ /* 0x000fe20000400000 */
[----:B------:R-:W-:-:S06]  /*5230*/  HADD2.F32 R3, -RZ, R4.H0_H0 ;  /* 0x20000004ff037230 */ /* 0x000fcc0000004100 */
[----:B------:R-:W-:Y:S02]  /*5240*/  @!P5 HADD2.F32 R13, -RZ, R4.H1_H1 ;  /* 0x30000004ff0dd230 */ /* 0x000fe40000004100 */
[--C-:B------:R-:W-:Y:S02]  /*5250*/  @!P5 HADD2.F32 R0, -RZ, R2.reuse.H1_H1 ;  /* 0x30000002ff00d230 */ /* 0x100fe40000004100 */
[----:B------:R-:W-:Y:S01]  /*5260*/  HADD2.F32 R2, -RZ, R2.H0_H0 ;  /* 0x20000002ff027230 */ /* 0x000fe20000004100 */
[----:B------:R0:W-:Y:S02]  /*5270*/  @!P6 STL [R1+0xa58], R14 ;  /* 0x000a580e0100e387 */ /* 0x0001e40000100800 */
[----:B------:R-:W-:Y:S02]  /*5280*/  @!P5 FMUL R9, R13, R0 ;  /* 0x000000000d09d220 */ /* 0x000fe40000400000 */
[----:B------:R-:W-:Y:S01]  /*5290*/  FMUL R0, R3, R2 ;  /* 0x0000000203007220 */ /* 0x000fe20000400000 */
[----:B------:R0:W-:Y:S04]  /*52a0*/  @!P5 STL [R1+0x9a4], R13 ;  /* 0x0009a40d0100d387 */ /* 0x0001e80000100800 */
[----:B------:R0:W-:Y:S04]  /*52b0*/  STL [R1+0x1d4], R3 ;  /* 0x0001d40301007387 */ /* 0x0001e80000100800 */
[----:B------:R0:W-:Y:S04]  /*52c0*/  @!P5 STL [R1+0x9a8], R9 ;  /* 0x0009a8090100d387 */ /* 0x0001e80000100800 */
[----:B------:R0:W-:Y:S02]  /*52d0*/  STL [R1+0x774], R0 ;  /* 0x0007740001007387 */ /* 0x0001e40000100800 */
.L_x_1098:
[----:B------:R-:W-:Y:S05]  /*52e0*/  BSYNC B0 ;  /* 0x0000000000007941 */ /* 0x000fea0003800000 */
.L_x_1097:
[----:B------:R-:W-:Y:S01]  /*52f0*/  MOV R2, RZ ;  /* 0x000000ff00027202 */ /* 0x000fe20000000f00 */
        /* <DEDUP_REMOVED lines=18> */
[----:B------:R-:W-:Y:S02]  /*5420*/  MOV R15, R12 ;  /* 0x0000000c000f7202 */ /* 0x000fe40000000f00 */
[----:B------:R-:W-:Y:S01]  /*5430*/  MOV R12, R10 ;  /* 0x0000000a000c7202 */ /* 0x000fe20000000f00 */
[----:B0-----:R-:W3:Y:S01]  /*5440*/  LDG.E.64 R2, desc[UR4][R126.64+0x2000] ;  /* 0x002000047e027981 */ /* 0x001ee2000c1e1b00 */
[----:B------:R-:W-:Y:S02]  /*5450*/  MOV R10, R8 ;  /* 0x00000008000a7202 */ /* 0x000fe40000000f00 */
[----:B------:R-:W-:Y:S02]  /*5460*/  MOV R8, R0 ;  /* 0x0000000000087202 */ /* 0x000fe40000000f00 */
[----:B------:R-:W-:-:S04]  /*5470*/  IADD3 R0, R122, 0x1002, RZ ;  /* 0x000010027a007810 */ /* 0x000fc80007ffe0ff */
        /* <DEDUP_REMOVED lines=25> */
.L_x_1100:
[----:B------:R-:W-:Y:S05]  /*5610*/  BSYNC B0 ;  /* 0x0000000000007941 */ /* 0x000fea0003800000 */
.L_x_1099:
[----:B01----:R-:W-:Y:S01]  /*5620*/  HFMA2.MMA R2, -RZ, RZ, 0, 0 ;  /* 0x00000000ff027435 */ /* 0x003fe200000001ff */
        /* <DEDUP_REMOVED lines=50> */
.L_x_1102:
[----:B------:R-:W-:Y:S05]  /*5950*/  BSYNC B0 ;  /* 0x0000000000007941 */ /* 0x000fea0003800000 */
.L_x_1101:
[----:B01----:R-:W-:Y:S01]  /*5960*/  CS2R R2, SRZ ;  /* 0x0000000000027805 */ /* 0x003fe2000001ff00 */
[----:B------:R-:W-:Y:S01]  /*5970*/  HFMA2.MMA R0, -RZ, RZ, 0, 0 ;  /* 0x00000000ff007435 */ /* 0x000fe200000001ff */
[----:B------:R0:W-:Y:S01]  /*5980*/  STL [R1+0x810], RZ ;  /* 0x000810ff01007387 */ /* 0x0001e20000100800 */
[----:B------:R-:W-:Y:S01]  /*5990*/  HFMA2.MMA R9, -RZ, RZ, 0, 0 ;  /* 0x00000000ff097435 */ /* 0x000fe200000001ff */
[----:B------:R-:W-:Y:S01]  /*59a0*/  MOV R11, RZ ;  /* 0x000000ff000b7202 */ /* 0x000fe20000000f00 */
[----:B------:R-:W-:Y:S01]  /*59b0*/  BSSY B0, `(.L_x_1103) ;  /* 0x000002c000007945 */ /* 0x000fe20003800000 */
[----:B------:R-:W-:Y:S01]  /*59c0*/  ISETP.GE.AND P5, PT, R6, R139, PT ;  /* 0x0000008b0600720c */ /* 0x000fe20003fa6270 */
        /* <DEDUP_REMOVED lines=42> */
.L_x_1104:
[----:B------:R-:W-:Y:S05]  /*5c70*/  BSYNC B0 ;  /* 0x0000000000007941 */ /* 0x000fea0003800000 */
.L_x_1103:
[----:B01----:R-:W-:Y:S02]  /*5c80*/  CS2R R2, SRZ ;  /* 0x0000000000027805 */ /* 0x003fe4000001ff00 */
[----:B------:R-:W-:Y:S01]  /*5c90*/  ISETP.GE.AND P5, PT, R6, R139, PT ;  /* 0x0000008b0600720c */ /* 0x000fe20003fa6270 */
        /* <DEDUP_REMOVED lines=47> */
.L_x_1106:
[----:B------:R-:W-:Y:S05]  /*5f90*/  BSYNC B0 ;  /* 0x0000000000007941 */ /* 0x000fea0003800000 */
.L_x_1105:
[----:B01----:R-:W-:Y:S01]  /*5fa0*/  HFMA2.MMA R0, -RZ, RZ, 0, 0 ;  /* 0x00000000ff007435 */ /* 0x003fe200000001ff */
[----:B------:R-:W-:Y:S02]  /*5fb0*/  CS2R R4, SRZ ;  /* 0x0000000000047805 */ /* 0x000fe4000001ff00 */
[----:B------:R-:W-:Y:S02]  /*5fc0*/  CS2R R2, SRZ ;  /* 0x0000000000027805 */ /* 0x000fe4000001ff00 */
[----:B------:R-:W-:Y:S01]  /*5fd0*/  ISETP.GE.AND P5, PT, R7, R139, PT ;  /* 0x0000008b0700720c */ /* 0x000fe20003fa6270 */
        /* <DEDUP_REMOVED lines=11> */
[----:B------:R-:W-:Y:S02]  /*6090*/  MOV R13, R5 ;  /* 0x00000005000d7202 */ /* 0x000fe40000000f00 */
[----:B------:R-:W-:Y:S02]  /*60a0*/  MOV R12, R4 ;  /* 0x00000004000c7202 */ /* 0x000fe40000000f00 */
[----:B------:R-:W-:Y:S01]  /*60b0*/  MOV R11, R3 ;  /* 0x00000003000b7202 */ /* 0x000fe20000000f00 */
[----:B0-----:R-:W2:Y:S01]  /*60c0*/  LDG.E.64 R4, desc[UR4][R124.64+0x2400] ;  /* 0x002400047c047981 */ /* 0x001ea2000c1e1b00 */
[----:B------:R-:W-:Y:S02]  /*60d0*/  MOV R9, R2 ;  /* 0x0000000200097202 */ /* 0x000fe40000000f00 */
[----:B------:R-:W-:Y:S01]  /*60e0*/  MOV R10, R8 ;  /* 0x00000008000a7202 */ /* 0x000fe20000000f00 */
[----:B------:R-:W3:Y:S01]  /*60f0*/  LDG.E.64 R2, desc[UR4][R126.64+0x2400] ;  /* 0x002400047e027981 */ /* 0x000ee2000c1e1b00 */
[----:B------:R-:W-:-:S02]  /*6100*/  MOV R8, R0 ;  /* 0x0000000000087202 */ /* 0x000fc40000000f00 */
        /* <DEDUP_REMOVED lines=26> */
.L_x_1108:
[----:B------:R-:W-:Y:S05]  /*62b0*/  BSYNC B0 ;  /* 0x0000000000007941 */ /* 0x000fea0003800000 */
.L_x_1107:
[----:B0-----:R-:W-:Y:S02]  /*62c0*/  CS2R R4, SRZ ;  /* 0x0000000000047805 */ /* 0x001fe4000001ff00 */
[----:B-1----:R-:W-:Y:S02]  /*62d0*/  CS2R R2, SRZ ;  /* 0x0000000000027805 */ /* 0x002fe4000001ff00 */
[----:B------:R-:W-:Y:S01]  /*62e0*/  ISETP.GE.AND P5, PT, R7, R139, PT ;  /* 0x0000008b0700720c */ /* 0x000fe20003fa6270 */
        /* <DEDUP_REMOVED lines=9> */
[----:B------:R0:W-:Y:S01]  /*6380*/  STL [R1+0x8bc], R3 ;  /* 0x0008bc0301007387 */ /* 0x0001e20000100800 */
[----:B------:R-:W-:Y:S05]  /*6390*/  @P5 BRA `(.L_x_1110) ;  /* 0x0000000000885947 */ /* 0x000fea0003800000 */
[----:B------:R-:W-:Y:S02]  /*63a0*/  MOV R8, R6 ;  /* 0x0000000600087202 */ /* 0x000fe40000000f00 */
[----:B------:R-:W-:Y:S02]  /*63b0*/  MOV R6, R2 ;  /* 0x0000000200067202 */ /* 0x000fe40000000f00 */
[----:B0-----:R-:W-:Y:S02]  /*63c0*/  IADD3 R2, R122, 0x1282, RZ ;  /* 0x000012827a027810 */ /* 0x001fe40007ffe0ff */
[----:B------:R-:W-:Y:S02]  /*63d0*/  MOV R11, R7 ;  /* 0x00000007000b7202 */ /* 0x000fe40000000f00 */
[----:B------:R-:W-:Y:S02]  /*63e0*/  ISETP.GE.AND P5, PT, R2, R139, PT ;  /* 0x0000008b0200720c */ /* 0x000fe40003fa6270 */
[----:B------:R-:W-:-:S02]  /*63f0*/  IADD3 R2, R122, 0x1283, RZ ;  /* 0x000012837a027810 */ /* 0x000fc40007ffe0ff */
[----:B------:R-:W-:Y:S02]  /*6400*/  MOV R7, R3 ;  /* 0x0000000300077202 */ /* 0x000fe40000000f00 */
[----:B------:R-:W-:Y:S02]  /*6410*/  ISETP.GE.AND P6, PT, R2, R139, PT ;  /* 0x0000008b0200720c */ /* 0x000fe40003fc6270 */
[----:B------:R-:W-:Y:S01]  /*6420*/  MOV R10, R5 ;  /* 0x00000005000a7202 */ /* 0x000fe20000000f00 */
[----:B------:R-:W2:Y:S01]  /*6430*/  LDG.E.64 R2, desc[UR4][R126.64+0x2500] ;  /* 0x002500047e027981 */ /* 0x000ea2000c1e1b00 */
[----:B------:R-:W-:-:S03]  /*6440*/  MOV R9, R4 ;  /* 0x0000000400097202 */ /* 0x000fc60000000f00 */
[----:B------:R-:W3:Y:S01]  /*6450*/  LDG.E.64 R4, desc[UR4][R124.64+0x2500] ;  /* 0x002500047c047981 */ /* 0x000ee2000c1e1b00 */
[----:B--2---:R-:W-:-:S05]  /*6460*/  @!P5 HADD2.F32 R11, -RZ, R3.H0_H0 ;  /* 0x20000003ff0bd230 */ /* 0x004fca0000004100 */
[----:B------:R-:W-:Y:S02]  /*6470*/  @!P6 HADD2.F32 R9, -RZ, R3.H1_H1 ;  /* 0x30000003ff09e230 */ /* 0x000fe40000004100 */
[--C-:B---3--:R-:W-:Y:S01]  /*6480*/  @!P5 HADD2.F32 R3, -RZ, R5.reuse.H0_H0 ;  /* 0x20000005ff03d230 */ /* 0x108fe20000004100 */
[----:B------:R-:W-:Y:S04]  /*6490*/  @!P5 STL [R1+0x8d0], R11 ;  /* 0x0008d00b0100d387 */ /* 0x000fe80000100800 */
[----:B------:R-:W-:Y:S01]  /*64a0*/  @!P5 FMUL R10, R11, R3 ;  /* 0x000000030b0ad220 */ /* 0x000fe20000400000 */
[----:B------:R-:W-:Y:S01]  /*64b0*/  IADD3 R3, R122, 0x1281, RZ ;  /* 0x000012817a037810 */ /* 0x000fe20007ffe0ff */
[----:B------:R-:W-:Y:S04]  /*64c0*/  @!P6 STL [R1+0x8ec], R9 ;  /* 0x0008ec090100e387 */ /* 0x000fe80000100800 */
[----:B------:R-:W-:Y:S01]  /*64d0*/  @!P5 STL [R1+0x8d4], R10 ;  /* 0x0008d40a0100d387 */ /* 0x000fe20000100800 */
[----:B------:R-:W-:Y:S01]  /*64e0*/  ISETP.GE.AND P5, PT, R3, R139, PT ;  /* 0x0000008b0300720c */ /* 0x000fe20003fa6270 */
[----:B------:R-:W-:-:S05]  /*64f0*/  @!P6 HADD2.F32 R5, -RZ, R5.H1_H1 ;  /* 0x30000005ff05e230 */ /* 0x000fca0000004100 */
[----:B------:R-:W-:-:S07]  /*6500*/  @!P6 FMUL R8, R9, R5 ;  /* 0x000000050908e220 */ /* 0x000fce0000400000 */
[----:B------:R-:W-:Y:S02]  /*6510*/  @!P5 HADD2.F32 R7, -RZ, R2.H1_H1 ;  /* 0x30000002ff07d230 */ /* 0x000fe40000004100 */
[----:B------:R-:W-:Y:S02]  /*6520*/  @!P5 HADD2.F32 R3, -RZ, R4.H1_H1 ;  /* 0x30000004ff03d230 */ /* 0x000fe40000004100 */
[----:B------:R-:W-:Y:S02]  /*6530*/  HADD2.F32 R2, -RZ, R2.H0_H0 ;  /* 0x20000002ff027230 */ /* 0x000fe40000004100 */
[----:B------:R-:W-:Y:S01]  /*6540*/  HADD2.F32 R4, -RZ, R4.H0_H0 ;  /* 0x20000004ff047230 */ /* 0x000fe20000004100 */
[----:B------:R-:W-:Y:S01]  /*6550*/  @!P6 STL [R1+0xa20], R8 ;  /* 0x000a20080100e387 */ /* 0x000fe20000100800 */
[----:B------:R-:W-:-:S03]  /*6560*/  @!P5 FMUL R6, R7, R3 ;  /* 0x000000030706d220 */ /* 0x000fc60000400000 */
[----:B------:R-:W-:Y:S04]  /*6570*/  @!P5 STL [R1+0x8bc], R7 ;  /* 0x0008bc070100d387 */ /* 0x000fe80000100800 */
[----:B------:R0:W-:Y:S04]  /*6580*/  STL [R1+0x808], R2 ;  /* 0x0008080201007387 */ /* 0x0001e80000100800 */
[----:B------:R1:W-:Y:S01]  /*6590*/  @!P5 STL [R1+0x8c0], R6 ;  /* 0x0008c0060100d387 */ /* 0x0003e20000100800 */
[----:B0-----:R-:W-:-:S05]  /*65a0*/  FMUL R2, R2, R4 ;  /* 0x0000000402027220 */ /* 0x001fca0000400000 */
[----:B------:R1:W-:Y:S02]  /*65b0*/  STL [R1+0x7dc], R2 ;  /* 0x0007dc0201007387 */ /* 0x0003e40000100800 */
.L_x_1110:
[----:B------:R-:W-:Y:S05]  /*65c0*/  BSYNC B0 ;  /* 0x0000000000007941 */ /* 0x000fea0003800000 */
.L_x_1109:
[----:B01----:R-:W-:Y:S02]  /*65d0*/  CS2R R6, SRZ ;  /* 0x0000000000067805 */ /* 0x003fe4000001ff00 */
[----:B------:R-:W-:Y:S02]  /*65e0*/  CS2R R4, SRZ ;  /* 0x0000000000047805 */ /* 0x000fe4000001ff00 */
[----:B------:R-:W-:Y:S01]  /*65f0*/  CS2R R2, SRZ ;  /* 0x0000000000027805 */ /* 0x000fe2000001ff00 */
[----:B------:R-:W-:Y:S01]  /*6600*/  HFMA2.MMA R8, -RZ, RZ, 0, 0 ;  /* 0x00000000ff087435 */ /* 0x000fe200000001ff */
        /* <DEDUP_REMOVED lines=13> */
[----:B------:R-:W-:Y:S02]  /*66e0*/  MOV R11, R7 ;  /* 0x00000007000b7202 */ /* 0x000fe40000000f00 */
[----:B0-----:R-:W-:Y:S02]  /*66f0*/  MOV R7, R2 ;  /* 0x0000000200077202 */ /* 0x001fe40000000f00 */
[----:B------:R-:W-:Y:S02]  /*6700*/  IADD3 R2, R122, 0x1302, RZ ;  /* 0x000013027a027810 */ /* 0x000fe40007ffe0ff */
        /* <DEDUP_REMOVED lines=31> */
.L_x_1112:
[----:B------:R-:W-:Y:S05]  /*6900*/  BSYNC B0 ;  /* 0x0000000000007941 */ /* 0x000fea0003800000 */
.L_x_1111:
[----:B0-----:R-:W-:Y:S02]  /*6910*/  CS2R R4, SRZ ;  /* 0x0000000000047805 */ /* 0x001fe4000001ff00 */
[----:B-1----:R-:W-:Y:S02]  /*6920*/  CS2R R2, SRZ ;  /* 0x0000000000027805 */ /* 0x002fe4000001ff00 */
[----:B------:R-:W-:Y:S01]  /*6930*/  MOV R7, RZ ;  /* 0x000000ff00077202 */ /* 0x000fe20000000f00 */
        /* <DEDUP_REMOVED lines=45> */
.L_x_1114:
[----:B------:R-:W-:Y:S05]  /*6c10*/  BSYNC B0 ;  /* 0x0000000000007941 */ /* 0x000fea0003800000 */
.L_x_1113:
        /* <DEDUP_REMOVED lines=35> */
[----:B------:R-:W-:Y:S01]  /*6e50*/  @!P6 STL [R1+0x870], R10 ;  /* 0x0008700a0100e387 */ /* 0x000fe20000100800 */
[----:B------:R-:W-:-:S03]  /*6e60*/  @!P6 HADD2.F32 R5, -RZ, R5.H1_H1 ;  /* 0x30000005ff05e230 */ /* 0x000fc60000004100 */
[----:B------:R-:W-:Y:S01]  /*6e70*/  @!P1 STL [R1+0x868], R11 ;  /* 0x0008680b01009387 */ /* 0x000fe20000100800 */
[----:B------:R-:W-:Y:S01]  /*6e80*/  ISETP.GE.AND P1, PT, R3, R139, PT ;  /* 0x0000008b0300720c */ /* 0x000fe20003f26270 */
[----:B------:R-:W-:-:S05]  /*6e90*/  @!P6 FMUL R7, R10, R5 ;  /* 0x000000050a07e220 */ /* 0x000fca0000400000 */
[----:B------:R0:W-:Y:S07]  /*6ea0*/  @!P6 STL [R1+0x874], R7 ;  /* 0x000874070100e387 */ /* 0x0001ee0000100800 */
[--C-:B------:R-:W-:Y:S02]  /*6eb0*/  @!P1 HADD2.F32 R9, -RZ, R2.reuse.H1_H1 ;  /* 0x30000002ff099230 */ /* 0x100fe40000004100 */
[----:B0-----:R-:W-:Y:S02]  /*6ec0*/  HADD2.F32 R7, -RZ, R2.H0_H0 ;  /* 0x20000002ff077230 */ /* 0x001fe40000004100 */
[----:B------:R-:W-:-:S02]  /*6ed0*/  @!P1 HADD2.F32 R2, -RZ, R4.H1_H1 ;  /* 0x30000004ff029230 */ /* 0x000fc40000004100 */
[----:B------:R-:W-:-:S03]  /*6ee0*/  HADD2.F32 R4, -RZ, R4.H0_H0 ;  /* 0x20000004ff047230 */ /* 0x000fc60000004100 */
[----:B------:R-:W-:Y:S02]  /*6ef0*/  @!P1 FMUL R8, R9, R2 ;  /* 0x0000000209089220 */ /* 0x000fe40000400000 */
[----:B------:R-:W-:Y:S01]  /*6f00*/  FMUL R2, R7, R4 ;  /* 0x0000000407027220 */ /* 0x000fe20000400000 */
[----:B------:R1:W-:Y:S04]  /*6f10*/  @!P1 STL [R1+0x85c], R9 ;  /* 0x00085c0901009387 */ /* 0x0003e80000100800 */
[----:B------:R1:W-:Y:S04]  /*6f20*/  STL [R1+0x7a0], R7 ;  /* 0x0007a00701007387 */ /* 0x0003e80000100800 */
[----:B------:R1:W-:Y:S04]  /*6f30*/  STL [R1+0x770], R2 ;  /* 0x0007700201007387 */ /* 0x0003e80000100800 */
[----:B------:R1:W-:Y:S02]  /*6f40*/  @!P1 STL [R1+0x860], R8 ;  /* 0x0008600801009387 */ /* 0x0003e40000100800 */
.L_x_1116:
[----:B------:R-:W-:Y:S05]  /*6f50*/  BSYNC B0 ;  /* 0x0000000000007941 */ /* 0x000fea0003800000 */
.L_x_1115:
        /* <DEDUP_REMOVED lines=23> */
[----:B------:R-:W2:Y:S04]  /*70d0*/  LDG.E.64 R2, desc[UR4][R126.64+0x2900] ;  /* 0x002900047e027981 */ /* 0x000ea8000c1e1b00 */
[----:B------:R-:W3:Y:S01]  /*70e0*/  LDG.E.64 R4, desc[UR4][R124.64+0x2900] ;  /* 0x002900047c047981 */ /* 0x000ee2000c1e1b00 */
[----:B--2---:R-:W-:-:S05]  /*70f0*/  @!P0 HADD2.F32 R11, -RZ, R3.H0_H0 ;  /* 0x20000003ff0b8230 */ /* 0x004fca0000004100 */
[----:B------:R-:W-:Y:S02]  /*7100*/  @!P6 HADD2.F32 R9, -RZ, R3.H1_H1 ;  /* 0x30000003ff09e230 */ /* 0x000fe40000004100 */
[--C-:B---3--:R-:W-:Y:S01]  /*7110*/  @!P0 HADD2.F32 R3, -RZ, R5.reuse.H0_H0 ;  /* 0x20000005ff038230 */ /* 0x108fe20000004100 */
[----:B------:R-:W-:Y:S01]  /*7120*/  @!P0 STL [R1+0x848], R11 ;  /* 0x0008480b01008387 */ /* 0x000fe20000100800 */
[----:B------:R-:W-:-:S03]  /*7130*/  @!P6 HADD2.F32 R5, -RZ, R5.H1_H1 ;  /* 0x30000005ff05e230 */ /* 0x000fc60000004100 */
[----:B------:R-:W-:Y:S01]  /*7140*/  @!P0 FMUL R10, R11, R3 ;  /* 0x000000030b0a8220 */ /* 0x000fe20000400000 */
[----:B------:R-:W-:Y:S01]  /*7150*/  IADD3 R3, R122, 0x1481, RZ ;  /* 0x000014817a037810 */ /* 0x000fe20007ffe0ff */
[----:B------:R-:W-:Y:S01]  /*7160*/  @!P6 STL [R1+0x858], R9 ;  /* 0x000858090100e387 */ /* 0x000fe20000100800 */
[----:B------:R-:W-:-:S03]  /*7170*/  @!P6 FMUL R6, R9, R5 ;  /* 0x000000050906e220 */ /* 0x000fc60000400000 */
[----:B------:R-:W-:Y:S01]  /*7180*/  @!P0 STL [R1+0x84c], R10 ;  /* 0x00084c0a01008387 */ /* 0x000fe20000100800 */
[----:B------:R-:W-:-:S03]  /*7190*/  ISETP.GE.AND P0, PT, R3, R139, PT ;  /* 0x0000008b0300720c */ /* 0x000fc60003f06270 */
[----:B------:R0:W-:Y:S10]  /*71a0*/  @!P6 STL [R1+0x92c], R6 ;  /* 0x00092c060100e387 */ /* 0x0001f40000100800 */
[----:B------:R-:W-:-:S02]  /*71b0*/  @!P0 HADD2.F32 R8, -RZ, R2.H1_H1 ;  /* 0x30000002ff088230 */ /* 0x000fc40000004100 */
[----:B0-----:R-:W-:Y:S02]  /*71c0*/  HADD2.F32 R6, -RZ, R2.H0_H0 ;  /* 0x20000002ff067230 */ /* 0x001fe40000004100 */
[--C-:B------:R-:W-:Y:S01]  /*71d0*/  @!P0 HADD2.F32 R2, -RZ, R4.reuse.H1_H1 ;  /* 0x30000004ff028230 */ /* 0x100fe20000004100 */
[----:B------:R1:W-:Y:S01]  /*71e0*/  @!P0 STL [R1+0x838], R8 ;  /* 0x0008380801008387 */ /* 0x0003e20000100800 */
[----:B------:R-:W-:-:S03]  /*71f0*/  HADD2.F32 R4, -RZ, R4.H0_H0 ;  /* 0x20000004ff047230 */ /* 0x000fc60000004100 */
[----:B------:R-:W-:Y:S01]  /*7200*/  @!P0 FMUL R7, R8, R2 ;  /* 0x0000000208078220 */ /* 0x000fe20000400000 */
[----:B------:R1:W-:Y:S01]  /*7210*/  STL [R1+0x780], R6 ;  /* 0x0007800601007387 */ /* 0x0003e20000100800 */
[----:B------:R-:W-:-:S05]  /*7220*/  FMUL R2, R6, R4 ;  /* 0x0000000406027220 */ /* 0x000fca0000400000 */
[----:B------:R1:W-:Y:S04]  /*7230*/  STL [R1+0x740], R2 ;  /* 0x0007400201007387 */ /* 0x0003e80000100800 */
[----:B------:R1:W-:Y:S02]  /*7240*/  @!P0 STL [R1+0x83c], R7 ;  /* 0x00083c0701008387 */ /* 0x0003e40000100800 */
.L_x_1118:
[----:B------:R-:W-:Y:S05]  /*7250*/  BSYNC B0 ;  /* 0x0000000000007941 */ /* 0x000fea0003800000 */
.L_x_1117:
        /* <DEDUP_REMOVED lines=51> */
.L_x_1120:
[----:B------:R-:W-:Y:S05]  /*7590*/  BSYNC B0 ;  /* 0x0000000000007941 */ /* 0x000fea0003800000 */
.L_x_1119:
        /* <DEDUP_REMOVED lines=47> */
.L_x_1122:
[----:B------:R-:W-:Y:S05]  /*7890*/  BSYNC B0 ;  /* 0x0000000000007941 */ /* 0x000fea0003800000 */
.L_x_1121:
        /* <DEDUP_REMOVED lines=51> */
.L_x_1124:
[----:B------:R-:W-:Y:S05]  /*7bd0*/  BSYNC B0 ;  /* 0x0000000000007941 */ /* 0x000fea0003800000 */
.L_x_1123:
        /* <DEDUP_REMOVED lines=47> */
.L_x_1126:
[----:B------:R-:W-:Y:S05]  /*7ed0*/  BSYNC B0 ;  /* 0x0000000000007941 */ /* 0x000fea0003800000 */
.L_x_1125:
        /* <DEDUP_REMOVED lines=51> */
.L_x_1128:
[----:B------:R-:W-:Y:S05]  /*8210*/  BSYNC B0 ;  /* 0x0000000000007941 */ /* 0x000fea0003800000 */
.L_x_1127:
        /* <DEDUP_REMOVED lines=47> */
.L_x_1130:
[----:B------:R-:W-:Y:S05]  /*8510*/  BSYNC B0 ;  /* 0x0000000000007941 */ /* 0x000fea0003800000 */
.L_x_1129:
        /* <DEDUP_REMOVED lines=37> */
[----:B------:R0:W-:Y:S01]  /*8770*/  @!P6 STL [R1+0x720], R6 ;  /* 0x000720060100e387 */ /* 0x0001e20000100800 */
[----:B------:R-:W-:Y:S01]  /*8780*/  ISETP.GE.AND P6, PT, R3, R139, PT ;  /* 0x0000008b0300720c */ /* 0x000fe20003fc6270 */
[----:B0-----:R-:W-:-:S12]  /*8790*/  HADD2.F32 R6, -RZ, R2.H0_H0 ;  /* 0x20000002ff067230 */ /* 0x001fd80000004100 */
        /* <DEDUP_REMOVED lines=10> */
.L_x_1132:
[----:B------:R-:W-:Y:S05]  /*8840*/  BSYNC B0 ;  /* 0x0000000000007941 */ /* 0x000fea0003800000 */
.L_x_1131:
        /* <DEDUP_REMOVED lines=33> */
[----:B------:R0:W-:Y:S01]  /*8a60*/  @!P6 STL [R1+0x6fc], R6 ;  /* 0x0006fc060100e387 */ /* 0x0001e20000100800 */
[----:B------:R-:W-:Y:S01]  /*8a70*/  ISETP.GE.AND P6, PT, R3, R139, PT ;  /* 0x0000008b0300720c */ /* 0x000fe20003fc6270 */
[----:B------:R-:W-:-:S02]  /*8a80*/  @!P5 HADD2.F32 R5, -RZ, R5.H1_H1 ;  /* 0x30000005ff05d230 */ /* 0x000fc40000004100 */
[----:B0-----:R-:W-:-:S10]  /*8a90*/  HADD2.F32 R6, -RZ, R2.H0_H0 ;  /* 0x20000002ff067230 */ /* 0x001fd40000004100 */
[----:B------:R-:W-:Y:S02]  /*8aa0*/  @!P6 HADD2.F32 R8, -RZ, R2.H1_H1 ;  /* 0x30000002ff08e230 */ /* 0x000fe40000004100 */
[--C-:B------:R-:W-:Y:S02]  /*8ab0*/  @!P6 HADD2.F32 R2, -RZ, R4.reuse.H1_H1 ;  /* 0x30000004ff02e230 */ /* 0x100fe40000004100 */
[----:B------:R-:W-:Y:S02]  /*8ac0*/  HADD2.F32 R4, -RZ, R4.H0_H0 ;  /* 0x20000004ff047230 */ /* 0x000fe40000004100 */
[----:B------:R-:W-:Y:S01]  /*8ad0*/  @!P5 FMUL R9, R10, R5 ;  /* 0x000000050a09d220 */ /* 0x000fe20000400000 */
[----:B------:R-:W-:Y:S02]  /*8ae0*/  @!P6 FMUL R7, R8, R2 ;  /* 0x000000020807e220 */ /* 0x000fe40000400000 */
[----:B------:R-:W-:Y:S01]  /*8af0*/  FMUL R2, R6, R4 ;  /* 0x0000000406027220 */ /* 0x000fe20000400000 */
[----:B------:R1:W-:Y:S04]  /*8b00*/  @!P6 STL [R1+0x6e8], R8 ;  /* 0x0006e8080100e387 */ /* 0x0003e80000100800 */
[----:B------:R1:W-:Y:S04]  /*8b10*/  STL [R1+0x660], R6 ;  /* 0x0006600601007387 */ /* 0x0003e80000100800 */
[----:B------:R1:W-:Y:S04]  /*8b20*/  STL [R1+0x60c], R2 ;  /* 0x00060c0201007387 */ /* 0x0003e80000100800 */
[----:B------:R1:W-:Y:S04]  /*8b30*/  @!P5 STL [R1+0x7f8], R9 ;  /* 0x0007f8090100d387 */ /* 0x0003e80000100800 */
[----:B------:R1:W-:Y:S02]  /*8b40*/  @!P6 STL [R1+0x6ec], R7 ;  /* 0x0006ec070100e387 */ /* 0x0003e40000100800 */
.L_x_1134:
[----:B------:R-:W-:Y:S05]  /*8b50*/  BSYNC B0 ;  /* 0x0000000000007941 */ /* 0x000fea0003800000 */
.L_x_1133:
        /* <DEDUP_REMOVED lines=50> */
.L_x_1136:
[----:B------:R-:W-:Y:S05]  /*8e80*/  BSYNC B0 ;  /* 0x0000000000007941 */ /* 0x000fea0003800000 */
.L_x_1135:
        /* <DEDUP_REMOVED lines=48> */
.L_x_1138:
[----:B------:R-:W-:Y:S05]  /*9190*/  BSYNC B0 ;  /* 0x0000000000007941 */ /* 0x000fea0003800000 */
.L_x_1137:
        /* <DEDUP_REMOVED lines=50> */
.L_x_1140:
[----:B------:R-:W-:Y:S05]  /*94c0*/  BSYNC B0 ;  /* 0x0000000000007941 */ /* 0x000fea0003800000 */
.L_x_1139:
        /* <DEDUP_REMOVED lines=48> */
.L_x_1142:
[----:B------:R-:W-:Y:S05]  /*97d0*/  BSYNC B0 ;  /* 0x0000000000007941 */ /* 0x000fea0003800000 */
.L_x_1141:
        /* <DEDUP_REMOVED lines=50> */
.L_x_1144:
[----:B------:R-:W-:Y:S05]  /*9b00*/  BSYNC B0 ;  /* 0x0000000000007941 */ /* 0x000fea0003800000 */
.L_x_1143:
        /* <DEDUP_REMOVED lines=48> */
.L_x_1146:
[----:B------:R-:W-:Y:S05]  /*9e10*/  BSYNC B0 ;  /* 0x0000000000007941 */ /* 0x000fea0003800000 */
.L_x_1145:
[----:B-1----:R-:W-:Y:S01]  /*9e20*/  HFMA2.MMA R8, -RZ, RZ, 0, 0 ;  /* 0x00000000ff087435 */ /* 0x002fe200000001ff */
[----:B0-----:R-:W-:Y:S02]  /*9e30*/  CS2R R4, SRZ ;  /* 0x0000000000047805 */ /* 0x001fe4000001ff00 */
[----:B------:R-:W-:Y:S02]  /*9e40*/  CS2R R6, SRZ ;  /* 0x0000000000067805 */ /* 0x000fe4000001ff00 */
[----:B------:R-:W-:Y:S01]  /*9e50*/  CS2R R2, SRZ ;  /* 0x0000000000027805 */ /* 0x000fe2000001ff00 */
        /* <DEDUP_REMOVED lines=26> */
[----:B---3--:R-:W-:-:S05]  /*a000*/  @!P6 HADD2.F32 R13, -RZ, R3.H0_H0 ;  /* 0x20000003ff0de230 */ /* 0x008fca0000004100 */
[----:B------:R-:W-:Y:S01]  /*a010*/  @!P6 FMUL R7, R13, R6 ;  /* 0x000000060d07e220 */ /* 0x000fe20000400000 */
[----:B------:R-:W-:Y:S01]  /*a020*/  IADD3 R6, R122, 0x1c01, RZ ;  /* 0x00001c017a067810 */ /* 0x000fe20007ffe0ff */
[----:B------:R-:W-:Y:S04]  /*a030*/  @!P6 STL [R1+0x5f0], R13 ;  /* 0x0005f00d0100e387 */ /* 0x000fe80000100800 */
[----:B------:R0:W-:Y:S01]  /*a040*/  @!P6 STL [R1+0x5f4], R7 ;  /* 0x0005f4070100e387 */ /* 0x0001e20000100800 */
[----:B------:R-:W-:Y:S01]  /*a050*/  ISETP.GE.AND P6, PT, R6, R139, PT ;  /* 0x0000008b0600720c */ /* 0x000fe20003fc6270 */
[----:B------:R-:W-:Y:S02]  /*a060*/  @!P3 HADD2.F32 R12, -RZ, R3.H1_H1 ;  /* 0x30000003ff0cb230 */ /* 0x000fe40000004100 */
[----:B------:R-:W-:-:S02]  /*a070*/  @!P3 HADD2.F32 R5, -RZ, R5.H1_H1 ;  /* 0x30000005ff05b230 */ /* 0x000fc40000004100 */
[----:B0-----:R-:W-:-:S08]  /*a080*/  HADD2.F32 R7, -RZ, R2.H0_H0 ;  /* 0x20000002ff077230 */ /* 0x001fd00000004100 */
[----:B------:R-:W-:Y:S02]  /*a090*/  @!P6 HADD2.F32 R10, -RZ, R2.H1_H1 ;  /* 0x30000002ff0ae230 */ /* 0x000fe40000004100 */
[--C-:B------:R-:W-:Y:S02]  /*a0a0*/  @!P6 HADD2.F32 R2, -RZ, R4.reuse.H1_H1 ;  /* 0x30000004ff02e230 */ /* 0x100fe40000004100 */
[----:B------:R-:W-:Y:S02]  /*a0b0*/  HADD2.F32 R4, -RZ, R4.H0_H0 ;  /* 0x20000004ff047230 */ /* 0x000fe40000004100 */
[----:B------:R-:W-:Y:S01]  /*a0c0*/  @!P3 FMUL R11, R12, R5 ;  /* 0x000000050c0bb220 */ /* 0x000fe20000400000 */
[----:B------:R-:W-:Y:S02]  /*a0d0*/  @!P6 FMUL R9, R10, R2 ;  /* 0x000000020a09e220 */ /* 0x000fe40000400000 */
[----:B------:R-:W-:Y:S01]  /*a0e0*/  FMUL R2, R7, R4 ;  /* 0x0000000407027220 */ /* 0x000fe20000400000 */
[----:B------:R1:W-:Y:S04]  /*a0f0*/  @!P3 STL [R1+0x5fc], R12 ;  /* 0x0005fc0c0100b387 */ /* 0x0003e80000100800 */
[----:B------:R1:W-:Y:S04]  /*a100*/  @!P6 STL [R1+0x5e4], R10 ;  /* 0x0005e40a0100e387 */ /* 0x0003e80000100800 */
[----:B------:R1:W-:Y:S04]  /*a110*/  STL [R1+0x558], R7 ;  /* 0x0005580701007387 */ /* 0x0003e80000100800 */
[----:B------:R1:W-:Y:S04]  /*a120*/  STL [R1+0x4f8], R2 ;  /* 0x0004f80201007387 */ /* 0x0003e80000100800 */
[----:B------:R1:W-:Y:S04]  /*a130*/  @!P3 STL [R1+0x600], R11 ;  /* 0x0006000b0100b387 */ /* 0x0003e80000100800 */
[----:B------:R1:W-:Y:S02]  /*a140*/  @!P6 STL [R1+0x5e8], R9 ;  /* 0x0005e8090100e387 */ /* 0x0003e40000100800 */
.L_x_1148:
[----:B------:R-:W-:Y:S05]  /*a150*/  BSYNC B0 ;  /* 0x0000000000007941 */ /* 0x000fea0003800000 */
.L_x_1147:
        /* <DEDUP_REMOVED lines=16> */
[----:B------:R-:W-:Y:S02]  /*a260*/  MOV R11, R4 ;  /* 0x00000004000b7202 */ /* 0x000fe40000000f00 */
        /* <DEDUP_REMOVED lines=31> */
.L_x_1150:
[----:B------:R-:W-:Y:S05]  /*a460*/  BSYNC B0 ;  /* 0x0000000000007941 */ /* 0x000fea0003800000 */
.L_x_1149:
        /* <DEDUP_REMOVED lines=51> */
.L_x_1152:
[----:B------:R-:W-:Y:S05]  /*a7a0*/  BSYNC B0 ;  /* 0x0000000000007941 */ /* 0x000fea0003800000 */
.L_x_1151:
        /* <DEDUP_REMOVED lines=48> */
.L_x_1154:
[----:B------:R-:W-:Y:S05]  /*aab0*/  BSYNC B0 ;  /* 0x0000000000007941 */ /* 0x000fea0003800000 */
.L_x_1153:
        /* <DEDUP_REMOVED lines=51> */
.L_x_1156:
[----:B------:R-:W-:Y:S05]  /*adf0*/  BSYNC B0 ;  /* 0x0000000000007941 */ /* 0x000fea0003800000 */
.L_x_1155:
        /* <DEDUP_REMOVED lines=48> */
.L_x_1158:
[----:B------:R-:W-:Y:S05]  /*b100*/  BSYNC B0 ;  /* 0x0000000000007941 */ /* 0x000fea0003800000 */
.L_x_1157:
        /* <DEDUP_REMOVED lines=51> */
.L_x_1160:
[----:B------:R-:W-:Y:S05]  /*b440*/  BSYNC B0 ;  /* 0x0000000000007941 */ /* 0x000fea0003800000 */
.L_x_1159:
        /* <DEDUP_REMOVED lines=48> */
.L_x_1162:
[----:B------:R-:W-:Y:S05]  /*b750*/  BSYNC B0 ;  /* 0x0000000000007941 */ /* 0x000fea0003800000 */
.L_x_1161:
        /* <DEDUP_REMOVED lines=24> */
[----:B------:R-:W-:-:S02]  /*b8e0*/  IADD3 R6, R122, 0x2002, RZ ;  /* 0x000020027a067810 */ /* 0x000fc40007ffe0ff */
[----:B------:R-:W-:Y:S02]  /*b8f0*/  MOV R14, R7 ;  /* 0x00000007000e7202 */ /* 0x000fe40000000f00 */
[----:B------:R-:W-:Y:S02]  /*b900*/  ISETP.GE.AND P6, PT, R6, R139, PT ;  /* 0x0000008b0600720c */ /* 0x000fe40003fc6270 */
[----:B------:R-:W-:-:S04]  /*b910*/  IADD3 R6, R122, 0x2003, RZ ;  /* 0x000020037a067810 */ /* 0x000fc80007ffe0ff */
[----:B------:R-:W-:Y:S02]  /*b920*/  ISETP.GE.AND P1, PT, R6, R139, PT ;  /* 0x0000008b0600720c */ /* 0x000fe40003f26270 */
[----:B------:R-:W-:-:S05]  /*b930*/  IADD3 R6, R122, 0x2001, RZ ;  /* 0x000020017a067810 */ /* 0x000fca0007ffe0ff */
[----:B--2---:R-:W-:Y:S02]  /*b940*/  @!P6 HADD2.F32 R7, -RZ, R5.H0_H0 ;  /* 0x20000005ff07e230 */ /* 0x004fe40000004100 */
[----:B---3--:R-:W-:-:S05]  /*b950*/  @!P6 HADD2.F32 R14, -RZ, R3.H0_H0 ;  /* 0x20000003ff0ee230 */ /* 0x008fca0000004100 */
[----:B------:R-:W-:Y:S01]  /*b960*/  @!P6 FMUL R8, R14, R7 ;  /* 0x000000070e08e220 */ /* 0x000fe20000400000 */
[----:B------:R-:W-:Y:S04]  /*b970*/  @!P6 STL [R1+0x4b4], R14 ;  /* 0x0004b40e0100e387 */ /* 0x000fe80000100800 */
[----:B------:R0:W-:Y:S01]  /*b980*/  @!P6 STL [R1+0x4b8], R8 ;  /* 0x0004b8080100e387 */ /* 0x0001e20000100800 */
[----:B------:R-:W-:Y:S01]  /*b990*/  ISETP.GE.AND P6, PT, R6, R139, PT ;  /* 0x0000008b0600720c */ /* 0x000fe20003fc6270 */
[----:B------:R-:W-:Y:S02]  /*b9a0*/  @!P1 HADD2.F32 R13, -RZ, R3.H1_H1 ;  /* 0x30000003ff0d9230 */ /* 0x000fe40000004100 */
[----:B------:R-:W-:Y:S02]  /*b9b0*/  @!P1 HADD2.F32 R5, -RZ, R5.H1_H1 ;  /* 0x30000005ff059230 */ /* 0x000fe40000004100 */
        /* <DEDUP_REMOVED lines=13> */
.L_x_1164:
[----:B------:R-:W-:Y:S05]  /*ba90*/  BSYNC B0 ;  /* 0x0000000000007941 */ /* 0x000fea0003800000 */
.L_x_1163:
        /* <DEDUP_REMOVED lines=48> */
.L_x_1166:
[----:B------:R-:W-:Y:S05]  /*bda0*/  BSYNC B0 ;  /* 0x0000000000007941 */ /* 0x000fea0003800000 */
.L_x_1165:
[----:B------:R-:W-:Y:S01]  /*bdb0*/  HFMA2.MMA R135, -RZ, RZ, 0, 0 ;  /* 0x00000000ff877435 */ /* 0x000fe200000001ff */
[----:B0-----:R-:W-:Y:S02]  /*bdc0*/  CS2R R4, SRZ ;  /* 0x0000000000047805 */ /* 0x001fe4000001ff00 */
[----:B------:R-:W-:Y:S02]  /*bdd0*/  CS2R R6, SRZ ;  /* 0x0000000000067805 */ /* 0x000fe4000001ff00 */
[----:B-1----:R-:W-:Y:S01]  /*bde0*/  CS2R R2, SRZ ;  /* 0x0000000000027805 */ /* 0x002fe2000001ff00 */
        /* <DEDUP_REMOVED lines=47> */
.L_x_1168:
[----:B------:R-:W-:Y:S05]  /*c0e0*/  BSYNC B0 ;  /* 0x0000000000007941 */ /* 0x000fea0003800000 */
.L_x_1167:
[----:B0-----:R-:W-:Y:S02]  /*c0f0*/  CS2R R4, SRZ ;  /* 0x0000000000047805 */ /* 0x001fe4000001ff00 */
[----:B-1----:R-:W-:Y:S02]  /*c100*/  CS2R R2, SRZ ;  /* 0x0000000000027805 */ /* 0x002fe4000001ff00 */
[----:B------:R-:W-:Y:S01]  /*c110*/  ISETP.GE.AND P4, PT, R0, R139, PT ;  /* 0x0000008b0000720c */ /* 0x000fe20003f86270 */
[----:B------:R0:W-:Y:S01]  /*c120*/  STL [R1+0x40c], RZ ;  /* 0x00040cff01007387 */ /* 0x0001e20000100800 */
[----:B------:R-:W-:Y:S02]  /*c130*/  MOV R0, RZ ;  /* 0x000000ff00007202 */ /* 0x000fe40000000f00 */
[----:B------:R-:W-:Y:S02]  /*c140*/  CS2R R176, SRZ ;  /* 0x0000000000b07805 */ /* 0x000fe4000001ff00 */
[----:B------:R-:W-:Y:S01]  /*c150*/  CS2R R158, SRZ ;  /* 0x00000000009e7805 */ /* 0x000fe2000001ff00 */
[----:B------:R0:W-:Y:S01]  /*c160*/  STL [R1+0x460], R4 ;  /* 0x0004600401007387 */ /* 0x0001e20000100800 */
[----:B------:R-:W-:Y:S01]  /*c170*/  CS2R R10, SRZ ;  /* 0x00000000000a7805 */ /* 0x000fe2000001ff00 */
[----:B------:R-:W-:Y:S01]  /*c180*/  HFMA2.MMA R179, -RZ, RZ, 0, 0 ;  /* 0x00000000ffb37435 */ /* 0x000fe200000001ff */
[----:B------:R-:W-:Y:S01]  /*c190*/  CS2R R132, SRZ ;  /* 0x0000000000847805 */ /* 0x000fe2000001ff00 */
[----:B------:R0:W-:Y:S01]  /*c1a0*/  STL [R1+0x44c], R2 ;  /* 0x00044c0201007387 */ /* 0x0001e20000100800 */
[----:B------:R-:W-:-:S02]  /*c1b0*/  MOV R204, RZ ;  /* 0x000000ff00cc7202 */ /* 0x000fc40000000f00 */
        /* <DEDUP_REMOVED lines=16> */
[----:B------:R-:W-:Y:S01]  /*c2c0*/  CS2R R172, SRZ ;  /* 0x0000000000ac7805 */ /* 0x000fe2000001ff00 */
[----:B------:R-:W-:Y:S01]  /*c2d0*/  HFMA2.MMA R25, -RZ, RZ, 0, 0 ;  /* 0x00000000ff197435 */ /* 0x000fe200000001ff */
[----:B------:R0:W-:Y:S01]  /*c2e0*/  STL [R1+0x518], R159 ;  /* 0x0005189f01007387 */ /* 0x0001e20000100800 */
[----:B------:R-:W-:Y:S02]  /*c2f0*/  MOV R144, RZ ;  /* 0x000000ff00907202 */ /* 0x000fe40000000f00 */
[----:B------:R-:W-:Y:S02]  /*c300*/  CS2R R196, SRZ ;  /* 0x0000000000c47805 */ /* 0x000fe4000001ff00 */
[----:B------:R-:W-:Y:S01]  /*c310*/  CS2R R194, SRZ ;  /* 0x0000000000c27805 */ /* 0x000fe2000001ff00 */
[----:B------:R0:W-:Y:S01]  /*c320*/  STL [R1+0x504], R10 ;  /* 0x0005040a01007387 */ /* 0x0001e20000100800 */
[----:B------:R-:W-:Y:S02]  /*c330*/  CS2R R170, SRZ ;  /* 0x0000000000aa7805 */ /* 0x000fe4000001ff00 */
[----:B------:R-:W-:-:S02]  /*c340*/  CS2R R168, SRZ ;  /* 0x0000000000a87805 */ /* 0x000fc4000001ff00 */
[----:B------:R-:W-:Y:S01]  /*c350*/  CS2R R152, SRZ ;  /* 0x0000000000987805 */ /* 0x000fe2000001ff00 */
[----:B------:R0:W-:Y:S01]  /*c360*/  STL [R1+0x43c], RZ ;  /* 0x00043cff01007387 */ /* 0x0001e20000100800 */
        /* <DEDUP_REMOVED lines=15> */
[----:B------:R0:W-:Y:S01]  /*c460*/  STL [R1+0x4c0], RZ ;  /* 0x0004c0ff01007387 */ /* 0x0001e20000100800 */
[----:B------:R-:W-:Y:S01]  /*c470*/  CS2R R186, SRZ ;  /* 0x0000000000ba7805 */ /* 0x000fe2000001ff00 */
[----:B------:R-:W-:Y:S01]  /*c480*/  HFMA2.MMA R138, -RZ, RZ, 0, 0 ;  /* 0x00000000ff8a7435 */ /* 0x000fe200000001ff */
        /* <DEDUP_REMOVED lines=10> */
[----:B------:R-:W-:Y:S01]  /*c530*/  MOV R134, RZ ;  /* 0x000000ff00867202 */ /* 0x000fe20000000f00 */
[----:B------:R-:W-:Y:S01]  /*c540*/  BSSY B0, `(.L_x_1169) ;  /* 0x0000085000007945 */ /* 0x000fe20003800000 */
[----:B------:R-:W-:Y:S01]  /*c550*/  IADD3 R7, R122, 0x2480, RZ ;  /* 0x000024807a077810 */ /* 0x000fe20007ffe0ff */
        /* <DEDUP_REMOVED lines=131> */
.L_x_1170:
[----:B------:R-:W-:Y:S05]  /*cd90*/  BSYNC B0 ;  /* 0x0000000000007941 */ /* 0x000fea0003800000 */
.L_x_1169:
[----:B-1----:R-:W-:Y:S01]  /*cda0*/  HFMA2.MMA R135, -RZ, RZ, 0, 0 ;  /* 0x00000000ff877435 */ /* 0x002fe200000001ff */
[----:B------:R-:W-:Y:S01]  /*cdb0*/  MOV R24, RZ ;  /* 0x000000ff00187202 */ /* 0x000fe20000000f00 */
[----:B------:R-:W-:Y:S01]  /*cdc0*/  HFMA2.MMA R145, -RZ, RZ, 0, 0 ;  /* 0x00000000ff917435 */ /* 0x000fe200000001ff */
[----:B------:R-:W-:Y:S01]  /*cdd0*/  ISETP.GE.AND P5, PT, R7, R139, PT ;  /* 0x0000008b0700720c */ /* 0x000fe20003fa6270 */
[----:B------:R1:W-:Y:S01]  /*cde0*/  STL [R1+0xbc0], RZ ;  /* 0x000bc0ff01007387 */ /* 0x0003e20000100800 */
[----:B------:R-:W-:Y:S01]  /*cdf0*/  MOV R178, RZ ;  /* 0x000000ff00b27202 */ /* 0x000fe20000000f00 */
[----:B------:R-:W-:Y:S01]  /*ce00*/  BSSY B0, `(.L_x_1171) ;  /* 0x0000025000007945 */ /* 0x000fe20003800000 */
[----:B0-----:R-:W-:Y:S01]  /*ce10*/  IADD3 R7, R122, 0x2500, RZ ;  /* 0x000025007a077810 */ /* 0x001fe20007ffe0ff */
        /* <DEDUP_REMOVED lines=24> */
[----:B0-----:R-:W-:-:S09]  /*cfa0*/  HADD2.F32 R10, -RZ, R2.H0_H0 ;  /* 0x20000002ff0a7230 */ /* 0x001fd20000004100 */
        /* <DEDUP_REMOVED lines=10> */
.L_x_1172:
[----:B------:R-:W-:Y:S05]  /*d050*/  BSYNC B0 ;  /* 0x0000000000007941 */ /* 0x000fea0003800000 */
.L_x_1171:
[----:B--2---:R-:W-:Y:S01]  /*d060*/  HFMA2.MMA R179, -RZ, RZ, 0, 0 ;  /* 0x00000000ffb37435 */ /* 0x004fe200000001ff */
[----:B------:R-:W-:Y:S02]  /*d070*/  CS2R R158, SRZ ;  /* 0x00000000009e7805 */ /* 0x000fe4000001ff00 */
[----:B------:R-:W-:Y:S01]  /*d080*/  MOV R133, RZ ;  /* 0x000000ff00857202 */ /* 0x000fe20000000f00 */
[----:B------:R-:W-:Y:S01]  /*d090*/  HFMA2.MMA R10, -RZ, RZ, 0, 0 ;  /* 0x00000000ff0a7435 */ /* 0x000fe200000001ff */
        /* <DEDUP_REMOVED lines=39> */
.L_x_1174:
[----:B------:R-:W-:Y:S05]  /*d310*/  BSYNC B0 ;  /* 0x0000000000007941 */ /* 0x000fea0003800000 */
.L_x_1173:
[----:B--2---:R-:W-:Y:S02]  /*d320*/  MOV R22, RZ ;  /* 0x000000ff00167202 */ /* 0x004fe40000000f00 */
        /* <DEDUP_REMOVED lines=41> */
.L_x_1176:
[----:B------:R-:W-:Y:S05]  /*d5c0*/  BSYNC B0 ;  /* 0x0000000000007941 */ /* 0x000fea0003800000 */
.L_x_1175:
[----:B--2---:R-:W-:Y:S01]  /*d5d0*/  HFMA2.MMA R20, -RZ, RZ, 0, 0 ;  /* 0x00000000ff147435 */ /* 0x004fe200000001ff */
[----:B------:R-:W-:Y:S01]  /*d5e0*/  MOV R13, RZ ;  /* 0x000000ff000d7202 */ /* 0x000fe20000000f00 */
[----:B------:R-:W-:Y:S01]  /*d5f0*/  HFMA2.MMA R175, -RZ, RZ, 0, 0 ;  /* 0x00000000ffaf7435 */ /* 0x000fe200000001ff */
[----:B------:R-:W-:Y:S01]  /*d600*/  MOV R143, RZ ;  /* 0x000000ff008f7202 */ /* 0x000fe20000000f00 */
[----:B------:R0:W-:Y:S01]  /*d610*/  STL [R1+0xb60], RZ ;  /* 0x000b60ff01007387 */ /* 0x0001e20000100800 */
[----:B------:R-:W-:Y:S01]  /*d620*/  ISETP.GE.AND P1, PT, R7, R139, PT ;  /* 0x0000008b0700720c */ /* 0x000fe20003f26270 */
[----:B------:R-:W-:Y:S01]  /*d630*/  BSSY B0, `(.L_x_1177) ;  /* 0x0000025000007945 */ /* 0x000fe20003800000 */
[----:B-1----:R-:W-:Y:S01]  /*d640*/  IADD3 R7, R122, 0x2680, RZ ;  /* 0x000026807a077810 */ /* 0x002fe20007ffe0ff */
        /* <DEDUP_REMOVED lines=35> */
.L_x_1178:
[----:B------:R-:W-:Y:S05]  /*d880*/  BSYNC B0 ;  /* 0x0000000000007941 */ /* 0x000fea0003800000 */
.L_x_1177:
[----:B--2---:R-:W-:Y:S01]  /*d890*/  HFMA2.MMA R155, -RZ, RZ, 0, 0 ;  /* 0x00000000ff9b7435 */ /* 0x004fe200000001ff */
[----:B------:R-:W-:Y:S01]  /*d8a0*/  MOV R128, RZ ;  /* 0x000000ff00807202 */ /* 0x000fe20000000f00 */
[----:B------:R-:W-:Y:S01]  /*d8b0*/  HFMA2.MMA R23, -RZ, RZ, 0, 0 ;  /* 0x00000000ff177435 */ /* 0x000fe200000001ff */
[----:B------:R-:W-:Y:S01]  /*d8c0*/  MOV R156, RZ ;  /* 0x000000ff009c7202 */ /* 0x000fe20000000f00 */
[----:B------:R-:W-:Y:S01]  /*d8d0*/  BSSY B0, `(.L_x_1179) ;  /* 0x0000028000007945 */ /* 0x000fe20003800000 */
[----:B------:R-:W-:Y:S01]  /*d8e0*/  ISETP.GE.AND P0, PT, R7, R139, PT ;  /* 0x0000008b0700720c */ /* 0x000fe20003f06270 */
[----:B------:R1:W-:Y:S01]  /*d8f0*/  STL [R1+0xb6c], R128 ;  /* 0x000b6c8001007387 */ /* 0x0003e20000100800 */
[----:B------:R-:W-:Y:S02]  /*d900*/  MOV R130, RZ ;  /* 0x000000ff00827202 */ /* 0x000fe40000000f00 */
        /* <DEDUP_REMOVED lines=36> */
.L_x_1180:
[----:B------:R-:W-:Y:S05]  /*db50*/  BSYNC B0 ;  /* 0x0000000000007941 */ /* 0x000fea0003800000 */
.L_x_1179:
[----:B--2---:R-:W-:Y:S01]  /*db60*/  HFMA2.MMA R173, -RZ, RZ, 0, 0 ;  /* 0x00000000ffad7435 */ /* 0x004fe200000001ff */
[----:B------:R-:W-:Y:S01]  /*db70*/  MOV R174, RZ ;  /* 0x000000ff00ae7202 */ /* 0x000fe20000000f00 */
[----:B------:R-:W-:Y:S01]  /*db80*/  HFMA2.MMA R144, -RZ, RZ, 0, 0 ;  /* 0x00000000ff907435 */ /* 0x000fe200000001ff */
[----:B------:R-:W-:Y:S01]  /*db90*/  ISETP.GE.AND P4, PT, R7, R139, PT ;  /* 0x0000008b0700720c */ /* 0x000fe20003f86270 */
        /* <DEDUP_REMOVED lines=39> */
.L_x_1182:
[----:B------:R-:W-:Y:S05]  /*de10*/  BSYNC B0 ;  /* 0x0000000000007941 */ /* 0x000fea0003800000 */
.L_x_1181:
[----:B--2---:R-:W-:Y:S01]  /*de20*/  HFMA2.MMA R142, -RZ, RZ, 0, 0 ;  /* 0x00000000ff8e7435 */ /* 0x004fe200000001ff */
        /* <DEDUP_REMOVED lines=42> */
.L_x_1184:
[----:B------:R-:W-:Y:S05]  /*e0d0*/  BSYNC B0 ;  /* 0x0000000000007941 */ /* 0x000fea0003800000 */
.L_x_1183:
[----:B--2---:R-:W-:Y:S01]  /*e0e0*/  HFMA2.MMA R152, -RZ, RZ, 0, 0 ;  /* 0x00000000ff987435 */ /* 0x004fe200000001ff */
[----:B------:R-:W-:Y:S01]  /*e0f0*/  MOV R141, RZ ;  /* 0x000000ff008d7202 */ /* 0x000fe20000000f00 */
[----:B------:R-:W-:Y:S01]  /*e100*/  HFMA2.MMA R16, -RZ, RZ, 0, 0 ;  /* 0x00000000ff107435 */ /* 0x000fe200000001ff */
[----:B------:R-:W-:Y:S01]  /*e110*/  MOV R18, RZ ;  /* 0x000000ff00127202 */ /* 0x000fe20000000f00 */
[----:B------:R-:W-:Y:S01]  /*e120*/  BSSY B0, `(.L_x_1185) ;  /* 0x0000027000007945 */ /* 0x000fe20003800000 */
[----:B------:R-:W-:Y:S02]  /*e130*/  ISETP.GE.AND P3, PT, R7, R139, PT ;  /* 0x0000008b0700720c */ /* 0x000fe40003f66270 */
[----:B------:R0:W-:Y:S01]  /*e140*/  STL [R1+0xb98], R152 ;  /* 0x000b989801007387 */ /* 0x0001e20000100800 */
[----:B-1----:R-:W-:-:S03]  /*e150*/  IADD3 R7, R122, 0x2880, RZ ;  /* 0x000028807a077810 */ /* 0x002fc60007ffe0ff */
        /* <DEDUP_REMOVED lines=35> */
.L_x_1186:
[----:B------:R-:W-:Y:S05]  /*e390*/  BSYNC B0 ;  /* 0x0000000000007941 */ /* 0x000fea0003800000 */
.L_x_1185:
[----:B--2---:R-:W-:Y:S01]  /*e3a0*/  HFMA2.MMA R169, -RZ, RZ, 0, 0 ;  /* 0x00000000ffa97435 */ /* 0x004fe200000001ff */
[----:B------:R-:W-:Y:S01]  /*e3b0*/  MOV R170, RZ ;  /* 0x000000ff00aa7202 */ /* 0x000fe20000000f00 */
[----:B------:R-:W-:Y:S01]  /*e3c0*/  HFMA2.MMA R21, -RZ, RZ, 0, 0 ;  /* 0x00000000ff157435 */ /* 0x000fe200000001ff */
[----:B------:R-:W-:Y:S01]  /*e3d0*/  ISETP.GE.AND P2, PT, R7, R139, PT ;  /* 0x0000008b0700720c */ /* 0x000fe20003f46270 */
[----:B------:R-:W-:Y:S01]  /*e3e0*/  HFMA2.MMA R15, -RZ, RZ, 0, 0 ;  /* 0x00000000ff0f7435 */ /* 0x000fe200000001ff */
[----:B------:R-:W-:Y:S01]  /*e3f0*/  MOV R11, RZ ;  /* 0x000000ff000b7202 */ /* 0x000fe20000000f00 */
[----:B------:R-:W-:Y:S01]  /*e400*/  BSSY B0, `(.L_x_1187) ;  /* 0x0000026000007945 */ /* 0x000fe20003800000 */
[----:B------:R1:W-:Y:S01]  /*e410*/  STL [R1+0xb18], R169 ;  /* 0x000b18a901007387 */ /* 0x0003e20000100800 */
[----:B0-----:R-:W-:-:S03]  /*e420*/  IADD3 R7, R122, 0x2900, RZ ;  /* 0x000029007a077810 */ /* 0x001fc60007ffe0ff */
        /* <DEDUP_REMOVED lines=35> */
.L_x_1188:
[----:B------:R-:W-:Y:S05]  /*e660*/  BSYNC B0 ;  /* 0x0000000000007941 */ /* 0x000fea0003800000 */
.L_x_1187:
        /* <DEDUP_REMOVED lines=43> */
.L_x_1190:
[----:B------:R-:W-:Y:S05]  /*e920*/  BSYNC B0 ;  /* 0x0000000000007941 */ /* 0x000fea0003800000 */
.L_x_1189:
[----:B--2---:R-:W-:Y:S01]  /*e930*/  HFMA2.MMA R19, -RZ, RZ, 0, 0 ;  /* 0x00000000ff137435 */ /* 0x004fe200000001ff */
[----:B------:R-:W-:Y:S01]  /*e940*/  MOV R151, RZ ;  /* 0x000000ff00977202 */ /* 0x000fe20000000f00 */
[----:B------:R-:W-:Y:S01]  /*e950*/  HFMA2.MMA R166, -RZ, RZ, 0, 0 ;  /* 0x00000000ffa67435 */ /* 0x000fe200000001ff */
[----:B------:R-:W-:Y:S01]  /*e960*/  MOV R129, RZ ;  /* 0x000000ff00817202 */ /* 0x000fe20000000f00 */
[----:B------:R1:W-:Y:S01]  /*e970*/  STL [R1+0xa84], RZ ;  /* 0x000a84ff01007387 */ /* 0x0003e20000100800 */
        /* <DEDUP_REMOVED lines=38> */
.L_x_1192:
[----:B------:R-:W-:Y:S05]  /*ebe0*/  BSYNC B0 ;  /* 0x0000000000007941 */ /* 0x000fea0003800000 */
.L_x_1191:
[----:B--2---:R-:W-:Y:S01]  /*ebf0*/  MOV R167, RZ ;  /* 0x000000ff00a77202 */ /* 0x004fe20000000f00 */
[----:B------:R-:W-:Y:S01]  /*ec00*/  HFMA2.MMA R136, -RZ, RZ, 0, 0 ;  /* 0x00000000ff887435 */ /* 0x000fe200000001ff */
[----:B------:R-:W-:Y:S01]  /*ec10*/  MOV R9, RZ ;  /* 0x000000ff00097202 */ /* 0x000fe20000000f00 */
[----:B------:R-:W-:Y:S01]  /*ec20*/  HFMA2.MMA R17, -RZ, RZ, 0, 0 ;  /* 0x00000000ff117435 */ /* 0x000fe200000001ff */
[----:B------:R-:W-:Y:S01]  /*ec30*/  ISETP.GE.AND P4, PT, R7, R139, PT ;  /* 0x0000008b0700720c */ /* 0x000fe20003f86270 */
[----:B------:R0:W-:Y:S01]  /*ec40*/  STL [R1+0xaa0], R167 ;  /* 0x000aa0a701007387 */ /* 0x0001e20000100800 */
[----:B-1----:R-:W-:Y:S01]  /*ec50*/  IADD3 R7, R122, 0x2a80, RZ ;  /* 0x00002a807a077810 */ /* 0x002fe20007ffe0ff */
[----:B------:R-:W-:Y:S02]  /*ec60*/  BSSY B0, `(.L_x_1193) ;  /* 0x0000024000007945 */ /* 0x000fe40003800000 */
        /* <DEDUP_REMOVED lines=35> */
.L_x_1194:
[----:B------:R-:W-:Y:S05]  /*eea0*/  BSYNC B0 ;  /* 0x0000000000007941 */ /* 0x000fea0003800000 */
.L_x_1193:
[----:B--2---:R-:W-:Y:S02]  /*eeb0*/  CS2R R164, SRZ ;  /* 0x0000000000a47805 */ /* 0x004fe4000001ff00 */
[----:B------:R-:W-:Y:S01]  /*eec0*/  MOV R138, RZ ;  /* 0x000000ff008a7202 */ /* 0x000fe20000000f00 */
[----:B------:R-:W-:Y:S01]  /*eed0*/  HFMA2.MMA R147, -RZ, RZ, 0, 0 ;  /* 0x00000000ff937435 */ /* 0x000fe200000001ff */
[----:B------:R-:W-:Y:S01]  /*eee0*/  ISETP.GE.AND P5, PT, R7, R139, PT ;  /* 0x0000008b0700720c */ /* 0x000fe20003fa6270 */
[----:B------:R-:W-:Y:S01]  /*eef0*/  BSSY B0, `(.L_x_1195) ;  /* 0x0000027000007945 */ /* 0x000fe20003800000 */
[----:B------:R1:W-:Y:S01]  /*ef00*/  STL [R1+0xa9c], R164 ;  /* 0x000a9ca401007387 */ /* 0x0003e20000100800 */
[----:B0-----:R-:W-:Y:S02]  /*ef10*/  IADD3 R7, R122, 0x2b00, RZ ;  /* 0x00002b007a077810 */ /* 0x001fe40007ffe0ff */
[----:B------:R-:W-:Y:S01]  /*ef20*/  MOV R150, RZ ;  /* 0x000000ff00967202 */ /* 0x000fe20000000f00 */
        /* <DEDUP_REMOVED lines=35> */
.L_x_1196:
[----:B------:R-:W-:Y:S05]  /*f160*/  BSYNC B0 ;  /* 0x0000000000007941 */ /* 0x000fea0003800000 */
.L_x_1195:
[----:B--2---:R-:W-:Y:S01]  /*f170*/  HFMA2.MMA R12, -RZ, RZ, 0, 0 ;  /* 0x00000000ff0c7435 */ /* 0x004fe200000001ff */
[----:B------:R-:W-:Y:S02]  /*f180*/  MOV R14, RZ ;  /* 0x000000ff000e7202 */ /* 0x000fe40000000f00 */
[----:B------:R-:W-:Y:S02]  /*f190*/  CS2R R162, SRZ ;  /* 0x0000000000a27805 */ /* 0x000fe4000001ff00 */
[----:B------:R-:W-:Y:S01]  /*f1a0*/  ISETP.GE.AND P3, PT, R7, R139, PT ;  /* 0x0000008b0700720c */ /* 0x000fe20003f66270 */
[----:B------:R0:W-:Y:S01]  /*f1b0*/  STL [R1+0xa1c], RZ ;  /* 0x000a1cff01007387 */ /* 0x0001e20000100800 */
[----:B-1----:R-:W-:Y:S01]  /*f1c0*/  IADD3 R7, R122, 0x2b80, RZ ;  /* 0x00002b807a077810 */ /* 0x002fe20007ffe0ff */
        /* <DEDUP_REMOVED lines=36> */
.L_x_1198:
[----:B------:R-:W-:Y:S05]  /*f410*/  BSYNC B0 ;  /* 0x0000000000007941 */ /* 0x000fea0003800000 */
.L_x_1197:
        /* <DEDUP_REMOVED lines=43> */
.L_x_1200:
[----:B------:R-:W-:Y:S05]  /*f6d0*/  BSYNC B0 ;  /* 0x0000000000007941 */ /* 0x000fea0003800000 */
.L_x_1199:
[----:B--2---:R-:W-:Y:S01]  /*f6e0*/  HFMA2.MMA R161, -RZ, RZ, 0, 0 ;  /* 0x00000000ffa17435 */ /* 0x004fe200000001ff */
[----:B------:R-:W-:Y:S01]  /*f6f0*/  CS2R R134, SRZ ;  /* 0x0000000000867805 */ /* 0x000fe2000001ff00 */
        /* <DEDUP_REMOVED lines=41> */
.L_x_1202:
[----:B------:R-:W-:Y:S05]  /*f990*/  BSYNC B0 ;  /* 0x0000000000007941 */ /* 0x000fea0003800000 */
.L_x_1201:
        /* <DEDUP_REMOVED lines=43> */
.L_x_1204:
[----:B------:R-:W-:Y:S05]  /*fc50*/  BSYNC B0 ;  /* 0x0000000000007941 */ /* 0x000fea0003800000 */
.L_x_1203:
        /* <DEDUP_REMOVED lines=43> */
.L_x_1206:
[----:B------:R-:W-:Y:S05]  /*ff10*/  BSYNC B0 ;  /* 0x0000000000007941 */ /* 0x000fea0003800000 */
.L_x_1205:
        /* <DEDUP_REMOVED lines=44> */
.L_x_1208:
[----:B------:R-:W-:Y:S05]  /*101e0*/  BSYNC B0 ;  /* 0x0000000000007941 */ /* 0x000fea0003800000 */
.L_x_1207:
        /* <DEDUP_REMOVED lines=43> */
.L_x_1210:
[----:B------:R-:W-:Y:S05]  /*104a0*/  BSYNC B0 ;  /* 0x0000000000007941 */ /* 0x000fea0003800000 */
.L_x_1209:
[----:B--2---:R-:W-:Y:S01]  /*104b0*/  HFMA2.MMA R25, -RZ, RZ, 0, 0 ;  /* 0x00000000ff197435 */ /* 0x004fe200000001ff */
[----:B------:R-:W-:Y:S02]  /*104c0*/  CS2R R154, SRZ ;  /* 0x00000000009a7805 */ /* 0x000fe4000001ff00 */
        /* <DEDUP_REMOVED lines=40> */
.L_x_1212:
[----:B------:R-:W-:Y:S05]  /*10750*/  BSYNC B0 ;  /* 0x0000000000007941 */ /* 0x000fea0003800000 */
.L_x_1211:
        /* <DEDUP_REMOVED lines=43> */
.L_x_1214:
[----:B------:R-:W-:Y:S05]  /*10a10*/  BSYNC B0 ;  /* 0x0000000000007941 */ /* 0x000fea0003800000 */
.L_x_1213:
[----:B--2---:R-:W-:Y:S01]  /*10a20*/  CS2R R152, SRZ ;  /* 0x0000000000987805 */ /* 0x004fe2000001ff00 */
[----:B------:R-:W-:Y:S01]  /*10a30*/  HFMA2.MMA R140, -RZ, RZ, 0, 0 ;  /* 0x00000000ff8c7435 */ /* 0x000fe200000001ff */
[----:B------:R-:W-:Y:S01]  /*10a40*/  ISETP.GE.AND P0, PT, R7, R139, PT ;  /* 0x0000008b0700720c */ /* 0x000fe20003f06270 */
[----:B------:R-:W-:Y:S01]  /*10a50*/  HFMA2.MMA R15, -RZ, RZ, 0, 0 ;  /* 0x00000000ff0f7435 */ /* 0x000fe200000001ff */
[----:B------:R-:W-:Y:S01]  /*10a60*/  MOV R11, RZ ;  /* 0x000000ff000b7202 */ /* 0x000fe20000000f00 */
        /* <DEDUP_REMOVED lines=38> */
.L_x_1216:
[----:B------:R-:W-:Y:S05]  /*10cd0*/  BSYNC B0 ;  /* 0x0000000000007941 */ /* 0x000fea0003800000 */
.L_x_1215:
        /* <DEDUP_REMOVED lines=43> */
.L_x_1218:
[----:B------:R-:W-:Y:S05]  /*10f90*/  BSYNC B0 ;  /* 0x0000000000007941 */ /* 0x000fea0003800000 */
.L_x_1217:
        /* <DEDUP_REMOVED lines=43> */
.L_x_1220:
[----:B------:R-:W-:Y:S05]  /*11250*/  BSYNC B0 ;  /* 0x0000000000007941 */ /* 0x000fea0003800000 */
.L_x_1219:
        /* <DEDUP_REMOVED lines=43> */
.L_x_1222:
[----:B------:R-:W-:Y:S05]  /*11510*/  BSYNC B0 ;  /* 0x0000000000007941 */ /* 0x000fea0003800000 */
.L_x_1221:
[----:B--2---:R-:W-:Y:S01]  /*11520*/  HFMA2.MMA R148, -RZ, RZ, 0, 0 ;  /* 0x00000000ff947435 */ /* 0x004fe200000001ff */
[----:B------:R-:W-:Y:S01]  /*11530*/  MOV R147, RZ ;  /* 0x000000ff00937202 */ /* 0x000fe20000000f00 */
[----:B------:R-:W-:Y:S01]  /*11540*/  HFMA2.MMA R132, -RZ, RZ, 0, 0 ;  /* 0x00000000ff847435 */ /* 0x000fe200000001ff */
[----:B------:R-:W-:Y:S01]  /*11550*/  MOV R131, RZ ;  /* 0x000000ff00837202 */ /* 0x000fe20000000f00 */
[----:B------:R-:W-:Y:S01]  /*11560*/  BSSY B0, `(.L_x_1223) ;  /* 0x0000028000007945 */ /* 0x000fe20003800000 */
[----:B------:R-:W-:Y:S01]  /*11570*/  ISETP.GE.AND P2, PT, R7, R139, PT ;  /* 0x0000008b0700720c */ /* 0x000fe20003f46270 */
        /* <DEDUP_REMOVED lines=38> */
.L_x_1224:
[----:B------:R-:W-:Y:S05]  /*117e0*/  BSYNC B0 ;  /* 0x0000000000007941 */ /* 0x000fea0003800000 */
.L_x_1223:
        /* <DEDUP_REMOVED lines=43> */
.L_x_1226:
[----:B------:R-:W-:Y:S05]  /*11aa0*/  BSYNC B0 ;  /* 0x0000000000007941 */ /* 0x000fea0003800000 */
.L_x_1225:
        /* <DEDUP_REMOVED lines=43> */
.L_x_1228:
[----:B------:R-:W-:Y:S05]  /*11d60*/  BSYNC B0 ;  /* 0x0000000000007941 */ /* 0x000fea0003800000 */
.L_x_1227:
[----:B--2---:R-:W-:Y:S01]  /*11d70*/  HFMA2.MMA R144, -RZ, RZ, 0, 0 ;  /* 0x00000000ff907435 */ /* 0x004fe200000001ff */
[----:B------:R-:W-:Y:S01]  /*11d80*/  MOV R130, RZ ;  /* 0x000000ff00827202 */ /* 0x000fe20000000f00 */
[----:B------:R-:W-:Y:S01]  /*11d90*/  HFMA2.MMA R20, -RZ, RZ, 0, 0 ;  /* 0x00000000ff147435 */ /* 0x000fe200000001ff */
[----:B------:R-:W-:Y:S01]  /*11da0*/  MOV R133, RZ ;  /* 0x000000ff00857202 */ /* 0x000fe20000000f00 */
[----:B------:R-:W-:Y:S01]  /*11db0*/  HFMA2.MMA R13, -RZ, RZ, 0, 0 ;  /* 0x00000000ff0d7435 */ /* 0x000fe200000001ff */
[----:B------:R-:W-:Y:S01]  /*11dc0*/  ISETP.GE.AND P4, PT, R7, R139, PT ;  /* 0x0000008b0700720c */ /* 0x000fe20003f86270 */
[----:B------:R-:W-:Y:S01]  /*11dd0*/  BSSY B0, `(.L_x_1229) ;  /* 0x0000026000007945 */ /* 0x000fe20003800000 */
        /* <DEDUP_REMOVED lines=37> */
.L_x_1230:
[----:B------:R-:W-:Y:S05]  /*12030*/  BSYNC B0 ;  /* 0x0000000000007941 */ /* 0x000fea0003800000 */
.L_x_1229:
        /* <DEDUP_REMOVED lines=42> */
.L_x_1232:
[----:B------:R-:W-:Y:S05]  /*122e0*/  BSYNC B0 ;  /* 0x0000000000007941 */ /* 0x000fea0003800000 */
.L_x_1231:
        /* <DEDUP_REMOVED lines=42> */
.L_x_1234:
[----:B------:R-:W-:Y:S05]  /*12590*/  BSYNC B0 ;  /* 0x0000000000007941 */ /* 0x000fea0003800000 */
.L_x_1233:
        /* <DEDUP_REMOVED lines=44> */
.L_x_1236:
[----:B------:R-:W-:Y:S05]  /*12860*/  BSYNC B0 ;  /* 0x0000000000007941 */ /* 0x000fea0003800000 */
.L_x_1235:
        /* <DEDUP_REMOVED lines=43> */
.L_x_1238:
[----:B------:R-:W-:Y:S05]  /*12b20*/  BSYNC B0 ;  /* 0x0000000000007941 */ /* 0x000fea0003800000 */
.L_x_1237:
        /* <DEDUP_REMOVED lines=43> */
.L_x_1240:
[----:B------:R-:W-:Y:S05]  /*12de0*/  BSYNC B0 ;  /* 0x0000000000007941 */ /* 0x000fea0003800000 */
.L_x_1239:
        /* <DEDUP_REMOVED lines=43> */
.L_x_1242:
[----:B------:R-:W-:Y:S05]  /*130a0*/  BSYNC B0 ;  /* 0x0000000000007941 */ /* 0x000fea0003800000 */
.L_x_1241:
        /* <DEDUP_REMOVED lines=44> */
.L_x_1244:
[----:B------:R-:W-:Y:S05]  /*13370*/  BSYNC B0 ;  /* 0x0000000000007941 */ /* 0x000fea0003800000 */
.L_x_1243:
        /* <DEDUP_REMOVED lines=43> */
.L_x_1246:
[----:B------:R-:W-:Y:S05]  /*13630*/  BSYNC B0 ;  /* 0x0000000000007941 */ /* 0x000fea0003800000 */
.L_x_1245:
[----:B--2---:R-:W-:Y:S01]  /*13640*/  CS2R R18, SRZ ;  /* 0x0000000000127805 */ /* 0x004fe2000001ff00 */
        /* <DEDUP_REMOVED lines=41> */
.L_x_1248:
[----:B------:R-:W-:Y:S05]  /*138e0*/  BSYNC B0 ;  /* 0x0000000000007941 */ /* 0x000fea0003800000 */
.L_x_1247:
        /* <DEDUP_REMOVED lines=39> */
[----:B------:R2:W-:Y:S04]  /*13b60*/  STL [R1], R9 ;  /* 0x0000000901007387 */ /* 0x0005e80000100800 */
[----:B------:R2:W-:Y:S04]  /*13b70*/  STL [R1+0xa0], R0 ;  /* 0x0000a00001007387 */ /* 0x0005e80000100800 */
[----:B------:R2:W-:Y:S04]  /*13b80*/  @!P0 STL [R1+0x108], R129 ;  /* 0x0001088101008387 */ /* 0x0005e80000100800 */
[----:B------:R2:W-:Y:S02]  /*13b90*/  @!P6 STL [R1+0xcc], R12 ;  /* 0x0000cc0c0100e387 */ /* 0x0005e40000100800 */
.L_x_1250:
[----:B------:R-:W-:Y:S05]  /*13ba0*/  BSYNC B0 ;  /* 0x0000000000007941 */ /* 0x000fea0003800000 */
.L_x_1249:
[----:B--2---:R-:W-:Y:S01]  /*13bb0*/  HFMA2.MMA R131, -RZ, RZ, 0, 0 ;  /* 0x00000000ff837435 */ /* 0x004fe200000001ff */
[----:B------:R-:W-:Y:S01]  /*13bc0*/  MOV R14, RZ ;  /* 0x000000ff000e7202 */ /* 0x000fe20000000f00 */
[----:B------:R-:W-:Y:S01]  /*13bd0*/  HFMA2.MMA R129, -RZ, RZ, 0, 0 ;  /* 0x00000000ff817435 */ /* 0x000fe200000001ff */
[----:B------:R-:W-:Y:S01]  /*13be0*/  MOV R12, RZ ;  /* 0x000000ff000c7202 */ /* 0x000fe20000000f00 */
[----:B------:R-:W-:Y:S01]  /*13bf0*/  BSSY B0, `(.L_x_1251) ;  /* 0x0000027000007945 */ /* 0x000fe20003800000 */
[----:B------:R-:W-:Y:S01]  /*13c00*/  ISETP.GE.AND P0, PT, R7, R139, PT ;  /* 0x0000008b0700720c */ /* 0x000fe20003f06270 */
[----:B------:R1:W-:Y:S01]  /*13c10*/  STL [R1+0x28], R14 ;  /* 0x0000280e01007387 */ /* 0x0003e20000100800 */
[----:B0-----:R-:W-:Y:S01]  /*13c20*/  IADD3 R7, R122, 0x3900, RZ ;  /* 0x000039007a077810 */ /* 0x001fe20007ffe0ff */
[----:B------:R-:W-:Y:S01]  /*13c30*/  HFMA2.MMA R251, -RZ, RZ, 0, 0 ;  /* 0x00000000fffb7435 */ /* 0x000fe200000001ff */
[----:B------:R-:W-:Y:S01]  /*13c40*/  MOV R9, RZ ;  /* 0x000000ff00097202 */ /* 0x000fe20000000f00 */
        /* <DEDUP_REMOVED lines=29> */
[----:B------:R-:W-:-:S05]  /*13e20*/  FMUL R0, R251, R2 ;  /* 0x00000002fb007220 */ /* 0x000fca0000400000 */
[----:B------:R0:W-:Y:S04]  /*13e30*/  STL [R1+0x8c], R0 ;  /* 0x00008c0001007387 */ /* 0x0001e80000100800 */
[----:B------:R0:W-:Y:S04]  /*13e40*/  @!P4 STL [R1+0xb0], R128 ;  /* 0x0000b0800100c387 */ /* 0x0001e80000100800 */
[----:B------:R0:W-:Y:S02]  /*13e50*/  @!P6 STL [R1+0xa8], R8 ;  /* 0x0000a8080100e387 */ /* 0x0001e40000100800 */
.L_x_1252:
[----:B------:R-:W-:Y:S05]  /*13e60*/  BSYNC B0 ;  /* 0x0000000000007941 */ /* 0x000fea0003800000 */
.L_x_1251:
[----:B0-----:R-:W-:Y:S01]  /*13e70*/  HFMA2.MMA R8, -RZ, RZ, 0, 0 ;  /* 0x00000000ff087435 */ /* 0x001fe200000001ff */
[----:B------:R-:W-:Y:S01]  /*13e80*/  MOV R128, RZ ;  /* 0x000000ff00807202 */ /* 0x000fe20000000f00 */
[----:B------:R-:W-:Y:S01]  /*13e90*/  HFMA2.MMA R10, -RZ, RZ, 0, 0 ;  /* 0x00000000ff0a7435 */ /* 0x000fe200000001ff */
[----:B------:R-:W-:Y:S01]  /*13ea0*/  ISETP.GE.AND P4, PT, R7, R139, PT ;  /* 0x0000008b0700720c */ /* 0x000fe20003f86270 */
[----:B------:R-:W-:Y:S01]  /*13eb0*/  BSSY B0, `(.L_x_1253) ;  /* 0x0000026000007945 */ /* 0x000fe20003800000 */
[----:B------:R-:W-:Y:S01]  /*13ec0*/  MOV R130, RZ ;  /* 0x000000ff00827202 */ /* 0x000fe20000000f00 */
[----:B------:R0:W-:Y:S01]  /*13ed0*/  STL [R1+0x18], R128 ;  /* 0x0000188001007387 */ /* 0x0001e20000100800 */
[----:B-1----:R-:W-:Y:S01]  /*13ee0*/  IADD3 R7, R122, 0x3980, RZ ;  /* 0x000039807a077810 */ /* 0x002fe20007ffe0ff */
[----:B------:R-:W-:Y:S01]  /*13ef0*/  HFMA2.MMA R249, -RZ, RZ, 0, 0 ;  /* 0x00000000fff97435 */ /* 0x000fe200000001ff */
[----:B------:R-:W-:Y:S01]  /*13f00*/  MOV R252, RZ ;  /* 0x000000ff00fc7202 */ /* 0x000fe20000000f00 */
        /* <DEDUP_REMOVED lines=32> */
.L_x_1254:
[----:B------:R-:W-:Y:S05]  /*14110*/  BSYNC B0 ;  /* 0x0000000000007941 */ /* 0x000fea0003800000 */
.L_x_1253:
[----:B------:R-:W-:Y:S01]  /*14120*/  ISETP.GE.AND P5, PT, R7, R139, PT ;  /* 0x0000008b0700720c */ /* 0x000fe20003fa6270 */
[----:B------:R-:W-:Y:S01]  /*14130*/  BSSY B0, `(.L_x_1255) ;  /* 0x0000023000007945 */ /* 0x000fe20003800000 */
[----:B0-----:R-:W-:Y:S01]  /*14140*/  IADD3 R7, R122, 0x3a00, RZ ;  /* 0x00003a007a077810 */ /* 0x001fe20007ffe0ff */
[----:B------:R-:W-:Y:S01]  /*14150*/  HFMA2.MMA R248, -RZ, RZ, 0, 0 ;  /* 0x00000000fff87435 */ /* 0x000fe200000001ff */
[----:B------:R-:W-:Y:S02]  /*14160*/  MOV R250, RZ ;  /* 0x000000ff00fa7202 */ /* 0x000fe40000000f00 */
[----:B-1----:R-:W-:Y:S02]  /*14170*/  CS2R R24, SRZ ;  /* 0x0000000000187805 */ /* 0x002fe4000001ff00 */
[----:B------:R-:W-:Y:S01]  /*14180*/  CS2R R22, SRZ ;  /* 0x0000000000167805 */ /* 0x000fe2000001ff00 */
        /* <DEDUP_REMOVED lines=29> */
.L_x_1256:
[----:B------:R-:W-:Y:S05]  /*14360*/  BSYNC B0 ;  /* 0x0000000000007941 */ /* 0x000fea0003800000 */
.L_x_1255:
        /* <DEDUP_REMOVED lines=35> */
.L_x_1258:
[----:B------:R-:W-:Y:S05]  /*145a0*/  BSYNC B0 ;  /* 0x0000000000007941 */ /* 0x000fea0003800000 */
.L_x_1257:
[----:B------:R-:W-:Y:S01]  /*145b0*/  ISETP.GE.AND P2, PT, R7, R139, PT ;  /* 0x0000008b0700720c */ /* 0x000fe20003f46270 */
[----:B------:R-:W-:Y:S01]  /*145c0*/  BSSY B0, `(.L_x_1259) ;  /* 0x0000021000007945 */ /* 0x000fe20003800000 */
[----:B0-----:R-:W-:Y:S01]  /*145d0*/  IADD3 R7, R122, 0x3b00, RZ ;  /* 0x00003b007a077810 */ /* 0x001fe20007ffe0ff */
[----:B-1----:R-:W-:Y:S01]  /*145e0*/  HFMA2.MMA R11, -RZ, RZ, 0, 0 ;  /* 0x00000000ff0b7435 */ /* 0x002fe200000001ff */
[----:B------:R-:W-:Y:S02]  /*145f0*/  CS2R R14, SRZ ;  /* 0x00000000000e7805 */ /* 0x000fe4000001ff00 */
[----:B------:R-:W-:Y:S02]  /*14600*/  MOV R138, RZ ;  /* 0x000000ff008a7202 */ /* 0x000fe40000000f00 */
        /* <DEDUP_REMOVED lines=13> */
[----:B------:R1:W-:Y:S01]  /*146e0*/  @!P6 STL [R1+0xc], R130 ;  /* 0x00000c820100e387 */ /* 0x0003e20000100800 */
[----:B------:R-:W-:Y:S02]  /*146f0*/  @!P1 HADD2.F32 R3, -RZ, R3.H1_H1 ;  /* 0x30000003ff039230 */ /* 0x000fe40000004100 */
[----:B------:R-:W-:Y:S02]  /*14700*/  HADD2.F32 R11, -RZ, R4.H0_H0 ;  /* 0x20000004ff0b7230 */ /* 0x000fe40000004100 */
[----:B------:R-:W-:Y:S01]  /*14710*/  @!P6 FMUL R128, R130, R6 ;  /* 0x000000068280e220 */ /* 0x000fe20000400000 */
[----:B------:R-:W-:-:S04]  /*14720*/  @!P1 FMUL R9, R10, R3 ;  /* 0x000000030a099220 */ /* 0x000fc80000400000 */
[----:B------:R1:W-:Y:S01]  /*14730*/  @!P6 STL [R1+0x18], R128 ;  /* 0x000018800100e387 */ /* 0x0003e20000100800 */
[----:B------:R-:W-:-:S03]  /*14740*/  ISETP.GE.AND P6, PT, R0, R139, PT ;  /* 0x0000008b0000720c */ /* 0x000fc60003fc6270 */
[----:B------:R1:W-:Y:S10]  /*14750*/  @!P1 STL [R1+0x10], R10 ;  /* 0x0000100a01009387 */ /* 0x0003f40000100800 */
[----:B------:R-:W-:-:S02]  /*14760*/  @!P6 HADD2.F32 R250, -RZ, R4.H1_H1 ;  /* 0x30000004fffae230 */ /* 0x000fc40000004100 */
[--C-:B------:R-:W-:Y:S02]  /*14770*/  @!P6 HADD2.F32 R0, -RZ, R2.reuse.H1_H1 ;  /* 0x30000002ff00e230 */ /* 0x100fe40000004100 */
[----:B------:R-:W-:-:S03]  /*14780*/  HADD2.F32 R2, -RZ, R2.H0_H0 ;  /* 0x20000002ff027230 */ /* 0x000fc60000004100 */
[----:B------:R-:W-:Y:S02]  /*14790*/  @!P6 FMUL R8, R250, R0 ;  /* 0x00000000fa08e220 */ /* 0x000fe40000400000 */
[----:B------:R-:W-:-:S03]  /*147a0*/  FMUL R252, R11, R2 ;  /* 0x000000020bfc7220 */ /* 0x000fc60000400000 */
[----:B------:R1:W-:Y:S04]  /*147b0*/  @!P6 STL [R1+0x14], R8 ;  /* 0x000014080100e387 */ /* 0x0003e80000100800 */
[----:B------:R1:W-:Y:S02]  /*147c0*/  @!P1 STL [R1+0x34], R9 ;  /* 0x0000340901009387 */ /* 0x0003e40000100800 */
.L_x_1260:
[----:B------:R-:W-:Y:S05]  /*147d0*/  BSYNC B0 ;  /* 0x0000000000007941 */ /* 0x000fea0003800000 */
.L_x_1259:
[----:B-1----:R-:W-:Y:S01]  /*147e0*/  IADD3 R128, R122, 0x3b80, RZ ;  /* 0x00003b807a807810 */ /* 0x002fe20007ffe0ff */
        /* <DEDUP_REMOVED lines=17> */
[--C-:B---3--:R-:W-:Y:S02]  /*14900*/  @!P0 HADD2.F32 R23, -RZ, R5.reuse.H1_H1 ;  /* 0x30000005ff178230 */ /* 0x108fe40000004100 */
[----:B------:R-:W-:-:S03]  /*14910*/  @!P6 HADD2.F32 R21, -RZ, R5.H0_H0 ;  /* 0x20000005ff15e230 */ /* 0x000fc60000004100 */
[----:B------:R-:W-:Y:S02]  /*14920*/  @!P0 FMUL R129, R23, R3 ;  /* 0x0000000317818220 */ /* 0x000fe40000400000 */
[----:B------:R-:W-:Y:S01]  /*14930*/  @!P6 FMUL R248, R21, R6 ;  /* 0x0000000615f8e220 */ /* 0x000fe20000400000 */
[----:B------:R-:W-:Y:S02]  /*14940*/  ISETP.GE.AND P6, PT, R0, R139, PT ;  /* 0x0000008b0000720c */ /* 0x000fe40003fc6270 */
[----:B------:R0:W-:Y:S01]  /*14950*/  @!P0 STL [R1+0x38], R129 ;  /* 0x0000388101008387 */ /* 0x0001e20000100800 */
[----:B------:R-:W-:-:S10]  /*14960*/  HADD2.F32 R6, -RZ, R4.H0_H0 ;  /* 0x20000004ff067230 */ /* 0x000fd40000004100 */
[----:B------:R-:W-:Y:S02]  /*14970*/  @!P6 HADD2.F32 R0, -RZ, R2.H1_H1 ;  /* 0x30000002ff00e230 */ /* 0x000fe40000004100 */
[----:B------:R-:W-:Y:S02]  /*14980*/  @!P6 HADD2.F32 R20, -RZ, R4.H1_H1 ;  /* 0x30000004ff14e230 */ /* 0x000fe40000004100 */
[----:B------:R-:W-:-:S03]  /*14990*/  HADD2.F32 R2, -RZ, R2.H0_H0 ;  /* 0x20000002ff027230 */ /* 0x000fc60000004100 */
[----:B------:R-:W-:Y:S02]  /*149a0*/  @!P6 FMUL R25, R20, R0 ;  /* 0x000000001419e220 */ /* 0x000fe40000400000 */
[----:B0-----:R-:W-:-:S07]  /*149b0*/  FMUL R24, R6, R2 ;  /* 0x0000000206187220 */ /* 0x001fce0000400000 */
.L_x_1262:
[----:B------:R-:W-:Y:S05]  /*149c0*/  BSYNC B0 ;  /* 0x0000000000007941 */ /* 0x000fea0003800000 */
.L_x_1261:
[----:B------:R-:W-:Y:S01]  /*149d0*/  IADD3 R134, R122, 0x3c00, RZ ;  /* 0x00003c007a867810 */ /* 0x000fe20007ffe0ff */
[----:B------:R-:W-:Y:S01]  /*149e0*/  BSSY B0, `(.L_x_1263) ;  /* 0x000001c000007945 */ /* 0x000fe20003800000 */
[----:B------:R-:W-:Y:S01]  /*149f0*/  HFMA2.MMA R132, -RZ, RZ, 0, 0 ;  /* 0x00000000ff847435 */ /* 0x000fe200000001ff */
[----:B------:R-:W-:Y:S02]  /*14a00*/  ISETP.GE.AND P0, PT, R128, R139, PT ;  /* 0x0000008b8000720c */ /* 0x000fe40003f06270 */
[----:B------:R-:W-:Y:S01]  /*14a10*/  CS2R R4, SRZ ;  /* 0x0000000000047805 */ /* 0x000fe2000001ff00 */
[----:B------:R0:W-:Y:S01]  /*14a20*/  STL [R1+0xc70], R134 ;  /* 0x000c708601007387 */ /* 0x0001e20000100800 */
[----:B------:R-:W-:Y:S02]  /*14a30*/  CS2R R2, SRZ ;  /* 0x0000000000027805 */ /* 0x000fe4000001ff00 */
[----:B------:R-:W-:Y:S01]  /*14a40*/  MOV R0, RZ ;  /* 0x000000ff00007202 */ /* 0x000fe20000000f00 */
[----:B------:R-:W-:Y:S06]  /*14a50*/  @P4 BRA `(.L_x_1264) ;  /* 0x0000000000504947 */ /* 0x000fec0003800000 */
[----:B-1----:R-:W2:Y:S04]  /*14a60*/  LDG.E.64 R128, desc[UR4][R126.64+0x7200] ;  /* 0x007200047e807981 */ /* 0x002ea8000c1e1b00 */
        /* <DEDUP_REMOVED lines=8> */
[--C-:B---3--:R-:W-:Y:S02]  /*14af0*/  @!P6 HADD2.F32 R133, -RZ, R131.reuse.H0_H0 ;  /* 0x20000083ff85e230 */ /* 0x108fe40000004100 */
[----:B------:R-:W-:-:S03]  /*14b00*/  @!P4 HADD2.F32 R131, -RZ, R131.H1_H1 ;  /* 0x30000083ff83c230 */ /* 0x000fc60000004100 */
[----:B------:R-:W-:Y:S01]  /*14b10*/  @!P6 FMUL R17, R13, R133 ;  /* 0x000000850d11e220 */ /* 0x000fe20000400000 */
[----:B------:R-:W-:Y:S01]  /*14b20*/  ISETP.GE.AND P6, PT, R132, R139, PT ;  /* 0x0000008b8400720c */ /* 0x000fe20003fc6270 */
[----:B------:R-:W-:Y:S02]  /*14b30*/  HADD2.F32 R132, -RZ, R128.H0_H0 ;  /* 0x20000080ff847230 */ /* 0x000fe40000004100 */
[----:B------:R-:W-:-:S10]  /*14b40*/  @!P4 FMUL R18, R14, R131 ;  /* 0x000000830e12c220 */ /* 0x000fd40000400000 */
[----:B------:R-:W-:Y:S02]  /*14b50*/  @!P6 HADD2.F32 R12, -RZ, R128.H1_H1 ;  /* 0x30000080ff0ce230 */ /* 0x000fe40000004100 */
[--C-:B------:R-:W-:Y:S02]  /*14b60*/  @!P6 HADD2.F32 R128, -RZ, R130.reuse.H1_H1 ;  /* 0x30000082ff80e230 */ /* 0x100fe40000004100 */
[----:B------:R-:W-:-:S03]  /*14b70*/  HADD2.F32 R130, -RZ, R130.H0_H0 ;  /* 0x20000082ff827230 */ /* 0x000fc60000004100 */
[----:B------:R-:W-:Y:S02]  /*14b80*/  @!P6 FMUL R15, R12, R128 ;  /* 0x000000800c0fe220 */ /* 0x000fe40000400000 */
[----:B------:R-:W-:-:S07]  /*14b90*/  FMUL R138, R132, R130 ;  /* 0x00000082848a7220 */ /* 0x000fce0000400000 */
.L_x_1264:
[----:B------:R-:W-:Y:S05]  /*14ba0*/  BSYNC B0 ;  /* 0x0000000000007941 */ /* 0x000fea0003800000 */
.L_x_1263:
[----:B------:R-:W-:Y:S01]  /*14bb0*/  IADD3 R141, R122, 0x3c80, RZ ;  /* 0x00003c807a8d7810 */ /* 0x000fe20007ffe0ff */
[----:B------:R-:W-:Y:S01]  /*14bc0*/  BSSY B0, `(.L_x_1265) ;  /* 0x000001d000007945 */ /* 0x000fe20003800000 */
[----:B------:R-:W-:Y:S01]  /*14bd0*/  HFMA2.MMA R136, -RZ, RZ, 0, 0 ;  /* 0x00000000ff887435 */ /* 0x000fe200000001ff */
[----:B------:R-:W-:Y:S01]  /*14be0*/  ISETP.GE.AND P4, PT, R134, R139, PT ;  /* 0x0000008b8600720c */ /* 0x000fe20003f86270 */
[----:B------:R-:W-:Y:S01]  /*14bf0*/  HFMA2.MMA R140, -RZ, RZ, 0, 0 ;  /* 0x00000000ff8c7435 */ /* 0x000fe200000001ff */
[----:B------:R2:W-:Y:S01]  /*14c00*/  STL [R1+0xc68], R141 ;  /* 0x000c688d01007387 */ /* 0x0005e20000100800 */
[----:B------:R-:W-:Y:S02]  /*14c10*/  MOV R145, RZ ;  /* 0x000000ff00917202 */ /* 0x000fe40000000f00 */
[----:B0-----:R-:W-:Y:S02]  /*14c20*/  CS2R R134, SRZ ;  /* 0x0000000000867805 */ /* 0x001fe4000001ff00 */
[----:B------:R-:W-:Y:S01]  /*14c30*/  MOV R133, RZ ;  /* 0x000000ff00857202 */ /* 0x000fe20000000f00 */
[----:B------:R-:W-:Y:S06]  /*14c40*/  @P5 BRA `(.L_x_1266) ;  /* 0x0000000000505947 */ /* 0x000fec0003800000 */
[----:B-1----:R-:W3:Y:S04]  /*14c50*/  LDG.E.64 R128, desc[UR4][R126.64+0x7300] ;  /* 0x007300047e807981 */ /* 0x002ee8000c1e1b00 */
[----:B------:R-:W4:Y:S01]  /*14c60*/  LDG.E.64 R130, desc[UR4][R124.64+0x7300] ;  /* 0x007300047c827981 */ /* 0x000f22000c1e1b00 */
[----:B------:R-:W-:-:S04]  /*14c70*/  IADD3 R137, R122, 0x3982, RZ ;  /* 0x000039827a897810 */ /* 0x000fc80007ffe0ff */
[----:B------:R-:W-:Y:S02]  /*14c80*/  ISETP.GE.AND P6, PT, R137, R139, PT ;  /* 0x0000008b8900720c */ /* 0x000fe40003fc6270 */
[----:B------:R-:W-:-:S04]  /*14c90*/  IADD3 R137, R122, 0x3983, RZ ;  /* 0x000039837a897810 */ /* 0x000fc80007ffe0ff */
[----:B------:R-:W-:Y:S02]  /*14ca0*/  ISETP.GE.AND P5, PT, R137, R139, PT ;  /* 0x0000008b8900720c */ /* 0x000fe40003fa6270 */
[----:B------:R-:W-:-:S05]  /*14cb0*/  IADD3 R137, R122, 0x3981, RZ ;  /* 0x000039817a897810 */ /* 0x000fca0007ffe0ff */
[----:B---3--:R-:W-:-:S06]  /*14cc0*/  @!P6 HADD2.F32 R7, -RZ, R129.H0_H0 ;  /* 0x20000081ff07e230 */ /* 0x008fcc0000004100 */
[----:B------:R-:W-:Y:S02]  /*14cd0*/  @!P5 HADD2.F32 R8, -RZ, R129.H1_H1 ;  /* 0x30000081ff08d230 */ /* 0x000fe40000004100 */
[--C-:B----4-:R-:W-:Y:S02]  /*14ce0*/  @!P6 HADD2.F32 R140, -RZ, R131.reuse.H0_H0 ;  /* 0x20000083ff8ce230 */ /* 0x110fe40000004100 */
        /* <DEDUP_REMOVED lines=10> */
.L_x_1266:
[----:B------:R-:W-:Y:S05]  /*14d90*/  BSYNC B0 ;  /* 0x0000000000007941 */ /* 0x000fea0003800000 */
.L_x_1265:
[----:B------:R-:W-:Y:S01]  /*14da0*/  IADD3 R147, R122, 0x3d00, RZ ;  /* 0x00003d007a937810 */ /* 0x000fe20007ffe0ff */
[----:B------:R-:W-:Y:S01]  /*14db0*/  BSSY B0, `(.L_x_1267) ;  /* 0x000001d000007945 */ /* 0x000fe20003800000 */
[----:B------:R-:W-:Y:S01]  /*14dc0*/  HFMA2.MMA R151, -RZ, RZ, 0, 0 ;  /* 0x00000000ff977435 */ /* 0x000fe200000001ff */
[----:B------:R-:W-:Y:S01]  /*14dd0*/  ISETP.GE.AND P5, PT, R141, R139, PT ;  /* 0x0000008b8d00720c */ /* 0x000fe20003fa6270 */
[----:B------:R-:W-:Y:S01]  /*14de0*/  HFMA2.MMA R146, -RZ, RZ, 0, 0 ;  /* 0x00000000ff927435 */ /* 0x000fe200000001ff */
[----:B------:R0:W-:Y:S01]  /*14df0*/  STL [R1+0xc60], R147 ;  /* 0x000c609301007387 */ /* 0x0001e20000100800 */
[----:B------:R-:W-:Y:S02]  /*14e00*/  MOV R144, RZ ;  /* 0x000000ff00907202 */ /* 0x000fe40000000f00 */
[----:B------:R-:W-:Y:S02]  /*14e10*/  CS2R R142, SRZ ;  /* 0x00000000008e7805 */ /* 0x000fe4000001ff00 */
[----:B--2---:R-:W-:Y:S01]  /*14e20*/  MOV R141, RZ ;  /* 0x000000ff008d7202 */ /* 0x004fe20000000f00 */
        /* <DEDUP_REMOVED lines=21> */
.L_x_1268:
[----:B------:R-:W-:Y:S05]  /*14f80*/  BSYNC B0 ;  /* 0x0000000000007941 */ /* 0x000fea0003800000 */
.L_x_1267:
[----:B------:R-:W-:Y:S01]  /*14f90*/  IADD3 R154, R122, 0x3d80, RZ ;  /* 0x00003d807a9a7810 */ /* 0x000fe20007ffe0ff */
[----:B------:R-:W-:Y:S01]  /*14fa0*/  BSSY B0, `(.L_x_1269) ;  /* 0x000001c000007945 */ /* 0x000fe20003800000 */
[----:B------:R-:W-:Y:S01]  /*14fb0*/  ISETP.GE.AND P3, PT, R147, R139, PT ;  /* 0x0000008b9300720c */ /* 0x000fe20003f66270 */
[----:B0-----:R-:W-:Y:S01]  /*14fc0*/  HFMA2.MMA R147, -RZ, RZ, 0, 0 ;  /* 0x00000000ff937435 */ /* 0x001fe200000001ff */
[----:B------:R-:W-:Y:S01]  /*14fd0*/  MOV R150, RZ ;  /* 0x000000ff00967202 */ /* 0x000fe20000000f00 */
[----:B------:R0:W-:Y:S01]  /*14fe0*/  STL [R1+0xc58], R154 ;  /* 0x000c589a01007387 */ /* 0x0001e20000100800 */
        /* <DEDUP_REMOVED lines=23> */
.L_x_1270:
[----:B------:R-:W-:Y:S05]  /*15160*/  BSYNC B0 ;  /* 0x0000000000007941 */ /* 0x000fea0003800000 */
.L_x_1269:
[----:B------:R-:W-:Y:S01]  /*15170*/  IADD3 R160, R122, 0x3e00, RZ ;  /* 0x00003e007aa07810 */ /* 0x000fe20007ffe0ff */
[----:B------:R-:W-:Y:S01]  /*15180*/  BSSY B0, `(.L_x_1271) ;  /* 0x000001b000007945 */ /* 0x000fe20003800000 */
[----:B------:R-:W-:Y:S02]  /*15190*/  ISETP.GE.AND P2, PT, R154, R139, PT ;  /* 0x0000008b9a00720c */ /* 0x000fe40003f46270 */
[----:B0-----:R-:W-:Y:S02]  /*151a0*/  CS2R R154, SRZ ;  /* 0x00000000009a7805 */ /* 0x001fe4000001ff00 */
[----:B------:R-:W-:Y:S01]  /*151b0*/  CS2R R156, SRZ ;  /* 0x00000000009c7805 */ /* 0x000fe2000001ff00 */
[----:B------:R0:W-:Y:S01]  /*151c0*/  STL [R1+0xc54], R160 ;  /* 0x000c54a001007387 */ /* 0x0001e20000100800 */
        /* <DEDUP_REMOVED lines=22> */
.L_x_1272:
[----:B------:R-:W-:Y:S05]  /*15330*/  BSYNC B0 ;  /* 0x0000000000007941 */ /* 0x000fea0003800000 */
.L_x_1271:
[----:B------:R-:W-:Y:S01]  /*15340*/  IADD3 R166, R122, 0x3e80, RZ ;  /* 0x00003e807aa67810 */ /* 0x000fe20007ffe0ff */
        /* <DEDUP_REMOVED lines=28> */
.L_x_1274:
[----:B------:R-:W-:Y:S05]  /*15510*/  BSYNC B0 ;  /* 0x0000000000007941 */ /* 0x000fea0003800000 */
.L_x_1273:
        /* <DEDUP_REMOVED lines=8> */
[----:B--2---:R-:W-:-:S02]  /*155a0*/  CS2R R166, SRZ ;  /* 0x0000000000a67805 */ /* 0x004fc4000001ff00 */
        /* <DEDUP_REMOVED lines=22> */
.L_x_1276:
[----:B------:R-:W-:Y:S05]  /*15710*/  BSYNC B0 ;  /* 0x0000000000007941 */ /* 0x000fea0003800000 */
.L_x_1275:
[----:B------:R-:W-:Y:S01]  /*15720*/  IADD3 R181, R122, 0x3f80, RZ ;  /* 0x00003f807ab57810 */ /* 0x000fe20007ffe0ff */
[----:B------:R-:W-:Y:S01]  /*15730*/  BSSY B0, `(.L_x_1277) ;  /* 0x000001d000007945 */ /* 0x000fe20003800000 */
[----:B------:R-:W-:Y:S01]  /*15740*/  HFMA2.MMA R173, -RZ, RZ, 0, 0 ;  /* 0x00000000ffad7435 */ /* 0x000fe200000001ff */
[----:B------:R-:W-:Y:S02]  /*15750*/  ISETP.GE.AND P4, PT, R174, R139, PT ;  /* 0x0000008bae00720c */ /* 0x000fe40003f86270 */
[----:B------:R-:W-:Y:S01]  /*15760*/  CS2R R176, SRZ ;  /* 0x0000000000b07805 */ /* 0x000fe2000001ff00 */
        /* <DEDUP_REMOVED lines=25> */
.L_x_1278:
[----:B------:R-:W-:Y:S05]  /*15900*/  BSYNC B0 ;  /* 0x0000000000007941 */ /* 0x000fea0003800000 */
.L_x_1277:
[----:B------:R-:W-:Y:S01]  /*15910*/  BSSY B0, `(.L_x_1279) ;  /* 0x000001c000007945 */ /* 0x000fe20003800000 */
[----:B------:R-:W-:Y:S01]  /*15920*/  HFMA2.MMA R186, -RZ, RZ, 0, 0 ;  /* 0x00000000ffba7435 */ /* 0x000fe200000001ff */
[----:B------:R-:W-:Y:S02]  /*15930*/  ISETP.GE.AND P5, PT, R181, R139, PT ;  /* 0x0000008bb500720c */ /* 0x000fe40003fa6270 */
[----:B------:R-:W-:Y:S02]  /*15940*/  CS2R R184, SRZ ;  /* 0x0000000000b87805 */ /* 0x000fe4000001ff00 */
[----:B------:R-:W-:Y:S02]  /*15950*/  CS2R R182, SRZ ;  /* 0x0000000000b67805 */ /* 0x000fe4000001ff00 */
[----:B------:R-:W-:Y:S02]  /*15960*/  CS2R R188, SRZ ;  /* 0x0000000000bc7805 */ /* 0x000fe4000001ff00 */
[----:B--2---:R-:W-:Y:S01]  /*15970*/  CS2R R180, SRZ ;  /* 0x0000000000b47805 */ /* 0x004fe2000001ff00 */
        /* <DEDUP_REMOVED lines=21> */
.L_x_1280:
[----:B------:R-:W-:Y:S05]  /*15ad0*/  BSYNC B0 ;  /* 0x0000000000007941 */ /* 0x000fea0003800000 */
.L_x_1279:
[----:B------:R-:W-:Y:S01]  /*15ae0*/  BSSY B0, `(.L_x_1281) ;  /* 0x000001a000007945 */ /* 0x000fe20003800000 */
[----:B------:R-:W-:Y:S02]  /*15af0*/  CS2R R190, SRZ ;  /* 0x0000000000be7805 */ /* 0x000fe4000001ff00 */
[----:B------:R-:W-:Y:S02]  /*15b00*/  MOV R203, RZ ;  /* 0x000000ff00cb7202 */ /* 0x000fe40000000f00 */
        /* <DEDUP_REMOVED lines=9> */
[----:B------:R-:W-:-:S04]  /*15ba0*/  IADD3 R195, R122, 0x3d81, RZ ;  /* 0x00003d817ac37810 */ /* 0x000fc80007ffe0ff */
[----:B------:R-:W-:Y:S01]  /*15bb0*/  ISETP.GE.AND P2, PT, R195, R139, PT ;  /* 0x0000008bc300720c */ /* 0x000fe20003f46270 */
[----:B--2---:R-:W-:-:S06]  /*15bc0*/  @!P3 HADD2.F32 R193, -RZ, R129.H0_H0 ;  /* 0x20000081ffc1b230 */ /* 0x004fcc0000004100 */
[----:B------:R-:W-:-:S06]  /*15bd0*/  @!P6 HADD2.F32 R192, -RZ, R129.H1_H1 ;  /* 0x30000081ffc0e230 */ /* 0x000fcc0000004100 */
[--C-:B------:R-:W-:Y:S02]  /*15be0*/  @!P2 HADD2.F32 R194, -RZ, R128.reuse.H1_H1 ;  /* 0x30000080ffc2a230 */ /* 0x100fe40000004100 */
[----:B------:R-:W-:Y:S02]  /*15bf0*/  HADD2.F32 R195, -RZ, R128.H0_H0 ;  /* 0x20000080ffc37230 */ /* 0x000fe40000004100 */
[--C-:B---3--:R-:W-:Y:S02]  /*15c00*/  @!P3 HADD2.F32 R129, -RZ, R131.reuse.H0_H0 ;  /* 0x20000083ff81b230 */ /* 0x108fe40000004100 */
[--C-:B------:R-:W-:Y:S02]  /*15c10*/  @!P2 HADD2.F32 R128, -RZ, R130.reuse.H1_H1 ;  /* 0x30000082ff80a230 */ /* 0x100fe40000004100 */
[----:B------:R-:W-:Y:S02]  /*15c20*/  @!P6 HADD2.F32 R131, -RZ, R131.H1_H1 ;  /* 0x30000083ff83e230 */ /* 0x000fe40000004100 */
[----:B------:R-:W-:Y:S01]  /*15c30*/  @!P3 FMUL R190, R193, R129 ;  /* 0x00000081c1beb220 */ /* 0x000fe20000400000 */
[----:B------:R-:W-:-:S02]  /*15c40*/  HADD2.F32 R130, -RZ, R130.H0_H0 ;  /* 0x20000082ff827230 */ /* 0x000fc40000004100 */
[----:B------:R-:W-:Y:S01]  /*15c50*/  @!P2 FMUL R191, R194, R128 ;  /* 0x00000080c2bfa220 */ /* 0x000fe20000400000 */
[----:B------:R-:W-:Y:S02]  /*15c60*/  @!P6 FMUL R186, R192, R131 ;  /* 0x00000083c0bae220 */ /* 0x000fe40000400000 */
[----:B------:R-:W-:-:S07]  /*15c70*/  FMUL R203, R195, R130 ;  /* 0x00000082c3cb7220 */ /* 0x000fce0000400000 */
.L_x_1282:
[----:B------:R-:W-:Y:S05]  /*15c80*/  BSYNC B0 ;  /* 0x0000000000007941 */ /* 0x000fea0003800000 */
.L_x_1281:
[----:B------:R-:W-:Y:S01]  /*15c90*/  BSSY B0, `(.L_x_1283) ;  /* 0x000001c000007945 */ /* 0x000fe20003800000 */
[----:B------:R-:W-:Y:S01]  /*15ca0*/  HFMA2.MMA R202, -RZ, RZ, 0, 0 ;  /* 0x00000000ffca7435 */ /* 0x000fe200000001ff */
[----:B------:R-:W-:Y:S01]  /*15cb0*/  CS2R R200, SRZ ;  /* 0x0000000000c87805 */ /* 0x000fe2000001ff00 */
[----:B------:R-:W-:Y:S01]  /*15cc0*/  HFMA2.MMA R204, -RZ, RZ, 0, 0 ;  /* 0x00000000ffcc7435 */ /* 0x000fe200000001ff */
[----:B------:R-:W-:Y:S02]  /*15cd0*/  CS2R R198, SRZ ;  /* 0x0000000000c67805 */ /* 0x000fe4000001ff00 */
[----:B------:R-:W-:Y:S02]  /*15ce0*/  MOV R210, RZ ;  /* 0x000000ff00d27202 */ /* 0x000fe40000000f00 */
        /* <DEDUP_REMOVED lines=22> */
.L_x_1284:
[----:B------:R-:W-:Y:S05]  /*15e50*/  BSYNC B0 ;  /* 0x0000000000007941 */ /* 0x000fea0003800000 */
.L_x_1283:
[----:B------:R-:W-:Y:S01]  /*15e60*/  BSSY B0, `(.L_x_1285) ;  /* 0x000001b000007945 */ /* 0x000fe20003800000 */
[----:B------:R-:W-:Y:S01]  /*15e70*/  HFMA2.MMA R205, -RZ, RZ, 0, 0 ;  /* 0x00000000ffcd7435 */ /* 0x000fe200000001ff */
[----:B------:R-:W-:Y:S02]  /*15e80*/  CS2R R208, SRZ ;  /* 0x0000000000d07805 */ /* 0x000fe4000001ff00 */
[----:B------:R-:W-:Y:S02]  /*15e90*/  MOV R219, RZ ;  /* 0x000000ff00db7202 */ /* 0x000fe40000000f00 */
        /* <DEDUP_REMOVED lines=23> */
.L_x_1286:
[----:B------:R-:W-:Y:S05]  /*16010*/  BSYNC B0 ;  /* 0x0000000000007941 */ /* 0x000fea0003800000 */
.L_x_1285:
        /* <DEDUP_REMOVED lines=16> */
[----:B------:R-:W-:Y:S02]  /*16120*/  @!P2 HADD2.F32 R214, -RZ, R129.H1_H1 ;  /* 0x30000081ffd6a230 */ /* 0x000fe40000004100 */
[----:B---3--:R-:W-:-:S04]  /*16130*/  @!P1 HADD2.F32 R129, -RZ, R131.H0_H0 ;  /* 0x20000083ff819230 */ /* 0x008fc80000004100 */
[--C-:B------:R-:W-:Y:S02]  /*16140*/  @!P0 HADD2.F32 R212, -RZ, R128.reuse.H1_H1 ;  /* 0x30000080ffd48230 */ /* 0x100fe40000004100 */
[----:B------:R-:W-:Y:S02]  /*16150*/  HADD2.F32 R128, -RZ, R128.H0_H0 ;  /* 0x20000080ff807230 */ /* 0x000fe40000004100 */
[----:B------:R-:W-:Y:S01]  /*16160*/  @!P1 FMUL R216, R213, R129 ;  /* 0x00000081d5d89220 */ /* 0x000fe20000400000 */
[--C-:B------:R-:W-:Y:S02]  /*16170*/  @!P0 HADD2.F32 R129, -RZ, R130.reuse.H1_H1 ;  /* 0x30000082ff818230 */ /* 0x100fe40000004100 */
[----:B------:R-:W-:Y:S02]  /*16180*/  @!P2 HADD2.F32 R131, -RZ, R131.H1_H1 ;  /* 0x30000083ff83a230 */ /* 0x000fe40000004100 */
[----:B------:R-:W-:Y:S02]  /*16190*/  HADD2.F32 R130, -RZ, R130.H0_H0 ;  /* 0x20000082ff827230 */ /* 0x000fe40000004100 */
[----:B------:R-:W-:Y:S01]  /*161a0*/  @!P0 FMUL R215, R212, R129 ;  /* 0x00000081d4d78220 */ /* 0x000fe20000400000 */
[----:B------:R-:W-:-:S02]  /*161b0*/  @!P2 FMUL R217, R214, R131 ;  /* 0x00000083d6d9a220 */ /* 0x000fc40000400000 */
[----:B------:R-:W-:-:S07]  /*161c0*/  FMUL R129, R128, R130 ;  /* 0x0000008280817220 */ /* 0x000fce0000400000 */
.L_x_1288:
[----:B------:R-:W-:Y:S05]  /*161d0*/  BSYNC B0 ;  /* 0x0000000000007941 */ /* 0x000fea0003800000 */
.L_x_1287:
[----:B------:R-:W-:Y:S01]  /*161e0*/  BSSY B0, `(.L_x_1289) ;  /* 0x000001b000007945 */ /* 0x000fe20003800000 */
[----:B------:R-:W-:Y:S01]  /*161f0*/  HFMA2.MMA R222, -RZ, RZ, 0, 0 ;  /* 0x00000000ffde7435 */ /* 0x000fe200000001ff */
[----:B------:R-:W-:Y:S02]  /*16200*/  CS2R R130, SRZ ;  /* 0x0000000000827805 */ /* 0x000fe4000001ff00 */
[----:B------:R-:W-:Y:S02]  /*16210*/  MOV R225, RZ ;  /* 0x000000ff00e17202 */ /* 0x000fe40000000f00 */
[----:B------:R-:W-:Y:S02]  /*16220*/  CS2R R220, SRZ ;  /* 0x0000000000dc7805 */ /* 0x000fe4000001ff00 */
[----:B------:R-:W-:Y:S01]  /*16230*/  MOV R226, RZ ;  /* 0x000000ff00e27202 */ /* 0x000fe20000000f00 */
        /* <DEDUP_REMOVED lines=11> */
[--C-:B---3--:R-:W-:Y:S02]  /*162f0*/  @!P1 HADD2.F32 R127, -RZ, R125.reuse.H0_H0 ;  /* 0x2000007dff7f9230 */ /* 0x108fe40000004100 */
[--C-:B------:R-:W-:Y:S02]  /*16300*/  HADD2.F32 R225, -RZ, R124.reuse.H0_H0 ;  /* 0x2000007cffe17230 */ /* 0x100fe40000004100 */
[----:B------:R-:W-:Y:S02]  /*16310*/  @!P2 HADD2.F32 R125, -RZ, R125.H1_H1 ;  /* 0x3000007dff7da230 */ /* 0x000fe40000004100 */
[----:B------:R-:W-:Y:S01]  /*16320*/  @!P1 FMUL R130, R221, R127 ;  /* 0x0000007fdd829220 */ /* 0x000fe20000400000 */
[----:B------:R-:W-:Y:S02]  /*16330*/  @!P0 HADD2.F32 R124, -RZ, R124.H1_H1 ;  /* 0x3000007cff7c8230 */ /* 0x000fe40000004100 */
[----:B------:R-:W-:-:S02]  /*16340*/  @!P0 HADD2.F32 R222, -RZ, R126.H1_H1 ;  /* 0x3000007effde8230 */ /* 0x000fc40000004100 */
[----:B------:R-:W-:Y:S01]  /*16350*/  @!P2 FMUL R218, R220, R125 ;  /* 0x0000007ddcdaa220 */ /* 0x000fe20000400000 */
[----:B------:R-:W-:Y:S02]  /*16360*/  HADD2.F32 R226, -RZ, R126.H0_H0 ;  /* 0x2000007effe27230 */ /* 0x000fe40000004100 */
[----:B------:R-:W-:-:S03]  /*16370*/  @!P0 FMUL R131, R222, R124 ;  /* 0x0000007cde838220 */ /* 0x000fc60000400000 */
[----:B------:R-:W-:-:S07]  /*16380*/  FMUL R225, R226, R225 ;  /* 0x000000e1e2e17220 */ /* 0x000fce0000400000 */
.L_x_1290:
[----:B------:R-:W-:Y:S05]  /*16390*/  BSYNC B0 ;  /* 0x0000000000007941 */ /* 0x000fea0003800000 */
.L_x_1289:
        /* <DEDUP_REMOVED lines=105> */
[----:B0-----:R-:W2:Y:S04]  /*16a30*/  LDL R7, [R1+0x294] ;  /* 0x0002940001077983 */ /* 0x001ea80000100800 */
[----:B-1----:R-:W2:Y:S01]  /*16a40*/  LDL R6, [R1+0x298] ;  /* 0x0002980001067983 */ /* 0x002ea20000100800 */
[----:B---3--:R-:W-:-:S03]  /*16a50*/  MOV R5, R126 ;  /* 0x0000007e00057202 */ /* 0x008fc60000000f00 */
[----:B------:R-:W3:Y:S01]  /*16a60*/  LDL R126, [R1+0x2a4] ;  /* 0x0002a400017e7983 */ /* 0x000ee20000100800 */
[----:B------:R-:W-:-:S03]  /*16a70*/  FADD R124, R124, R246 ;  /* 0x000000f67c7c7221 */ /* 0x000fc60000000000 */
[----:B------:R-:W3:Y:S01]  /*16a80*/  LDL R8, [R1+0x2b8] ;  /* 0x0002b80001087983 */ /* 0x000ee20000100800 */
[----:B------:R-:W-:-:S03]  /*16a90*/  FADD R124, R124, R247 ;  /* 0x000000f77c7c7221 */ /* 0x000fc60000000000 */
[----:B------:R-:W3:Y:S01]  /*16aa0*/  LDL R11, [R1+0x2bc] ;  /* 0x0002bc00010b7983 */ /* 0x000ee20000100800 */
[----:B------:R-:W-:-:S03]  /*16ab0*/  FADD R124, R124, R13 ;  /* 0x0000000d7c7c7221 */ /* 0x000fc60000000000 */
[----:B------:R-:W3:Y:S04]  /*16ac0*/  LDL R12, [R1+0x2dc] ;  /* 0x0002dc00010c7983 */ /* 0x000ee80000100800 */
        /* <DEDUP_REMOVED lines=879> */
[----:B------:R-:W-:Y:S02]  /*1a1c0*/  F2FP.F16.F32.PACK_AB R114, R114, R118 ;  /* 0x000000767272723e */ /* 0x000fe400000000ff */
[----:B------:R-:W-:-:S05]  /*1a1d0*/  F2FP.F16.F32.PACK_AB R115, R115, R116 ;  /* 0x000000747373723e */ /* 0x000fca00000000ff */
[----:B------:R1:W-:Y:S02]  /*1a1e0*/  STG.E.64 desc[UR4][R122.64], R114 ;  /* 0x000000727a007986 */ /* 0x0003e4000c101b04 */
.L_x_1292:
[----:B------:R-:W-:Y:S05]  /*1a1f0*/  BSYNC B0 ;  /* 0x0000000000007941 */ /* 0x000fea0003800000 */
.L_x_1291:
        /* <DEDUP_REMOVED lines=16> */
.L_x_1294:
[----:B------:R-:W-:Y:S05]  /*1a300*/  BSYNC B0 ;  /* 0x0000000000007941 */ /* 0x000fea0003800000 */
.L_x_1293:
        /* <DEDUP_REMOVED lines=16> */
.L_x_1296:
[----:B------:R-:W-:Y:S05]  /*1a410*/  BSYNC B0 ;  /* 0x0000000000007941 */ /* 0x000fea0003800000 */
.L_x_1295:
        /* <DEDUP_REMOVED lines=16> */
.L_x_1298:
[----:B------:R-:W-:Y:S05]  /*1a520*/  BSYNC B0 ;  /* 0x0000000000007941 */ /* 0x000fea0003800000 */
.L_x_1297:
        /* <DEDUP_REMOVED lines=16> */
.L_x_1300:
[----:B------:R-:W-:Y:S05]  /*1a630*/  BSYNC B0 ;  /* 0x0000000000007941 */ /* 0x000fea0003800000 */
.L_x_1299:
        /* <DEDUP_REMOVED lines=16> */
.L_x_1302:
[----:B------:R-:W-:Y:S05]  /*1a740*/  BSYNC B0 ;  /* 0x0000000000007941 */ /* 0x000fea0003800000 */
.L_x_1301:
        /* <DEDUP_REMOVED lines=33> */
[----:B------:R-:W-:Y:S02]  /*1a960*/  F2FP.F16.F32.PACK_AB R66, R66, R69 ;  /* 0x000000454242723e */ /* 0x000fe400000000ff */
[----:B------:R-:W-:-:S05]  /*1a970*/  F2FP.F16.F32.PACK_AB R67, R67, R37 ;  /* 0x000000254343723e */ /* 0x000fca00000000ff */
[----:B------:R1:W-:Y:S02]  /*1a980*/  STG.E.64 desc[UR4][R122.64+0x600], R66 ;  /* 0x000600427a007986 */ /* 0x0003e4000c101b04 */
.L_x_1304:
[----:B------:R-:W-:Y:S05]  /*1a990*/  BSYNC B0 ;  /* 0x0000000000007941 */ /* 0x000fea0003800000 */
.L_x_1303:
        /* <DEDUP_REMOVED lines=16> */
.L_x_1306:
[----:B------:R-:W-:Y:S05]  /*1aaa0*/  BSYNC B0 ;  /* 0x0000000000007941 */ /* 0x000fea0003800000 */
.L_x_1305:
        /* <DEDUP_REMOVED lines=16> */
.L_x_1308:
[----:B------:R-:W-:Y:S05]  /*1abb0*/  BSYNC B0 ;  /* 0x0000000000007941 */ /* 0x000fea0003800000 */
.L_x_1307:
        /* <DEDUP_REMOVED lines=16> */
.L_x_1310:
[----:B------:R-:W-:Y:S05]  /*1acc0*/  BSYNC B0 ;  /* 0x0000000000007941 */ /* 0x000fea0003800000 */
.L_x_1309:
        /* <DEDUP_REMOVED lines=16> */
.L_x_1312:
[----:B------:R-:W-:Y:S05]  /*1add0*/  BSYNC B0 ;  /* 0x0000000000007941 */ /* 0x000fea0003800000 */
.L_x_1311:
        /* <DEDUP_REMOVED lines=9> */
[----:B----4-:R-:W-:Y:S01]  /*1ae70*/  FMUL R30, R28, UR7 ;  /* 0x000000071c1e7c20 */ /* 0x010fe20008400000 */
[----:B------:R-:W-:Y:S01]  /*1ae80*/  FMUL R28, R33, UR7 ;  /* 0x00000007211c7c20 */ /* 0x000fe20008400000 */
[----:B------:R-:W-:Y:S01]  /*1ae90*/  FMUL R34, R34, UR7 ;  /* 0x0000000722227c20 */ /* 0x000fe20008400000 */
[----:B------:R-:W-:-:S03]  /*1aea0*/  FMUL R29, R35, UR7 ;  /* 0x00000007231d7c20 */ /* 0x000fc60008400000 */
[----:B------:R-:W-:Y:S02]  /*1aeb0*/  F2FP.F16.F32.PACK_AB R28, R28, R30 ;  /* 0x0000001e1c1c723e */ /* 0x000fe400000000ff */
[----:B------:R-:W-:-:S05]  /*1aec0*/  F2FP.F16.F32.PACK_AB R29, R29, R34 ;  /* 0x000000221d1d723e */ /* 0x000fca00000000ff */
[----:B------:R4:W-:Y:S02]  /*1aed0*/  STG.E.64 desc[UR4][R122.64+0xb00], R28 ;  /* 0x000b001c7a007986 */ /* 0x0009e4000c101b04 */
.L_x_1314:
[----:B------:R-:W-:Y:S05]  /*1aee0*/  BSYNC B0 ;  /* 0x0000000000007941 */ /* 0x000fea0003800000 */
.L_x_1313:
        /* <DEDUP_REMOVED lines=16> */
.L_x_1316:
[----:B------:R-:W-:Y:S05]  /*1aff0*/  BSYNC B0 ;  /* 0x0000000000007941 */ /* 0x000fea0003800000 */
.L_x_1315:
        /* <DEDUP_REMOVED lines=15> */
[----:B------:R-:W-:Y:S01]  /*1b0f0*/  FMUL R234, R234, UR7 ;  /* 0x00000007eaea7c20 */ /* 0x000fe20008400000 */
[----:B----4-:R-:W-:Y:S01]  /*1b100*/  FMUL R28, R235, UR7 ;  /* 0x00000007eb1c7c20 */ /* 0x010fe20008400000 */
[----:B------:R-:W-:Y:S01]  /*1b110*/  FMUL R236, R236, UR7 ;  /* 0x00000007ecec7c20 */ /* 0x000fe20008400000 */
[----:B------:R-:W-:-:S03]  /*1b120*/  FMUL R29, R237, UR7 ;  /* 0x00000007ed1d7c20 */ /* 0x000fc60008400000 */
[----:B------:R-:W-:Y:S02]  /*1b130*/  F2FP.F16.F32.PACK_AB R28, R28, R234 ;  /* 0x000000ea1c1c723e */ /* 0x000fe400000000ff */
[----:B------:R-:W-:-:S05]  /*1b140*/  F2FP.F16.F32.PACK_AB R29, R29, R236 ;  /* 0x000000ec1d1d723e */ /* 0x000fca00000000ff */
[----:B------:R4:W-:Y:S02]  /*1b150*/  STG.E.64 desc[UR4][R122.64+0xd00], R28 ;  /* 0x000d001c7a007986 */ /* 0x0009e4000c101b04 */
.L_x_1318:
[----:B------:R-:W-:Y:S05]  /*1b160*/  BSYNC B0 ;  /* 0x0000000000007941 */ /* 0x000fea0003800000 */
.L_x_1317:
        /* <DEDUP_REMOVED lines=11> */
[----:B----4-:R-:W-:Y:S01]  /*1b220*/  FMUL R28, R26, UR7 ;  /* 0x000000071a1c7c20 */ /* 0x010fe20008400000 */
[----:B------:R-:W-:Y:S01]  /*1b230*/  FMUL R26, R242, UR7 ;  /* 0x00000007f21a7c20 */ /* 0x000fe20008400000 */
[----:B------:R-:W-:-:S04]  /*1b240*/  FMUL R243, R243, UR7 ;  /* 0x00000007f3f37c20 */ /* 0x000fc80008400000 */
[----:B------:R-:W-:Y:S01]  /*1b250*/  F2FP.F16.F32.PACK_AB R26, R26, R28 ;  /* 0x0000001c1a1a723e */ /* 0x000fe200000000ff */
[----:B-----5:R-:W-:-:S04]  /*1b260*/  FFMA R244, -R124, R244, R27 ;  /* 0x000000f47cf47223 */ /* 0x020fc8000000011b */
[----:B------:R-:W-:-:S05]  /*1b270*/  FMUL R27, R244, UR7 ;  /* 0x00000007f41b7c20 */ /* 0x000fca0008400000 */
[----:B------:R-:W-:-:S05]  /*1b280*/  F2FP.F16.F32.PACK_AB R27, R27, R243 ;  /* 0x000000f31b1b723e */ /* 0x000fca00000000ff */
[----:B------:R4:W-:Y:S02]  /*1b290*/  STG.E.64 desc[UR4][R122.64+0xe00], R26 ;  /* 0x000e001a7a007986 */ /* 0x0009e4000c101b04 */
.L_x_1320:
[----:B------:R-:W-:Y:S05]  /*1b2a0*/  BSYNC B0 ;  /* 0x0000000000007941 */ /* 0x000fea0003800000 */
.L_x_1319:
[----:B----4-:R-:W4:Y:S01]  /*1b2b0*/  LDL.LU R26, [R1+0xce0] ;  /* 0x000ce000011a7983 */ /* 0x010f220000300800 */
        /* <DEDUP_REMOVED lines=12> */
[C---:B----4-:R-:W-:Y:S01]  /*1b380*/  FFMA R26, -R124.reuse, R26, R33 ;  /* 0x0000001a7c1a7223 */ /* 0x050fe20000000121 */
[C---:B-----5:R-:W-:Y:S01]  /*1b390*/  FFMA R27, -R124.reuse, R27, R32 ;  /* 0x0000001b7c1b7223 */ /* 0x060fe20000000120 */
[----:B--2---:R-:W-:-:S04]  /*1b3a0*/  FFMA R28, -R124, R28, R31 ;  /* 0x0000001c7c1c7223 */ /* 0x004fc8000000011f */
[----:B------:R-:W-:Y:S01]  /*1b3b0*/  FMUL R28, R28, UR7 ;  /* 0x000000071c1c7c20 */ /* 0x000fe20008400000 */
[----:B---3--:R-:W-:Y:S01]  /*1b3c0*/  FFMA R29, -R124, R29, R30 ;  /* 0x0000001d7c1d7223 */ /* 0x008fe2000000011e */
[----:B------:R-:W-:Y:S01]  /*1b3d0*/  FMUL R30, R26, UR7 ;  /* 0x000000071a1e7c20 */ /* 0x000fe20008400000 */
[----:B------:R-:W-:Y:S02]  /*1b3e0*/  FMUL R26, R27, UR7 ;  /* 0x000000071b1a7c20 */ /* 0x000fe40008400000 */
[----:B------:R-:W-:-:S03]  /*1b3f0*/  FMUL R27, R29, UR7 ;  /* 0x000000071d1b7c20 */ /* 0x000fc60008400000 */
[----:B------:R-:W-:Y:S02]  /*1b400*/  F2FP.F16.F32.PACK_AB R26, R26, R30 ;  /* 0x0000001e1a1a723e */ /* 0x000fe400000000ff */
[----:B------:R-:W-:-:S05]  /*1b410*/  F2FP.F16.F32.PACK_AB R27, R27, R28 ;  /* 0x0000001c1b1b723e */ /* 0x000fca00000000ff */
[----:B------:R4:W-:Y:S02]  /*1b420*/  STG.E.64 desc[UR4][R122.64+0xf00], R26 ;  /* 0x000f001a7a007986 */ /* 0x0009e4000c101b04 */
.L_x_1322:
[----:B------:R-:W-:Y:S05]  /*1b430*/  BSYNC B0 ;  /* 0x0000000000007941 */ /* 0x000fea0003800000 */
.L_x_1321:
        /* <DEDUP_REMOVED lines=24> */
.L_x_1324:
[----:B------:R-:W-:Y:S05]  /*1b5c0*/  BSYNC B0 ;  /* 0x0000000000007941 */ /* 0x000fea0003800000 */
.L_x_1323:
        /* <DEDUP_REMOVED lines=24> */
.L_x_1326:
[----:B------:R-:W-:Y:S05]  /*1b750*/  BSYNC B0 ;  /* 0x0000000000007941 */ /* 0x000fea0003800000 */
.L_x_1325:
        /* <DEDUP_REMOVED lines=18> */
[----:B------:R-:W-:Y:S01]  /*1b880*/  F2FP.F16.F32.PACK_AB R26, R29, R26 ;  /* 0x0000001a1d1a723e */ /* 0x000fe200000000ff */
[----:B------:R-:W-:Y:S01]  /*1b890*/  FMUL R27, R27, UR7 ;  /* 0x000000071b1b7c20 */ /* 0x000fe20008400000 */
[----:B---3--:R-:W-:-:S04]  /*1b8a0*/  FFMA R28, -R124, R28, R30 ;  /* 0x0000001c7c1c7223 */ /* 0x008fc8000000011e */
[----:B------:R-:W-:-:S05]  /*1b8b0*/  FMUL R28, R28, UR7 ;  /* 0x000000071c1c7c20 */ /* 0x000fca0008400000 */
[----:B------:R-:W-:-:S05]  /*1b8c0*/  F2FP.F16.F32.PACK_AB R27, R28, R27 ;  /* 0x0000001b1c1b723e */ /* 0x000fca00000000ff */
[----:B------:R4:W-:Y:S02]  /*1b8d0*/  STG.E.64 desc[UR4][R122.64+0x1200], R26 ;  /* 0x0012001a7a007986 */ /* 0x0009e4000c101b04 */
.L_x_1328:
[----:B------:R-:W-:Y:S05]  /*1b8e0*/  BSYNC B0 ;  /* 0x0000000000007941 */ /* 0x000fea0003800000 */
.L_x_1327:
        /* <DEDUP_REMOVED lines=24> */
.L_x_1330:
[----:B------:R-:W-:Y:S05]  /*1ba70*/  BSYNC B0 ;  /* 0x0000000000007941 */ /* 0x000fea0003800000 */
.L_x_1329:
[----:B----4-:R-:W4:Y:S01]  /*1ba80*/  LDL.LU R26, [R1+0xd20] ;  /* 0x000d2000011a7983 */ /* 0x010f220000300800 */
        /* <DEDUP_REMOVED lines=24> */
.L_x_1332:
[----:B------:R-:W-:Y:S05]  /*1bc10*/  BSYNC B0 ;  /* 0x0000000000007941 */ /* 0x000fea0003800000 */
.L_x_1331:
[----:B----4-:R-:W4:Y:S01]  /*1bc20*/  LDL.LU R26, [R1+0xd1c] ;  /* 0x000d1c00011a7983 */ /* 0x010f220000300800 */
[----:B------:R-:W-:Y:S01]  /*1bc30*/  LOP3.LUT R74, R74, 0xfffffff7, RZ, 0xc0, !PT ;  /* 0xfffffff74a4a7812 */ /* 0x000fe200078ec0ff */
[----:B------:R-:W-:Y:S03]  /*1bc40*/  BSSY B0, `(.L_x_1333) ;  /* 0x000001c000007945 */ /* 0x000fe60003800000 */
[----:B------:R-:W-:-:S04]  /*1bc50*/  @P0 LOP3.LUT R74, R74, 0x8, RZ, 0xfc, !PT ;  /* 0x000000084a4a0812 */ /* 0x000fc800078efcff */
[C---:B------:R-:W-:Y:S02]  /*1bc60*/  LOP3.LUT P6, RZ, R74.reuse, 0x4, RZ, 0xc0, !PT ;  /* 0x000000044aff7812 */ /* 0x040fe400078cc0ff */
[----:B------:R-:W-:Y:S02]  /*1bc70*/  LOP3.LUT R74, R74, 0xfffffffd, RZ, 0xc0, !PT ;  /* 0xfffffffd4a4a7812 */ /* 0x000fe400078ec0ff */
[----:B----4-:R-:W-:-:S13]  /*1bc80*/  ISETP.GE.AND P0, PT, R26, UR6, PT ;  /* 0x000000061a007c0c */ /* 0x010fda000bf06270 */
[----:B------:R-:W-:-:S04]  /*1bc90*/  @P0 LOP3.LUT R74, R74, 0x2, RZ, 0xfc, !PT ;  /* 0x000000024a4a0812 */ /* 0x000fc800078efcff */
[----:B------:R-:W-:Y:S01]  /*1bca0*/  LOP3.LUT P0, RZ, R74, 0x8, RZ, 0xc0, !PT ;  /* 0x000000084aff7812 */ /* 0x000fe2000780c0ff */
[----:B------:R-:W-:-:S12]  /*1bcb0*/  @P6 BRA `(.L_x_1334) ;  /* 0x0000000000506947 */ /* 0x000fd80003800000 */
        /* <DEDUP_REMOVED lines=20> */
.L_x_1334:
[----:B------:R-:W-:Y:S05]  /*1be00*/  BSYNC B0 ;  /* 0x0000000000007941 */ /* 0x000fea0003800000 */
.L_x_1333:
[----:B----4-:R-:W4:Y:S01]  /*1be10*/  LDL.LU R26, [R1+0xd18] ;  /* 0x000d1800011a7983 */ /* 0x010f220000300800 */
        /* <DEDUP_REMOVED lines=25> */
.L_x_1336:
[----:B------:R-:W-:Y:S05]  /*1bfb0*/  BSYNC B0 ;  /* 0x0000000000007941 */ /* 0x000fea0003800000 */
.L_x_1335:
        /* <DEDUP_REMOVED lines=24> */
.L_x_1338:
[----:B------:R-:W-:Y:S05]  /*1c140*/  BSYNC B0 ;  /* 0x0000000000007941 */ /* 0x000fea0003800000 */
.L_x_1337:
        /* <DEDUP_REMOVED lines=24> */
.L_x_1340:
[----:B------:R-:W-:Y:S05]  /*1c2d0*/  BSYNC B0 ;  /* 0x0000000000007941 */ /* 0x000fea0003800000 */
.L_x_1339:
        /* <DEDUP_REMOVED lines=24> */
.L_x_1342:
[----:B------:R-:W-:Y:S05]  /*1c460*/  BSYNC B0 ;  /* 0x0000000000007941 */ /* 0x000fea0003800000 */
.L_x_1341:
        /* <DEDUP_REMOVED lines=24> */
.L_x_1344:
[----:B------:R-:W-:Y:S05]  /*1c5f0*/  BSYNC B0 ;  /* 0x0000000000007941 */ /* 0x000fea0003800000 */
.L_x_1343:
        /* <DEDUP_REMOVED lines=24> */
.L_x_1346:
[----:B------:R-:W-:Y:S05]  /*1c780*/  BSYNC B0 ;  /* 0x0000000000007941 */ /* 0x000fea0003800000 */
.L_x_1345:
[----:B----4-:R-:W4:Y:S01]  /*1c790*/  LDL.LU R26, [R1+0xcfc] ;  /* 0x000cfc00011a7983 */ /* 0x010f220000300800 */
[C---:B------:R-:W-:Y:S01]  /*1c7a0*/  LOP3.LUT P4, RZ, R74.reuse, 0x2, RZ, 0xc0, !PT ;  /* 0x000000024aff7812 */ /* 0x040fe2000788c0ff */
[----:B------:R-:W-:Y:S01]  /*1c7b0*/  BSSY B0, `(.L_x_1347) ;  /* 0x0000019000007945 */ /* 0x000fe20003800000 */
[----:B------:R-:W-:Y:S02]  /*1c7c0*/  LOP3.LUT R74, R74, 0xfffffffe, RZ, 0xc0, !PT ;  /* 0xfffffffe4a4a7812 */ /* 0x000fe400078ec0ff */
        /* <DEDUP_REMOVED lines=23> */
.L_x_1348:
[----:B------:R-:W-:Y:S05]  /*1c940*/  BSYNC B0 ;  /* 0x0000000000007941 */ /* 0x000fea0003800000 */
.L_x_1347:
        /* <DEDUP_REMOVED lines=25> */
.L_x_1350:
[----:B------:R-:W-:Y:S05]  /*1cae0*/  BSYNC B0 ;  /* 0x0000000000007941 */ /* 0x000fea0003800000 */
.L_x_1349:
        /* <DEDUP_REMOVED lines=24> */
.L_x_1352:
[----:B------:R-:W-:Y:S05]  /*1cc70*/  BSYNC B0 ;  /* 0x0000000000007941 */ /* 0x000fea0003800000 */
.L_x_1351:
        /* <DEDUP_REMOVED lines=26> */
.L_x_1354:
[----:B------:R-:W-:Y:S05]  /*1ce20*/  BSYNC B0 ;  /* 0x0000000000007941 */ /* 0x000fea0003800000 */
.L_x_1353:
        /* <DEDUP_REMOVED lines=24> */
.L_x_1356:
[----:B------:R-:W-:Y:S05]  /*1cfb0*/  BSYNC B0 ;  /* 0x0000000000007941 */ /* 0x000fea0003800000 */
.L_x_1355:
        /* <DEDUP_REMOVED lines=24> */
.L_x_1358:
[----:B------:R-:W-:Y:S05]  /*1d140*/  BSYNC B0 ;  /* 0x0000000000007941 */ /* 0x000fea0003800000 */
.L_x_1357:
        /* <DEDUP_REMOVED lines=24> */
.L_x_1360:
[----:B------:R-:W-:Y:S05]  /*1d2d0*/  BSYNC B0 ;  /* 0x0000000000007941 */ /* 0x000fea0003800000 */
.L_x_1359:
[----:B----4-:R-:W4:Y:S01]  /*1d2e0*/  LDL.LU R26, [R1+0xc34] ;  /* 0x000c3400011a7983 */ /* 0x010f220000300800 */
[----:B------:R-:W-:Y:S01]  /*1d2f0*/  LOP3.LUT P6, RZ, R74, 0x1, RZ, 0xc0, !PT ;  /* 0x000000014aff7812 */ /* 0x000fe200078cc0ff */
[----:B------:R-:W-:Y:S01]  /*1d300*/  BSSY B0, `(.L_x_1361) ;  /* 0x0000018000007945 */ /* 0x000fe20003800000 */
[----:B------:R-:W-:Y:S02]  /*1d310*/  SHF.L.U32 R28, R75, 0x2, RZ ;  /* 0x000000024b1c7819 */ /* 0x000fe400000006ff */
[----:B----4-:R-:W-:-:S09]  /*1d320*/  ISETP.GE.AND P3, PT, R26, UR6, PT ;  /* 0x000000061a007c0c */ /* 0x010fd2000bf66270 */
        /* <DEDUP_REMOVED lines=21> */
.L_x_1362:
[----:B------:R-:W-:Y:S05]  /*1d480*/  BSYNC B0 ;  /* 0x0000000000007941 */ /* 0x000fea0003800000 */
.L_x_1361:
[----:B----4-:R-:W4:Y:S01]  /*1d490*/  LDL.LU R26, [R1+0xc30] ;  /* 0x000c3000011a7983 */ /* 0x010f220000300800 */
[----:B------:R-:W-:Y:S01]  /*1d4a0*/  LOP3.LUT R74, R74, 0xfffffffd, RZ, 0xc0, !PT ;  /* 0xfffffffd4a4a7812 */ /* 0x000fe200078ec0ff */
[----:B------:R-:W-:Y:S01]  /*1d4b0*/  BSSY B0, `(.L_x_1363) ;  /* 0x0000019000007945 */ /* 0x000fe20003800000 */
[----:B------:R-:W-:Y:S02]  /*1d4c0*/  IADD3 R32, R28, 0x1300, RZ ;  /* 0x000013001c207810 */ /* 0x000fe40007ffe0ff */
        /* <DEDUP_REMOVED lines=23> */
.L_x_1364:
[----:B------:R-:W-:Y:S05]  /*1d640*/  BSYNC B0 ;  /* 0x0000000000007941 */ /* 0x000fea0003800000 */
.L_x_1363:
[----:B------:R-:W-:Y:S01]  /*1d650*/  BSSY B0, `(.L_x_1365) ;  /* 0x0000018000007945 */ /* 0x000fe20003800000 */
[----:B------:R-:W-:Y:S02]  /*1d660*/  IADD3 R31, R28, 0x1380, RZ ;  /* 0x000013801c1f7810 */ /* 0x000fe40007ffe0ff */
[----:B------:R-:W-:Y:S01]  /*1d670*/  ISETP.GE.AND P4, PT, R32, UR6, PT ;  /* 0x0000000620007c0c */ /* 0x000fe2000bf86270 */
[----:B------:R-:W-:-:S12]  /*1d680*/  @P5 BRA `(.L_x_1366) ;  /* 0x0000000000505947 */ /* 0x000fd80003800000 */
[----:B------:R-:W5:Y:S01]  /*1d690*/  LDL.LU R36, [R1+0x7dc] ;  /* 0x0007dc0001247983 */ /* 0x000f620000300800 */
[----:B------:R-:W-:-:S03]  /*1d6a0*/  ULDC UR7, c[0x0][0x228] ;  /* 0x00008a0000077ab9 */ /* 0x000fc60000000800 */
[----:B----4-:R-:W5:Y:S04]  /*1d6b0*/  LDL.LU R26, [R1+0x808] ;  /* 0x00080800011a7983 */ /* 0x010f680000300800 */
        /* <DEDUP_REMOVED lines=17> */
.L_x_1366:
[----:B------:R-:W-:Y:S05]  /*1d7d0*/  BSYNC B0 ;  /* 0x0000000000007941 */ /* 0x000fea0003800000 */
.L_x_1365:
[----:B------:R-:W-:Y:S01]  /*1d7e0*/  BSSY B0, `(.L_x_1367) ;  /* 0x0000018000007945 */ /* 0x000fe20003800000 */
[----:B------:R-:W-:Y:S02]  /*1d7f0*/  IADD3 R32, R28, 0x1400, RZ ;  /* 0x000014001c207810 */ /* 0x000fe40007ffe0ff */
[----:B------:R-:W-:Y:S01]  /*1d800*/  ISETP.GE.AND P5, PT, R31, UR6, PT ;  /* 0x000000061f007c0c */ /* 0x000fe2000bfa6270 */
[----:B------:R-:W-:-:S12]  /*1d810*/  @P4 BRA `(.L_x_1368) ;  /* 0x0000000000504947 */ /* 0x000fd80003800000 */
[----:B------:R-:W5:Y:S01]  /*1d820*/  LDL.LU R36, [R1+0x7b8] ;  /* 0x0007b80001247983 */ /* 0x000f620000300800 */
[----:B------:R-:W-:-:S03]  /*1d830*/  ULDC UR7, c[0x0][0x228] ;  /* 0x00008a0000077ab9 */ /* 0x000fc60000000800 */
[----:B--2-4-:R-:W5:Y:S04]  /*1d840*/  LDL.LU R26, [R1+0x7d8] ;  /* 0x0007d800011a7983 */ /* 0x014f680000300800 */
[----:B------:R-:W2:Y:S04]  /*1d850*/  LDL.LU R35, [R1+0x898] ;  /* 0x0008980001237983 */ /* 0x000ea80000300800 */
[----:B------:R-:W2:Y:S04]  /*1d860*/  LDL.LU R30, [R1+0x894] ;  /* 0x00089400011e7983 */ /* 0x000ea80000300800 */
        /* <DEDUP_REMOVED lines=9> */
[----:B------:R-:W-:Y:S01]  /*1d900*/  F2FP.F16.F32.PACK_AB R26, R30, R26 ;  /* 0x0000001a1e1a723e */ /* 0x000fe200000000ff */
[----:B------:R-:W-:Y:S01]  /*1d910*/  FMUL R27, R27, UR7 ;  /* 0x000000071b1b7c20 */ /* 0x000fe20008400000 */
[----:B---3--:R-:W-:-:S04]  /*1d920*/  FFMA R29, -R124, R29, R33 ;  /* 0x0000001d7c1d7223 */ /* 0x008fc80000000121 */
[----:B------:R-:W-:-:S05]  /*1d930*/  FMUL R29, R29, UR7 ;  /* 0x000000071d1d7c20 */ /* 0x000fca0008400000 */
[----:B------:R-:W-:-:S05]  /*1d940*/  F2FP.F16.F32.PACK_AB R27, R29, R27 ;  /* 0x0000001b1d1b723e */ /* 0x000fca00000000ff */
[----:B------:R2:W-:Y:S02]  /*1d950*/  STG.E.64 desc[UR4][R122.64+0x2600], R26 ;  /* 0x0026001a7a007986 */ /* 0x0005e4000c101b04 */
.L_x_1368:
[----:B------:R-:W-:Y:S05]  /*1d960*/  BSYNC B0 ;  /* 0x0000000000007941 */ /* 0x000fea0003800000 */
.L_x_1367:
        /* <DEDUP_REMOVED lines=24> */
.L_x_1370:
[----:B------:R-:W-:Y:S05]  /*1daf0*/  BSYNC B0 ;  /* 0x0000000000007941 */ /* 0x000fea0003800000 */
.L_x_1369:
        /* <DEDUP_REMOVED lines=24> */
.L_x_1372:
[----:B------:R-:W-:Y:S05]  /*1dc80*/  BSYNC B0 ;  /* 0x0000000000007941 */ /* 0x000fea0003800000 */
.L_x_1371:
        /* <DEDUP_REMOVED lines=24> */
.L_x_1374:
[----:B------:R-:W-:Y:S05]  /*1de10*/  BSYNC B0 ;  /* 0x0000000000007941 */ /* 0x000fea0003800000 */
.L_x_1373:
        /* <DEDUP_REMOVED lines=24> */
.L_x_1376:
[----:B------:R-:W-:Y:S05]  /*1dfa0*/  BSYNC B0 ;  /* 0x0000000000007941 */ /* 0x000fea0003800000 */
.L_x_1375:
        /* <DEDUP_REMOVED lines=24> */
.L_x_1378:
[----:B------:R-:W-:Y:S05]  /*1e130*/  BSYNC B0 ;  /* 0x0000000000007941 */ /* 0x000fea0003800000 */
.L_x_1377:
        /* <DEDUP_REMOVED lines=24> */
.L_x_1380:
[----:B------:R-:W-:Y:S05]  /*1e2c0*/  BSYNC B0 ;  /* 0x0000000000007941 */ /* 0x000fea0003800000 */
.L_x_1379:
        /* <DEDUP_REMOVED lines=24> */
.L_x_1382:
[----:B------:R-:W-:Y:S05]  /*1e450*/  BSYNC B0 ;  /* 0x0000000000007941 */ /* 0x000fea0003800000 */
.L_x_1381:
        /* <DEDUP_REMOVED lines=24> */
.L_x_1384:
[----:B------:R-:W-:Y:S05]  /*1e5e0*/  BSYNC B0 ;  /* 0x0000000000007941 */ /* 0x000fea0003800000 */
.L_x_1383:
        /* <DEDUP_REMOVED lines=24> */
.L_x_1386:
[----:B------:R-:W-:Y:S05]  /*1e770*/  BSYNC B0 ;  /* 0x0000000000007941 */ /* 0x000fea0003800000 */
.L_x_1385:
        /* <DEDUP_REMOVED lines=24> */
.L_x_1388:
[----:B------:R-:W-:Y:S05]  /*1e900*/  BSYNC B0 ;  /* 0x0000000000007941 */ /* 0x000fea0003800000 */
.L_x_1387:
        /* <DEDUP_REMOVED lines=24> */
.L_x_1390:
[----:B------:R-:W-:Y:S05]  /*1ea90*/  BSYNC B0 ;  /* 0x0000000000007941 */ /* 0x000fea0003800000 */
.L_x_1389:
        /* <DEDUP_REMOVED lines=24> */
.L_x_1392:
[----:B------:R-:W-:Y:S05]  /*1ec20*/  BSYNC B0 ;  /* 0x0000000000007941 */ /* 0x000fea0003800000 */
.L_x_1391:
        /* <DEDUP_REMOVED lines=24> */
.L_x_1394:
[----:B------:R-:W-:Y:S05]  /*1edb0*/  BSYNC B0 ;  /* 0x0000000000007941 */ /* 0x000fea0003800000 */
.L_x_1393:
        /* <DEDUP_REMOVED lines=24> */
.L_x_1396:
[----:B------:R-:W-:Y:S05]  /*1ef40*/  BSYNC B0 ;  /* 0x0000000000007941 */ /* 0x000fea0003800000 */
.L_x_1395:
        /* <DEDUP_REMOVED lines=24> */
.L_x_1398:
[----:B------:R-:W-:Y:S05]  /*1f0d0*/  BSYNC B0 ;  /* 0x0000000000007941 */ /* 0x000fea0003800000 */
.L_x_1397:
        /* <DEDUP_REMOVED lines=24> */
.L_x_1400:
[----:B------:R-:W-:Y:S05]  /*1f260*/  BSYNC B0 ;  /* 0x0000000000007941 */ /* 0x000fea0003800000 */
.L_x_1399:
        /* <DEDUP_REMOVED lines=24> */
.L_x_1402:
[----:B------:R-:W-:Y:S05]  /*1f3f0*/  BSYNC B0 ;  /* 0x0000000000007941 */ /* 0x000fea0003800000 */
.L_x_1401:
        /* <DEDUP_REMOVED lines=24> */
.L_x_1404:
[----:B------:R-:W-:Y:S05]  /*1f580*/  BSYNC B0 ;  /* 0x0000000000007941 */ /* 0x000fea0003800000 */
.L_x_1403:
        /* <DEDUP_REMOVED lines=24> */
.L_x_1406:
[----:B------:R-:W-:Y:S05]  /*1f710*/  BSYNC B0 ;  /* 0x0000000000007941 */ /* 0x000fea0003800000 */
.L_x_1405:
        /* <DEDUP_REMOVED lines=24> */
.L_x_1408:
[----:B------:R-:W-:Y:S05]  /*1f8a0*/  BSYNC B0 ;  /* 0x0000000000007941 */ /* 0x000fea0003800000 */
.L_x_1407:
        /* <DEDUP_REMOVED lines=24> */
.L_x_1410:
[----:B------:R-:W-:Y:S05]  /*1fa30*/  BSYNC B0 ;  /* 0x0000000000007941 */ /* 0x000fea0003800000 */
.L_x_1409:
        /* <DEDUP_REMOVED lines=24> */
.L_x_1412:
[----:B------:R-:W-:Y:S05]  /*1fbc0*/  BSYNC B0 ;  /* 0x0000000000007941 */ /* 0x000fea0003800000 */
.L_x_1411:
        /* <DEDUP_REMOVED lines=24> */
.L_x_1414:
[----:B------:R-:W-:Y:S05]  /*1fd50*/  BSYNC B0 ;  /* 0x0000000000007941 */ /* 0x000fea0003800000 */
.L_x_1413:
        /* <DEDUP_REMOVED lines=24> */
.L_x_1416:
[----:B------:R-:W-:Y:S05]  /*1fee0*/  BSYNC B0 ;  /* 0x0000000000007941 */ /* 0x000fea0003800000 */
.L_x_1415:
        /* <DEDUP_REMOVED lines=24> */
.L_x_1418:
[----:B------:R-:W-:Y:S05]  /*20070*/  BSYNC B0 ;  /* 0x0000000000007941 */ /* 0x000fea0003800000 */
.L_x_1417:
        /* <DEDUP_REMOVED lines=24> */
.L_x_1420:
[----:B------:R-:W-:Y:S05]  /*20200*/  BSYNC B0 ;  /* 0x0000000000007941 */ /* 0x000fea0003800000 */
.L_x_1419:
        /* <DEDUP_REMOVED lines=24> */
.L_x_1422:
[----:B------:R-:W-:Y:S05]  /*20390*/  BSYNC B0 ;  /* 0x0000000000007941 */ /* 0x000fea0003800000 */
.L_x_1421:
        /* <DEDUP_REMOVED lines=24> */
.L_x_1424:
[----:B------:R-:W-:Y:S05]  /*20520*/  BSYNC B0 ;  /* 0x0000000000007941 */ /* 0x000fea0003800000 */
.L_x_1423:
        /* <DEDUP_REMOVED lines=24> */
.L_x_1426:
[----:B------:R-:W-:Y:S05]  /*206b0*/  BSYNC B0 ;  /* 0x0000000000007941 */ /* 0x000fea0003800000 */
.L_x_1425:
        /* <DEDUP_REMOVED lines=24> */
.L_x_1428:
[----:B------:R-:W-:Y:S05]  /*20840*/  BSYNC B0 ;  /* 0x0000000000007941 */ /* 0x000fea0003800000 */
.L_x_1427:
        /* <DEDUP_REMOVED lines=24> */
.L_x_1430:
[----:B------:R-:W-:Y:S05]  /*209d0*/  BSYNC B0 ;  /* 0x0000000000007941 */ /* 0x000fea0003800000 */
.L_x_1429:
        /* <DEDUP_REMOVED lines=24> */
.L_x_1432:
[----:B------:R-:W-:Y:S05]  /*20b60*/  BSYNC B0 ;  /* 0x0000000000007941 */ /* 0x000fea0003800000 */
.L_x_1431:
[----:B------:R-:W-:Y:S01]  /*20b70*/  BSSY B0, `(.L_x_1433) ;  /* 0x0000017000007945 */ /* 0x000fe20003800000 */
[----:B------:R-:W-:-:S03]  /*20b80*/  ISETP.GE.AND P6, PT, R30, UR6, PT ;  /* 0x000000061e007c0c */ /* 0x000fc6000bfc6270 */
[----:B------:R-:W-:Y:S10]  /*20b90*/  @P5 BRA `(.L_x_1434) ;  /* 0x0000000000505947 */ /* 0x000ff40003800000 */
        /* <DEDUP_REMOVED lines=20> */
.L_x_1434:
[----:B------:R-:W-:Y:S05]  /*20ce0*/  BSYNC B0 ;  /* 0x0000000000007941 */ /* 0x000fea0003800000 */
.L_x_1433:
[----:B--2-4-:R-:W2:Y:S01]  /*20cf0*/  LDL.LU R26, [R1+0xd9c] ;  /* 0x000d9c00011a7983 */ /* 0x014ea20000300800 */
[----:B------:R-:W-:Y:S01]  /*20d00*/  BSSY B0, `(.L_x_1435) ;  /* 0x0000017000007945 */ /* 0x000fe20003800000 */
[----:B--2---:R-:W-:-:S03]  /*20d10*/  ISETP.GE.AND P4, PT, R26, UR6, PT ;  /* 0x000000061a007c0c */ /* 0x004fc6000bf86270 */
[----:B------:R-:W-:Y:S10]  /*20d20*/  @P6 BRA `(.L_x_1436) ;  /* 0x0000000000506947 */ /* 0x000ff40003800000 */
[----:B------:R-:W2:Y:S01]  /*20d30*/  LDL.LU R33, [R1+0x704] ;  /* 0x0007040001217983 */ /* 0x000ea20000300800 */
[----:B------:R-:W-:-:S03]  /*20d40*/  ULDC UR7, c[0x0][0x228] ;  /* 0x00008a0000077ab9 */ /* 0x000fc60000000800 */
[----:B------:R-:W2:Y:S04]  /*20d50*/  LDL.LU R26, [R1+0x408] ;  /* 0x00040800011a7983 */ /* 0x000ea80000300800 */
[----:B------:R-:W4:Y:S04]  /*20d60*/  LDL.LU R32, [R1+0x7f4] ;  /* 0x0007f40001207983 */ /* 0x000f280000300800 */
[----:B------:R-:W4:Y:S04]  /*20d70*/  LDL.LU R29, [R1+0x7f0] ;  /* 0x0007f000011d7983 */ /* 0x000f280000300800 */
[----:B------:R-:W5:Y:S04]  /*20d80*/  LDL.LU R31, [R1+0x818] ;  /* 0x00081800011f7983 */ /* 0x000f680000300800 */
[----:B------:R-:W5:Y:S04]  /*20d90*/  LDL.LU R27, [R1+0x814] ;  /* 0x00081400011b7983 */ /* 0x000f680000300800 */
[----:B------:R-:W3:Y:S04]  /*20da0*/  LDL.LU R30, [R1+0x82c] ;  /* 0x00082c00011e7983 */ /* 0x000ee80000300800 */
[----:B------:R-:W3:Y:S01]  /*20db0*/  LDL.LU R28, [R1+0x828] ;  /* 0x00082800011c7983 */ /* 0x000ee20000300800 */
[----:B--2---:R-:W-:-:S04]  /*20dc0*/  FFMA R26, -R124, R26, R33 ;  /* 0x0000001a7c1a7223 */ /* 0x004fc80000000121 */
[----:B------:R-:W-:Y:S01]  /*20dd0*/  FMUL R26, R26, UR7 ;  /* 0x000000071a1a7c20 */ /* 0x000fe20008400000 */
[----:B----4-:R-:W-:-:S04]  /*20de0*/  FFMA R29, -R124, R29, R32 ;  /* 0x0000001d7c1d7223 */ /* 0x010fc80000000120 */
[----:B------:R-:W-:Y:S01]  /*20df0*/  FMUL R29, R29, UR7 ;  /* 0x000000071d1d7c20 */ /* 0x000fe20008400000 */
[----:B-----5:R-:W-:-:S04]  /*20e00*/  FFMA R27, -R124, R27, R31 ;  /* 0x0000001b7c1b7223 */ /* 0x020fc8000000011f */
[----:B------:R-:W-:Y:S01]  /*20e10*/  F2FP.F16.F32.PACK_AB R26, R29, R26 ;  /* 0x0000001a1d1a723e */ /* 0x000fe200000000ff */
[----:B------:R-:W-:Y:S01]  /*20e20*/  FMUL R27, R27, UR7 ;  /* 0x000000071b1b7c20 */ /* 0x000fe20008400000 */
[----:B---3--:R-:W-:-:S04]  /*20e30*/  FFMA R28, -R124, R28, R30 ;  /* 0x0000001c7c1c7223 */ /* 0x008fc8000000011e */
[----:B------:R-:W-:-:S05]  /*20e40*/  FMUL R28, R28, UR7 ;  /* 0x000000071c1c7c20 */ /* 0x000fca0008400000 */
[----:B------:R-:W-:-:S05]  /*20e50*/  F2FP.F16.F32.PACK_AB R27, R28, R27 ;  /* 0x0000001b1c1b723e */ /* 0x000fca00000000ff */
[----:B------:R2:W-:Y:S02]  /*20e60*/  STG.E.64 desc[UR4][R122.64+0x4800], R26 ;  /* 0x0048001a7a007986 */ /* 0x0005e4000c101b04 */
.L_x_1436:
[----:B------:R-:W-:Y:S05]  /*20e70*/  BSYNC B0 ;  /* 0x0000000000007941 */ /* 0x000fea0003800000 */
.L_x_1435:
[----:B--2---:R-:W2:Y:S01]  /*20e80*/  LDL.LU R26, [R1+0xd98] ;  /* 0x000d9800011a7983 */ /* 0x004ea20000300800 */
[----:B------:R-:W-:Y:S01]  /*20e90*/  LOP3.LUT P6, RZ, R74, 0x4, RZ, 0xc0, !PT ;  /* 0x000000044aff7812 */ /* 0x000fe200078cc0ff */
[----:B------:R-:W-:Y:S01]  /*20ea0*/  BSSY B0, `(.L_x_1437) ;  /* 0x0000017000007945 */ /* 0x000fe20003800000 */
[----:B--2---:R-:W-:-:S11]  /*20eb0*/  ISETP.GE.AND P5, PT, R26, UR6, PT ;  /* 0x000000061a007c0c */ /* 0x004fd6000bfa6270 */
[----:B------:R-:W-:Y:S05]  /*20ec0*/  @P6 BRA `(.L_x_1438) ;  /* 0x0000000000506947 */ /* 0x000fea0003800000 */
        /* <DEDUP_REMOVED lines=20> */
.L_x_1438:
[----:B------:R-:W-:Y:S05]  /*21010*/  BSYNC B0 ;  /* 0x0000000000007941 */ /* 0x000fea0003800000 */
.L_x_1437:
[----:B--2---:R-:W2:Y:S01]  /*21020*/  LDL.LU R26, [R1+0xd94] ;  /* 0x000d9400011a7983 */ /* 0x004ea20000300800 */
[----:B------:R-:W-:Y:S01]  /*21030*/  LOP3.LUT R74, R74, 0xfffffffe, RZ, 0xc0, !PT ;  /* 0xfffffffe4a4a7812 */ /* 0x000fe200078ec0ff */
[----:B------:R-:W-:Y:S01]  /*21040*/  BSSY B0, `(.L_x_1439) ;  /* 0x0000018000007945 */ /* 0x000fe20003800000 */
[----:B--2---:R-:W-:-:S13]  /*21050*/  ISETP.GE.AND P6, PT, R26, UR6, PT ;  /* 0x000000061a007c0c */ /* 0x004fda000bfc6270 */
[----:B------:R-:W-:Y:S01]  /*21060*/  @P6 LOP3.LUT R74, R74, 0x1, RZ, 0xfc, !PT ;  /* 0x000000014a4a6812 */ /* 0x000fe200078efcff */
[----:B------:R-:W-:Y:S06]  /*21070*/  @P0 BRA `(.L_x_1440) ;  /* 0x0000000000500947 */ /* 0x000fec0003800000 */
        /* <DEDUP_REMOVED lines=20> */
.L_x_1440:
[----:B------:R-:W-:Y:S05]  /*211c0*/  BSYNC B0 ;  /* 0x0000000000007941 */ /* 0x000fea0003800000 */
.L_x_1439:
[----:B--2---:R-:W2:Y:S01]  /*211d0*/  LDL.LU R26, [R1+0xd90] ;  /* 0x000d9000011a7983 */ /* 0x004ea20000300800 */
        /* <DEDUP_REMOVED lines=23> */
.L_x_1442:
[----:B------:R-:W-:Y:S05]  /*21350*/  BSYNC B0 ;  /* 0x0000000000007941 */ /* 0x000fea0003800000 */
.L_x_1441:
        /* <DEDUP_REMOVED lines=24> */
.L_x_1444:
[----:B------:R-:W-:Y:S05]  /*214e0*/  BSYNC B0 ;  /* 0x0000000000007941 */ /* 0x000fea0003800000 */
.L_x_1443:
        /* <DEDUP_REMOVED lines=24> */
.L_x_1446:
[----:B------:R-:W-:Y:S05]  /*21670*/  BSYNC B0 ;  /* 0x0000000000007941 */ /* 0x000fea0003800000 */
.L_x_1445:
        /* <DEDUP_REMOVED lines=25> */
.L_x_1448:
[----:B------:R-:W-:Y:S05]  /*21810*/  BSYNC B0 ;  /* 0x0000000000007941 */ /* 0x000fea0003800000 */
.L_x_1447:
        /* <DEDUP_REMOVED lines=26> */
.L_x_1450:
[----:B------:R-:W-:Y:S05]  /*219c0*/  BSYNC B0 ;  /* 0x0000000000007941 */ /* 0x000fea0003800000 */
.L_x_1449:
        /* <DEDUP_REMOVED lines=24> */
.L_x_1452:
[----:B------:R-:W-:Y:S05]  /*21b50*/  BSYNC B0 ;  /* 0x0000000000007941 */ /* 0x000fea0003800000 */
.L_x_1451:
        /* <DEDUP_REMOVED lines=25> */
.L_x_1454:
[----:B------:R-:W-:Y:S05]  /*21cf0*/  BSYNC B0 ;  /* 0x0000000000007941 */ /* 0x000fea0003800000 */
.L_x_1453:
        /* <DEDUP_REMOVED lines=26> */
.L_x_1456:
[----:B------:R-:W-:Y:S05]  /*21ea0*/  BSYNC B0 ;  /* 0x0000000000007941 */ /* 0x000fea0003800000 */
.L_x_1455:
        /* <DEDUP_REMOVED lines=24> */
.L_x_1458:
[----:B------:R-:W-:Y:S05]  /*22030*/  BSYNC B0 ;  /* 0x0000000000007941 */ /* 0x000fea0003800000 */
.L_x_1457:
        /* <DEDUP_REMOVED lines=24> */
.L_x_1460:
[----:B------:R-:W-:Y:S05]  /*221c0*/  BSYNC B0 ;  /* 0x0000000000007941 */ /* 0x000fea0003800000 */
.L_x_1459:
        /* <DEDUP_REMOVED lines=24> */
.L_x_1462:
[----:B------:R-:W-:Y:S05]  /*22350*/  BSYNC B0 ;  /* 0x0000000000007941 */ /* 0x000fea0003800000 */
.L_x_1461:
        /* <DEDUP_REMOVED lines=25> */
.L_x_1464:
[----:B------:R-:W-:Y:S05]  /*224f0*/  BSYNC B0 ;  /* 0x0000000000007941 */ /* 0x000fea0003800000 */
.L_x_1463:
        /* <DEDUP_REMOVED lines=26> */
.L_x_1466:
[----:B------:R-:W-:Y:S05]  /*226a0*/  BSYNC B0 ;  /* 0x0000000000007941 */ /* 0x000fea0003800000 */
.L_x_1465:
        /* <DEDUP_REMOVED lines=24> */
.L_x_1468:
[----:B------:R-:W-:Y:S05]  /*22830*/  BSYNC B0 ;  /* 0x0000000000007941 */ /* 0x000fea0003800000 */
.L_x_1467:
        /* <DEDUP_REMOVED lines=25> */
.L_x_1470:
[----:B------:R-:W-:Y:S05]  /*229d0*/  BSYNC B0 ;  /* 0x0000000000007941 */ /* 0x000fea0003800000 */
.L_x_1469:
        /* <DEDUP_REMOVED lines=26> */
.L_x_1472:
[----:B------:R-:W-:Y:S05]  /*22b80*/  BSYNC B0 ;  /* 0x0000000000007941 */ /* 0x000fea0003800000 */
.L_x_1471:
        /* <DEDUP_REMOVED lines=24> */
.L_x_1474:
[----:B------:R-:W-:Y:S05]  /*22d10*/  BSYNC B0 ;  /* 0x0000000000007941 */ /* 0x000fea0003800000 */
.L_x_1473:
        /* <DEDUP_REMOVED lines=24> */
.L_x_1476:
[----:B------:R-:W-:Y:S05]  /*22ea0*/  BSYNC B0 ;  /* 0x0000000000007941 */ /* 0x000fea0003800000 */
.L_x_1475:
        /* <DEDUP_REMOVED lines=24> */
.L_x_1478:
[----:B------:R-:W-:Y:S05]  /*23030*/  BSYNC B0 ;  /* 0x0000000000007941 */ /* 0x000fea0003800000 */
.L_x_1477:
        /* <DEDUP_REMOVED lines=25> */
.L_x_1480:
[----:B------:R-:W-:Y:S05]  /*231d0*/  BSYNC B0 ;  /* 0x0000000000007941 */ /* 0x000fea0003800000 */
.L_x_1479:
        /* <DEDUP_REMOVED lines=26> */
.L_x_1482:
[----:B------:R-:W-:Y:S05]  /*23380*/  BSYNC B0 ;  /* 0x0000000000007941 */ /* 0x000fea0003800000 */
.L_x_1481:
        /* <DEDUP_REMOVED lines=24> */
.L_x_1484:
[----:B------:R-:W-:Y:S05]  /*23510*/  BSYNC B0 ;  /* 0x0000000000007941 */ /* 0x000fea0003800000 */
.L_x_1483:
        /* <DEDUP_REMOVED lines=16> */
[C---:B----4-:R-:W-:Y:S01]  /*23620*/  FFMA R27, -R124.reuse, R27, R32 ;  /* 0x0000001b7c1b7223 */ /* 0x050fe20000000120 */
[C---:B-----5:R-:W-:Y:S01]  /*23630*/  FFMA R28, -R124.reuse, R28, R31 ;  /* 0x0000001c7c1c7223 */ /* 0x060fe2000000011f */
[----:B---3--:R-:W-:Y:S02]  /*23640*/  FFMA R29, -R124, R29, R30 ;  /* 0x0000001d7c1d7223 */ /* 0x008fe4000000011e */
[----:B------:R-:W-:Y:S01]  /*23650*/  FMUL R30, R27, UR7 ;  /* 0x000000071b1e7c20 */ /* 0x000fe20008400000 */
[----:B------:R-:W-:Y:S01]  /*23660*/  FMUL R27, R28, UR7 ;  /* 0x000000071c1b7c20 */ /* 0x000fe20008400000 */
[----:B------:R-:W-:-:S03]  /*23670*/  FMUL R29, R29, UR7 ;  /* 0x000000071d1d7c20 */ /* 0x000fc60008400000 */
[----:B------:R-:W-:Y:S02]  /*23680*/  F2FP.F16.F32.PACK_AB R26, R30, R26 ;  /* 0x0000001a1e1a723e */ /* 0x000fe400000000ff */
[----:B------:R-:W-:-:S05]  /*23690*/  F2FP.F16.F32.PACK_AB R27, R29, R27 ;  /* 0x0000001b1d1b723e */ /* 0x000fca00000000ff */
[----:B------:R2:W-:Y:S02]  /*236a0*/  STG.E.64 desc[UR4][R122.64+0x6100], R26 ;  /* 0x0061001a7a007986 */ /* 0x0005e4000c101b04 */
.L_x_1486:
[----:B------:R-:W-:Y:S05]  /*236b0*/  BSYNC B0 ;  /* 0x0000000000007941 */ /* 0x000fea0003800000 */
.L_x_1485:
        /* <DEDUP_REMOVED lines=26> */
.L_x_1488:
[----:B------:R-:W-:Y:S05]  /*23860*/  BSYNC B0 ;  /* 0x0000000000007941 */ /* 0x000fea0003800000 */
.L_x_1487:
        /* <DEDUP_REMOVED lines=24> */
.L_x_1490:
[----:B------:R-:W-:Y:S05]  /*239f0*/  BSYNC B0 ;  /* 0x0000000000007941 */ /* 0x000fea0003800000 */
.L_x_1489:
        /* <DEDUP_REMOVED lines=24> */
.L_x_1492:
[----:B------:R-:W-:Y:S05]  /*23b80*/  BSYNC B0 ;  /* 0x0000000000007941 */ /* 0x000fea0003800000 */
.L_x_1491:
        /* <DEDUP_REMOVED lines=24> */
.L_x_1494:
[----:B------:R-:W-:Y:S05]  /*23d10*/  BSYNC B0 ;  /* 0x0000000000007941 */ /* 0x000fea0003800000 */
.L_x_1493:
        /* <DEDUP_REMOVED lines=25> */
.L_x_1496:
[----:B------:R-:W-:Y:S05]  /*23eb0*/  BSYNC B0 ;  /* 0x0000000000007941 */ /* 0x000fea0003800000 */
.L_x_1495:
        /* <DEDUP_REMOVED lines=24> */
.L_x_1498:
[----:B------:R-:W-:Y:S05]  /*24040*/  BSYNC B0 ;  /* 0x0000000000007941 */ /* 0x000fea0003800000 */
.L_x_1497:
[----:B--2---:R-:W2:Y:S01]  /*24050*/  LDL.LU R26, [R1+0xcdc] ;  /* 0x000cdc00011a7983 */ /* 0x004ea20000300800 */
[----:B------:R-:W-:Y:S01]  /*24060*/  BSSY B0, `(.L_x_1499) ;  /* 0x0000018000007945 */ /* 0x000fe20003800000 */
[----:B--2---:R-:W-:-:S04]  /*24070*/  ISETP.GE.AND P4, PT, R26, UR6, PT ;  /* 0x000000061a007c0c */ /* 0x004fc8000bf86270 */
[----:B------:R-:W-:Y:S01]  /*24080*/  P2R R30, PR, RZ, 0x10 ;  /* 0x00000010ff1e7803 */ /* 0x000fe20000000000 */
[----:B------:R-:W-:Y:S08]  /*24090*/  @P5 BRA `(.L_x_1500) ;  /* 0x0000000000505947 */ /* 0x000ff00003800000 */
        /* <DEDUP_REMOVED lines=20> */
.L_x_1500:
[----:B------:R-:W-:Y:S05]  /*241e0*/  BSYNC B0 ;  /* 0x0000000000007941 */ /* 0x000fea0003800000 */
.L_x_1499:
        /* <DEDUP_REMOVED lines=25> */
.L_x_1502:
[----:B------:R-:W-:Y:S05]  /*24380*/  BSYNC B0 ;  /* 0x0000000000007941 */ /* 0x000fea0003800000 */
.L_x_1501:
        /* <DEDUP_REMOVED lines=24> */
.L_x_1504:
[----:B------:R-:W-:Y:S05]  /*24510*/  BSYNC B0 ;  /* 0x0000000000007941 */ /* 0x000fea0003800000 */
.L_x_1503:
[----:B--2---:R-:W2:Y:S01]  /*24520*/  LDL.LU R26, [R1+0xcc0] ;  /* 0x000cc000011a7983 */ /* 0x004ea20000300800 */
[----:B------:R-:W-:Y:S01]  /*24530*/  BSSY B0, `(.L_x_1505) ;  /* 0x0000017000007945 */ /* 0x000fe20003800000 */
[----:B--2---:R-:W-:-:S03]  /*24540*/  ISETP.GE.AND P0, PT, R26, UR6, PT ;  /* 0x000000061a007c0c */ /* 0x004fc6000bf06270 */
[----:B------:R-:W-:Y:S10]  /*24550*/  @P1 BRA `(.L_x_1506) ;  /* 0x0000000000501947 */ /* 0x000ff40003800000 */
[----:B------:R-:W2:Y:S01]  /*24560*/  LDL.LU R34, [R1+0xa0] ;  /* 0x0000a00001227983 */ /* 0x000ea20000300800 */
[----:B------:R-:W-:-:S03]  /*24570*/  ULDC UR7, c[0x0][0x228] ;  /* 0x00008a0000077ab9 */ /* 0x000fc60000000800 */
[----:B------:R-:W2:Y:S04]  /*24580*/  LDL.LU R26, [R1] ;  /* 0x00000000011a7983 */ /* 0x000ea80000300800 */
        /* <DEDUP_REMOVED lines=17> */
.L_x_1506:
[----:B------:R-:W-:Y:S05]  /*246a0*/  BSYNC B0 ;  /* 0x0000000000007941 */ /* 0x000fea0003800000 */
.L_x_1505:
[----:B--2---:R-:W2:Y:S01]  /*246b0*/  LDL.LU R26, [R1+0xcb8] ;  /* 0x000cb800011a7983 */ /* 0x004ea20000300800 */
[----:B------:R-:W-:Y:S01]  /*246c0*/  BSSY B0, `(.L_x_1507) ;  /* 0x0000016000007945 */ /* 0x000fe20003800000 */
[----:B--2---:R-:W-:-:S03]  /*246d0*/  ISETP.GE.AND P1, PT, R26, UR6, PT ;  /* 0x000000061a007c0c */ /* 0x004fc6000bf26270 */
[----:B------:R-:W-:Y:S10]  /*246e0*/  @P2 BRA `(.L_x_1508) ;  /* 0x00000000004c2947 */ /* 0x000ff40003800000 */
[----:B------:R-:W2:Y:S01]  /*246f0*/  LDL.LU R33, [R1+0x8c] ;  /* 0x00008c0001217983 */ /* 0x000ea20000300800 */
[----:B------:R-:W-:-:S03]  /*24700*/  ULDC UR7, c[0x0][0x228] ;  /* 0x00008a0000077ab9 */ /* 0x000fc60000000800 */
[----:B------:R-:W4:Y:S04]  /*24710*/  LDL.LU R32, [R1+0xa8] ;  /* 0x0000a80001207983 */ /* 0x000f280000300800 */
[----:B------:R-:W4:Y:S04]  /*24720*/  LDL.LU R27, [R1+0x80] ;  /* 0x00008000011b7983 */ /* 0x000f280000300800 */
[----:B------:R-:W5:Y:S04]  /*24730*/  LDL.LU R31, [R1+0xac] ;  /* 0x0000ac00011f7983 */ /* 0x000f680000300800 */
[----:B------:R-:W5:Y:S04]  /*24740*/  LDL.LU R28, [R1+0x84] ;  /* 0x00008400011c7983 */ /* 0x000f680000300800 */
[----:B------:R-:W3:Y:S04]  /*24750*/  LDL.LU R29, [R1+0xb0] ;  /* 0x0000b000011d7983 */ /* 0x000ee80000300800 */
[----:B------:R-:W3:Y:S01]  /*24760*/  LDL.LU R26, [R1+0x88] ;  /* 0x00008800011a7983 */ /* 0x000ee20000300800 */
[C---:B--2---:R-:W-:Y:S01]  /*24770*/  FFMA R251, -R124.reuse, R251, R33 ;  /* 0x000000fb7cfb7223 */ /* 0x044fe20000000121 */
[----:B----4-:R-:W-:-:S04]  /*24780*/  FFMA R27, -R124, R27, R32 ;  /* 0x0000001b7c1b7223 */ /* 0x010fc80000000120 */
[----:B------:R-:W-:Y:S01]  /*24790*/  FMUL R27, R27, UR7 ;  /* 0x000000071b1b7c20 */ /* 0x000fe20008400000 */
[----:B-----5:R-:W-:-:S04]  /*247a0*/  FFMA R28, -R124, R28, R31 ;  /* 0x0000001c7c1c7223 */ /* 0x020fc8000000011f */
[----:B------:R-:W-:Y:S01]  /*247b0*/  FMUL R28, R28, UR7 ;  /* 0x000000071c1c7c20 */ /* 0x000fe20008400000 */
[----:B---3--:R-:W-:Y:S01]  /*247c0*/  FFMA R29, -R124, R26, R29 ;  /* 0x0000001a7c1d7223 */ /* 0x008fe2000000011d */
[----:B------:R-:W-:-:S03]  /*247d0*/  FMUL R26, R251, UR7 ;  /* 0x00000007fb1a7c20 */ /* 0x000fc60008400000 */
[----:B------:R-:W-:Y:S02]  /*247e0*/  FMUL R29, R29, UR7 ;  /* 0x000000071d1d7c20 */ /* 0x000fe40008400000 */
[----:B------:R-:W-:-:S03]  /*247f0*/  F2FP.F16.F32.PACK_AB R26, R27, R26 ;  /* 0x0000001a1b1a723e */ /* 0x000fc600000000ff */
[----:B------:R-:W-:-:S05]  /*24800*/  F2FP.F16.F32.PACK_AB R27, R29, R28 ;  /* 0x0000001c1d1b723e */ /* 0x000fca00000000ff */
[----:B------:R2:W-:Y:S02]  /*24810*/  STG.E.64 desc[UR4][R122.64+0x6c00], R26 ;  /* 0x006c001a7a007986 */ /* 0x0005e4000c101b04 */
.L_x_1508:
[----:B------:R-:W-:Y:S05]  /*24820*/  BSYNC B0 ;  /* 0x0000000000007941 */ /* 0x000fea0003800000 */
.L_x_1507:
        /* <DEDUP_REMOVED lines=23> */
.L_x_1510:
[----:B------:R-:W-:Y:S05]  /*249a0*/  BSYNC B0 ;  /* 0x0000000000007941 */ /* 0x000fea0003800000 */
.L_x_1509:
        /* <DEDUP_REMOVED lines=23> */
.L_x_1512:
[----:B------:R-:W-:Y:S05]  /*24b20*/  BSYNC B0 ;  /* 0x0000000000007941 */ /* 0x000fea0003800000 */
.L_x_1511:
[----:B--2---:R-:W2:Y:S01]  /*24b30*/  LDL.LU R26, [R1+0xc7c] ;  /* 0x000c7c00011a7983 */ /* 0x004ea20000300800 */
        /* <DEDUP_REMOVED lines=26> */
.L_x_1514:
[----:B------:R-:W-:Y:S05]  /*24ce0*/  BSYNC B0 ;  /* 0x0000000000007941 */ /* 0x000fea0003800000 */
.L_x_1513:
[----:B------:R-:W4:Y:S01]  /*24cf0*/  LDL.LU R16, [R1+0xc78] ;  /* 0x000c780001107983 */ /* 0x000f220000300800 */
[----:B------:R-:W-:Y:S01]  /*24d00*/  BSSY B0, `(.L_x_1515) ;  /* 0x0000014000007945 */ /* 0x000fe20003800000 */
[----:B----4-:R-:W-:-:S03]  /*24d10*/  ISETP.GE.AND P6, PT, R16, UR6, PT ;  /* 0x0000000610007c0c */ /* 0x010fc6000bfc6270 */
[----:B------:R-:W-:Y:S10]  /*24d20*/  @P4 BRA `(.L_x_1516) ;  /* 0x0000000000444947 */ /* 0x000ff40003800000 */
[----:B------:R-:W4:Y:S01]  /*24d30*/  LDL.LU R28, [R1+0x14] ;  /* 0x00001400011c7983 */ /* 0x000f220000300800 */
[C---:B------:R-:W-:Y:S01]  /*24d40*/  FFMA R11, -R124.reuse, R11, R252 ;  /* 0x0000000b7c0b7223 */ /* 0x040fe200000001fc */
[----:B------:R-:W-:Y:S02]  /*24d50*/  ULDC UR7, c[0x0][0x228] ;  /* 0x00008a0000077ab9 */ /* 0x000fe40000000800 */
[----:B--2---:R-:W2:Y:S04]  /*24d60*/  LDL.LU R27, [R1+0x18] ;  /* 0x00001800011b7983 */ /* 0x004ea80000300800 */
[----:B------:R-:W2:Y:S04]  /*24d70*/  LDL.LU R16, [R1+0xc] ;  /* 0x00000c0001107983 */ /* 0x000ea80000300800 */
[----:B------:R-:W5:Y:S04]  /*24d80*/  LDL.LU R26, [R1+0x34] ;  /* 0x00003400011a7983 */ /* 0x000f680000300800 */
[----:B------:R-:W5:Y:S01]  /*24d90*/  LDL.LU R22, [R1+0x10] ;  /* 0x0000100001167983 */ /* 0x000f620000300800 */
[----:B------:R-:W-:Y:S01]  /*24da0*/  FMUL R11, R11, UR7 ;  /* 0x000000070b0b7c20 */ /* 0x000fe20008400000 */
[C---:B----4-:R-:W-:Y:S01]  /*24db0*/  FFMA R250, -R124.reuse, R250, R28 ;  /* 0x000000fa7cfa7223 */ /* 0x050fe2000000011c */
[----:B--2---:R-:W-:-:S04]  /*24dc0*/  FFMA R16, -R124, R16, R27 ;  /* 0x000000107c107223 */ /* 0x004fc8000000011b */
[----:B------:R-:W-:Y:S01]  /*24dd0*/  FMUL R16, R16, UR7 ;  /* 0x0000000710107c20 */ /* 0x000fe20008400000 */
[----:B-----5:R-:W-:Y:S01]  /*24de0*/  FFMA R22, -R124, R22, R26 ;  /* 0x000000167c167223 */ /* 0x020fe2000000011a */
[----:B------:R-:W-:-:S03]  /*24df0*/  FMUL R26, R250, UR7 ;  /* 0x00000007fa1a7c20 */ /* 0x000fc60008400000 */
[----:B------:R-:W-:Y:S02]  /*24e00*/  FMUL R27, R22, UR7 ;  /* 0x00000007161b7c20 */ /* 0x000fe40008400000 */
[----:B------:R-:W-:-:S03]  /*24e10*/  F2FP.F16.F32.PACK_AB R26, R26, R11 ;  /* 0x0000000b1a1a723e */ /* 0x000fc600000000ff */
[----:B------:R-:W-:-:S05]  /*24e20*/  F2FP.F16.F32.PACK_AB R27, R27, R16 ;  /* 0x000000101b1b723e */ /* 0x000fca00000000ff */
[----:B------:R4:W-:Y:S02]  /*24e30*/  STG.E.64 desc[UR4][R122.64+0x7000], R26 ;  /* 0x0070001a7a007986 */ /* 0x0009e4000c101b04 */
.L_x_1516:
[----:B------:R-:W-:Y:S05]  /*24e40*/  BSYNC B0 ;  /* 0x0000000000007941 */ /* 0x000fea0003800000 */
.L_x_1515:
[----:B------:R-:W5:Y:S01]  /*24e50*/  LDL.LU R11, [R1+0xc70] ;  /* 0x000c7000010b7983 */ /* 0x000f620000300800 */
[----:B------:R-:W-:Y:S01]  /*24e60*/  BSSY B0, `(.L_x_1517) ;  /* 0x0000011000007945 */ /* 0x000fe20003800000 */
[----:B-----5:R-:W-:-:S04]  /*24e70*/  ISETP.GE.AND P4, PT, R11, UR6, PT ;  /* 0x000000060b007c0c */ /* 0x020fc8000bf86270 */
[----:B------:R-:W-:Y:S01]  /*24e80*/  P2R R22, PR, RZ, 0x10 ;  /* 0x00000010ff167803 */ /* 0x000fe20000000000 */
[----:B------:R-:W-:Y:S08]  /*24e90*/  @P5 BRA `(.L_x_1518) ;  /* 0x0000000000345947 */ /* 0x000ff00003800000 */
        /* <DEDUP_REMOVED lines=10> */
[----:B------:R-:W-:-:S03]  /*24f40*/  F2FP.F16.F32.PACK_AB R20, R11, R6 ;  /* 0x000000060b14723e */ /* 0x000fc600000000ff */
[----:B------:R-:W-:-:S05]  /*24f50*/  F2FP.F16.F32.PACK_AB R21, R16, R21 ;  /* 0x000000151015723e */ /* 0x000fca00000000ff */
[----:B------:R0:W-:Y:S02]  /*24f60*/  STG.E.64 desc[UR4][R122.64+0x7100], R20 ;  /* 0x007100147a007986 */ /* 0x0001e4000c101b04 */
.L_x_1518:
[----:B------:R-:W-:Y:S05]  /*24f70*/  BSYNC B0 ;  /* 0x0000000000007941 */ /* 0x000fea0003800000 */
.L_x_1517:
        /* <DEDUP_REMOVED lines=17> */
.L_x_1520:
[----:B------:R-:W-:Y:S05]  /*25090*/  BSYNC B0 ;  /* 0x0000000000007941 */ /* 0x000fea0003800000 */
.L_x_1519:
        /* <DEDUP_REMOVED lines=16> */
.L_x_1522:
[----:B------:R-:W-:Y:S05]  /*251a0*/  BSYNC B0 ;  /* 0x0000000000007941 */ /* 0x000fea0003800000 */
.L_x_1521:
        /* <DEDUP_REMOVED lines=13> */
[----:B0-----:R-:W-:Y:S02]  /*25280*/  F2FP.F16.F32.PACK_AB R6, R0, R145 ;  /* 0x000000910006723e */ /* 0x001fe400000000ff */
[----:B------:R-:W-:-:S05]  /*25290*/  F2FP.F16.F32.PACK_AB R7, R3, R2 ;  /* 0x000000020307723e */ /* 0x000fca00000000ff */
[----:B------:R0:W-:Y:S02]  /*252a0*/  STG.E.64 desc[UR4][R122.64+0x7400], R6 ;  /* 0x007400067a007986 */ /* 0x0001e4000c101b04 */
.L_x_1524:
[----:B------:R-:W-:Y:S05]  /*252b0*/  BSYNC B0 ;  /* 0x0000000000007941 */ /* 0x000fea0003800000 */
.L_x_1523:
        /* <DEDUP_REMOVED lines=16> */
.L_x_1526:
[----:B------:R-:W-:Y:S05]  /*253c0*/  BSYNC B0 ;  /* 0x0000000000007941 */ /* 0x000fea0003800000 */
.L_x_1525:
        /* <DEDUP_REMOVED lines=17> */
.L_x_1528:
[----:B------:R-:W-:Y:S05]  /*254e0*/  BSYNC B0 ;  /* 0x0000000000007941 */ /* 0x000fea0003800000 */
.L_x_1527:
        /* <DEDUP_REMOVED lines=13> */
[----:B------:R-:W-:Y:S02]  /*255c0*/  F2FP.F16.F32.PACK_AB R156, R3, R164 ;  /* 0x000000a4039c723e */ /* 0x000fe400000000ff */
[----:B------:R-:W-:-:S05]  /*255d0*/  F2FP.F16.F32.PACK_AB R157, R150, R157 ;  /* 0x0000009d969d723e */ /* 0x000fca00000000ff */
[----:B------:R0:W-:Y:S02]  /*255e0*/  STG.E.64 desc[UR4][R122.64+0x7700], R156 ;  /* 0x0077009c7a007986 */ /* 0x0001e4000c101b04 */
.L_x_1530:
[----:B------:R-:W-:Y:S05]  /*255f0*/  BSYNC B0 ;  /* 0x0000000000007941 */ /* 0x000fea0003800000 */
.L_x_1529:
        /* <DEDUP_REMOVED lines=17> */
.L_x_1532:
[----:B------:R-:W-:Y:S05]  /*25710*/  BSYNC B0 ;  /* 0x0000000000007941 */ /* 0x000fea0003800000 */
.L_x_1531:
        /* <DEDUP_REMOVED lines=12> */
[----:B------:R-:W-:Y:S02]  /*257e0*/  F2FP.F16.F32.PACK_AB R2, R0, R179 ;  /* 0x000000b30002723e */ /* 0x000fe400000000ff */
[----:B------:R-:W-:-:S05]  /*257f0*/  F2FP.F16.F32.PACK_AB R3, R3, R174 ;  /* 0x000000ae0303723e */ /* 0x000fca00000000ff */
[----:B------:R0:W-:Y:S02]  /*25800*/  STG.E.64 desc[UR4][R122.64+0x7900], R2 ;  /* 0x007900027a007986 */ /* 0x0001e4000c101b04 */
.L_x_1534:
[----:B------:R-:W-:Y:S05]  /*25810*/  BSYNC B0 ;  /* 0x0000000000007941 */ /* 0x000fea0003800000 */
.L_x_1533:
        /* <DEDUP_REMOVED lines=14> */
.L_x_1536:
[----:B------:R-:W-:Y:S05]  /*25900*/  BSYNC B0 ;  /* 0x0000000000007941 */ /* 0x000fea0003800000 */
.L_x_1535:
        /* <DEDUP_REMOVED lines=14> */
.L_x_1538:
[----:B------:R-:W-:Y:S05]  /*259f0*/  BSYNC B0 ;  /* 0x0000000000007941 */ /* 0x000fea0003800000 */
.L_x_1537:
        /* <DEDUP_REMOVED lines=14> */
.L_x_1540:
[----:B------:R-:W-:Y:S05]  /*25ae0*/  BSYNC B0 ;  /* 0x0000000000007941 */ /* 0x000fea0003800000 */
.L_x_1539:
        /* <DEDUP_REMOVED lines=14> */
.L_x_1542:
[----:B------:R-:W-:Y:S05]  /*25bd0*/  BSYNC B0 ;  /* 0x0000000000007941 */ /* 0x000fea0003800000 */
.L_x_1541:
        /* <DEDUP_REMOVED lines=14> */
.L_x_1544:
[----:B------:R-:W-:Y:S05]  /*25cc0*/  BSYNC B0 ;  /* 0x0000000000007941 */ /* 0x000fea0003800000 */
.L_x_1543:
        /* <DEDUP_REMOVED lines=12> */
[----:B------:R-:W-:Y:S01]  /*25d90*/  STG.E.64 desc[UR4][R122.64+0x7f00], R2 ;  /* 0x007f00027a007986 */ /* 0x000fe2000c101b04 */
[----:B------:R-:W-:Y:S05]  /*25da0*/  EXIT ;  /* 0x000000000000794d */ /* 0x000fea0003800000 */
.L_x_1545:
        /* <DEDUP_REMOVED lines=13> */
.L_x_14379:


//--------------------- .text._ZN18transformer_engine48scaled_upper_triang_masked_softmax_warp_backwardI6__halfS1_fLi13EEEvPT0_PKT_S6_T1_iii --------------------------
	.section	.text._ZN18transformer_engine48scaled_upper_triang_masked_softmax_warp_backwardI6__halfS1_fLi13EEEvPT0_PKT_S6_T1_iii,"ax",@progbits
	.align	128
        .global         _ZN18transformer_engine48scaled_upper_triang_masked_softmax_warp_backwardI6__halfS1_fLi13EEEvPT0_PKT_S6_T1_iii
        .type           _ZN18transformer_engine48scaled_upper_triang_masked_softmax_warp_backwardI6__halfS1_fLi13EEEvPT0_PKT_S6_T1_iii,@function
        .size           _ZN18transformer_engine48scaled_upper_triang_masked_softmax_warp_backwardI6__halfS1_fLi13EEEvPT0_PKT_S6_T1_iii,(.L_x_14380 - _ZN18transformer_engine48scaled_upper_triang_masked_softmax_warp_backwardI6__halfS1_fLi13EEEvPT0_PKT_S6_T1_iii)
        .other          _ZN18transformer_engine48scaled_upper_triang_masked_softmax_warp_backwardI6__halfS1_fLi13EEEvPT0_PKT_S6_T1_iii,@"STO_CUDA_ENTRY STV_DEFAULT"
_ZN18transformer_engine48scaled_upper_triang_masked_softmax_warp_backwardI6__halfS1_fLi13EEEvPT0_PKT_S6_T1_iii:
.text._ZN18transformer_engine48scaled_upper_triang_masked_softmax_warp_backwardI6__halfS1_fLi13EEEvPT0_PKT_S6_T1_iii:
        /* <DEDUP_REMOVED lines=21> */
[----:B------:R-:W-:-:S02]  /*0150*/  MOV R98, RZ ;  /* 0x000000ff00627202 */ /* 0x000fc40000000f00 */
[----:B------:R-:W-:Y:S02]  /*0160*/  CS2R R104, SRZ ;  /* 0x0000000000687805 */ /* 0x000fe4000001ff00 */
[----:B------:R-:W-:Y:S02]  /*0170*/  CS2R R102, SRZ ;  /* 0x0000000000667805 */ /* 0x000fe4000001ff00 */
[----:B------:R-:W-:Y:S02]  /*0180*/  CS2R R100, SRZ ;  /* 0x0000000000647805 */ /* 0x000fe4000001ff00 */
[----:B------:R-:W-:Y:S02]  /*0190*/  CS2R R96, SRZ ;  /* 0x0000000000607805 */ /* 0x000fe4000001ff00 */
[----:B------:R-:W-:Y:S01]  /*01a0*/  CS2R R94, SRZ ;  /* 0x00000000005e7805 */ /* 0x000fe2000001ff00 */
[----:B-1----:R-:W-:Y:S01]  /*01b0*/  IMAD R0, R0, UR6, R2 ;  /* 0x0000000600007c24 */ /* 0x002fe2000f8e0202 */
[----:B0-----:R-:W-:-:S03]  /*01c0*/  SHF.L.U32 R122, R122, 0x2, RZ ;  /* 0x000000027a7a7819 */ /* 0x001fc600000006ff */
        /* <DEDUP_REMOVED lines=12> */
[----:B------:R-:W-:Y:S01]  /*0290*/  SHF.L.U32 R126, R2, 0x1, RZ ;  /* 0x00000001027e7819 */ /* 0x000fe200000006ff */
[----:B------:R0:W-:Y:S01]  /*02a0*/  STL [R1+0x430], R6 ;  /* 0x0004300601007387 */ /* 0x0001e20000100800 */
[----:B------:R-:W-:Y:S02]  /*02b0*/  SEL R136, R136, RZ, P0 ;  /* 0x000000ff88887207 */ /* 0x000fe40000000000 */
[----:B------:R-:W-:Y:S02]  /*02c0*/  SHF.L.U64.HI R2, R2, 0x1, R9 ;  /* 0x0000000102027819 */ /* 0x000fe40000010209 */
[----:B------:R-:W-:Y:S02]  /*02d0*/  IADD3 R124, P0, R126, UR4, RZ ;  /* 0x000000047e7c7c10 */ /* 0x000fe4000ff1e0ff */
[----:B------:R-:W-:Y:S02]  /*02e0*/  IADD3 R5, R122, 0x980, RZ ;  /* 0x000009807a057810 */ /* 0x000fe40007ffe0ff */
[----:B------:R-:W-:Y:S01]  /*02f0*/  IADD3.X R125, R2, UR5, RZ, P0, !PT ;  /* 0x00000005027d7c10 */ /* 0x000fe200087fe4ff */
[----:B------:R-:W-:Y:S01]  /*0300*/  ULDC.64 UR4, c[0x0][0x208] ;  /* 0x0000820000047ab9 */ /* 0x000fe20000000a00 */
[----:B------:R-:W-:-:S02]  /*0310*/  ISETP.GE.AND P0, PT, R122, R136, PT ;  /* 0x000000887a00720c */ /* 0x000fc40003f06270 */
[----:B------:R-:W-:Y:S02]  /*0320*/  IADD3 R3, R122, 0xa80, RZ ;  /* 0x00000a807a037810 */ /* 0x000fe40007ffe0ff */
[----:B------:R-:W-:Y:S02]  /*0330*/  IADD3 R126, P6, R126, UR10, RZ ;  /* 0x0000000a7e7e7c10 */ /* 0x000fe4000ffde0ff */
[-C--:B------:R-:W-:Y:S02]  /*0340*/  ISETP.GE.AND P5, PT, R5, R136.reuse, PT ;  /* 0x000000880500720c */ /* 0x080fe40003fa6270 */
[----:B------:R-:W-:Y:S02]  /*0350*/  ISETP.GE.AND P3, PT, R3, R136, PT ;  /* 0x000000880300720c */ /* 0x000fe40003f66270 */
[C---:B------:R-:W-:Y:S02]  /*0360*/  IADD3 R7, R122.reuse, 0xa00, RZ ;  /* 0x00000a007a077810 */ /* 0x040fe40007ffe0ff */
[----:B------:R-:W-:-:S02]  /*0370*/  IADD3 R3, R122, 0xb00, RZ ;  /* 0x00000b007a037810 */ /* 0x000fc40007ffe0ff */
        /* <DEDUP_REMOVED lines=8> */
[C---:B------:R-:W-:Y:S02]  /*0400*/  IADD3 R7, R122.reuse, 0x2, RZ ;  /* 0x000000027a077810 */ /* 0x040fe40007ffe0ff */
[C---:B------:R-:W-:Y:S02]  /*0410*/  IADD3 R9, R122.reuse, 0x3, RZ ;  /* 0x000000037a097810 */ /* 0x040fe40007ffe0ff */
[----:B------:R-:W-:Y:S02]  /*0420*/  ISETP.GE.AND P6, PT, R7, R136, PT ;  /* 0x000000880700720c */ /* 0x000fe40003fc6270 */
[----:B------:R-:W-:-:S02]  /*0430*/  IADD3 R7, R122, 0x1, RZ ;  /* 0x000000017a077810 */ /* 0x000fc40007ffe0ff */
[----:B------:R-:W-:-:S09]  /*0440*/  ISETP.GE.AND P0, PT, R9, R136, PT ;  /* 0x000000880900720c */ /* 0x000fd20003f06270 */
[----:B--2---:R-:W-:-:S04]  /*0450*/  @!P6 HADD2.F32 R117, -RZ, R5.H0_H0 ;  /* 0x20000005ff75e230 */ /* 0x004fc80000004100 */
[----:B------:R-:W-:Y:S02]  /*0460*/  @!P0 HADD2.F32 R118, -RZ, R5.H1_H1 ;  /* 0x30000005ff768230 */ /* 0x000fe40000004100 */
[--C-:B---3--:R-:W-:Y:S02]  /*0470*/  @!P6 HADD2.F32 R0, -RZ, R3.reuse.H0_H0 ;  /* 0x20000003ff00e230 */ /* 0x108fe40000004100 */
        /* <DEDUP_REMOVED lines=10> */
.L_x_1547:
[----:B------:R-:W-:Y:S05]  /*0520*/  BSYNC B0 ;  /* 0x0000000000007941 */ /* 0x000fea0003800000 */
.L_x_1546:
[----:B------:R-:W-:Y:S01]  /*0530*/  ISETP.GE.AND P0, PT, R6, R136, PT ;  /* 0x000000880600720c */ /* 0x000fe20003f06270 */
[----:B------:R-:W-:Y:S01]  /*0540*/  BSSY B0, `(.L_x_1548) ;  /* 0x000001d000007945 */ /* 0x000fe20003800000 */
[----:B------:R-:W-:Y:S01]  /*0550*/  IADD3 R6, R122, 0x100, RZ ;  /* 0x000001007a067810 */ /* 0x000fe20007ffe0ff */
        /* <DEDUP_REMOVED lines=27> */
.L_x_1549:
[----:B------:R-:W-:Y:S05]  /*0710*/  BSYNC B0 ;  /* 0x0000000000007941 */ /* 0x000fea0003800000 */
.L_x_1548:
[----:B------:R-:W-:Y:S01]  /*0720*/  ISETP.GE.AND P0, PT, R6, R136, PT ;  /* 0x000000880600720c */ /* 0x000fe20003f06270 */
[----:B------:R-:W-:Y:S01]  /*0730*/  BSSY B0, `(.L_x_1550) ;  /* 0x000001d000007945 */ /* 0x000fe20003800000 */
[----:B0-----:R-:W-:Y:S01]  /*0740*/  IADD3 R6, R122, 0x180, RZ ;  /* 0x000001807a067810 */ /* 0x001fe20007ffe0ff */
        /* <DEDUP_REMOVED lines=27> */
.L_x_1551:
[----:B------:R-:W-:Y:S05]  /*0900*/  BSYNC B0 ;  /* 0x0000000000007941 */ /* 0x000fea0003800000 */
.L_x_1550:
[----:B------:R-:W-:Y:S01]  /*0910*/  ISETP.GE.AND P0, PT, R6, R136, PT ;  /* 0x000000880600720c */ /* 0x000fe20003f06270 */
[----:B------:R-:W-:Y:S01]  /*0920*/  BSSY B0, `(.L_x_1552) ;  /* 0x000001d000007945 */ /* 0x000fe20003800000 */
[----:B0-----:R-:W-:Y:S01]  /*0930*/  IADD3 R6, R122, 0x200, RZ ;  /* 0x000002007a067810 */ /* 0x001fe20007ffe0ff */
        /* <DEDUP_REMOVED lines=27> */
.L_x_1553:
[----:B------:R-:W-:Y:S05]  /*0af0*/  BSYNC B0 ;  /* 0x0000000000007941 */ /* 0x000fea0003800000 */
.L_x_1552:
        /* <DEDUP_REMOVED lines=30> */
.L_x_1555:
[----:B------:R-:W-:Y:S05]  /*0ce0*/  BSYNC B0 ;  /* 0x0000000000007941 */ /* 0x000fea0003800000 */
.L_x_1554:
[----:B------:R-:W-:Y:S01]  /*0cf0*/  ISETP.GE.AND P0, PT, R6, R136, PT ;  /* 0x000000880600720c */ /* 0x000fe20003f06270 */
[----:B------:R-:W-:Y:S01]  /*0d00*/  BSSY B0, `(.L_x_1556) ;  /* 0x000001c000007945 */ /* 0x000fe20003800000 */
[----:B0-----:R-:W-:Y:S02]  /*0d10*/  IADD3 R6, R122, 0x300, RZ ;  /* 0x000003007a067810 */ /* 0x001fe40007ffe0ff */
[----:B------:R-:W-:Y:S02]  /*0d20*/  CS2R R60, SRZ ;  /* 0x00000000003c7805 */ /* 0x000fe4000001ff00 */
[----:B------:R-:W-:Y:S02]  /*0d30*/  MOV R62, RZ ;  /* 0x000000ff003e7202 */ /* 0x000fe40000000f00 */
[----:B------:R-:W-:Y:S02]  /*0d40*/  CS2R R58, SRZ ;  /* 0x00000000003a7805 */ /* 0x000fe4000001ff00 */
[----:B------:R-:W-:Y:S01]  /*0d50*/  CS2R R56, SRZ ;  /* 0x0000000000387805 */ /* 0x000fe2000001ff00 */
[----:B------:R0:W-:Y:S02]  /*0d60*/  STL [R1+0x454], R6 ;  /* 0x0004540601007387 */ /* 0x0001e40000100800 */
        /* <DEDUP_REMOVED lines=21> */
.L_x_1557:
[----:B------:R-:W-:Y:S05]  /*0ec0*/  BSYNC B0 ;  /* 0x0000000000007941 */ /* 0x000fea0003800000 */
.L_x_1556:
        /* <DEDUP_REMOVED lines=29> */
.L_x_1559:
[----:B------:R-:W-:Y:S05]  /*10a0*/  BSYNC B0 ;  /* 0x0000000000007941 */ /* 0x000fea0003800000 */
.L_x_1558:
        /* <DEDUP_REMOVED lines=29> */
.L_x_1561:
[----:B------:R-:W-:Y:S05]  /*1280*/  BSYNC B0 ;  /* 0x0000000000007941 */ /* 0x000fea0003800000 */
.L_x_1560:
        /* <DEDUP_REMOVED lines=19> */
[----:B------:R-:W-:Y:S02]  /*13c0*/  HADD2.F32 R36, -RZ, R4.H0_H0 ;  /* 0x20000004ff247230 */ /* 0x000fe40000004100 */
[----:B------:R-:W-:Y:S02]  /*13d0*/  @!P0 HADD2.F32 R3, -RZ, R3.H1_H1 ;  /* 0x30000003ff038230 */ /* 0x000fe40000004100 */
        /* <DEDUP_REMOVED lines=8> */
.L_x_1563:
[----:B------:R-:W-:Y:S05]  /*1460*/  BSYNC B0 ;  /* 0x0000000000007941 */ /* 0x000fea0003800000 */
.L_x_1562:
[----:B------:R-:W-:Y:S01]  /*1470*/  ISETP.GE.AND P0, PT, R6, R136, PT ;  /* 0x000000880600720c */ /* 0x000fe20003f06270 */
[----:B------:R-:W-:Y:S01]  /*1480*/  BSSY B0, `(.L_x_1564) ;  /* 0x000001c000007945 */ /* 0x000fe20003800000 */
[----:B0-----:R-:W-:Y:S02]  /*1490*/  IADD3 R6, R122, 0x500, RZ ;  /* 0x000005007a067810 */ /* 0x001fe40007ffe0ff */
[----:B------:R-:W-:Y:S02]  /*14a0*/  CS2R R34, SRZ ;  /* 0x0000000000227805 */ /* 0x000fe4000001ff00 */
[----:B------:R-:W-:Y:S02]  /*14b0*/  CS2R R32, SRZ ;  /* 0x0000000000207805 */ /* 0x000fe4000001ff00 */
[----:B------:R-:W-:Y:S02]  /*14c0*/  MOV R223, RZ ;  /* 0x000000ff00df7202 */ /* 0x000fe40000000f00 */
        /* <DEDUP_REMOVED lines=14> */
[----:B------:R-:W-:Y:S02]  /*15b0*/  HADD2.F32 R5, -RZ, R2.H0_H0 ;  /* 0x20000002ff057230 */ /* 0x000fe40000004100 */
[----:B------:R-:W-:Y:S01]  /*15c0*/  @!P6 FMUL R46, R41, R0 ;  /* 0x00000000292ee220 */ /* 0x000fe20000400000 */
[----:B------:R-:W-:Y:S01]  /*15d0*/  ISETP.GE.AND P6, PT, R7, R136, PT ;  /* 0x000000880700720c */ /* 0x000fe20003fc6270 */
[----:B------:R-:W-:-:S02]  /*15e0*/  @!P0 HADD2.F32 R0, -RZ, R3.H1_H1 ;  /* 0x30000003ff008230 */ /* 0x000fc40000004100 */
[----:B------:R-:W-:-:S03]  /*15f0*/  FMUL R44, R30, R5 ;  /* 0x000000051e2c7220 */ /* 0x000fc60000400000 */
[----:B------:R-:W-:-:S07]  /*1600*/  @!P0 FMUL R55, R43, R0 ;  /* 0x000000002b378220 */ /* 0x000fce0000400000 */
[----:B------:R-:W-:Y:S02]  /*1610*/  @!P6 HADD2.F32 R40, -RZ, R4.H1_H1 ;  /* 0x30000004ff28e230 */ /* 0x000fe40000004100 */
[----:B------:R-:W-:-:S05]  /*1620*/  @!P6 HADD2.F32 R3, -RZ, R2.H1_H1 ;  /* 0x30000002ff03e230 */ /* 0x000fca0000004100 */
[----:B------:R-:W-:-:S07]  /*1630*/  @!P6 FMUL R45, R40, R3 ;  /* 0x00000003282de220 */ /* 0x000fce0000400000 */
.L_x_1565:
[----:B------:R-:W-:Y:S05]  /*1640*/  BSYNC B0 ;  /* 0x0000000000007941 */ /* 0x000fea0003800000 */
.L_x_1564:
        /* <DEDUP_REMOVED lines=30> */
.L_x_1567:
[----:B------:R-:W-:Y:S05]  /*1830*/  BSYNC B0 ;  /* 0x0000000000007941 */ /* 0x000fea0003800000 */
.L_x_1566:
        /* <DEDUP_REMOVED lines=30> */
.L_x_1569:
[----:B------:R-:W-:Y:S05]  /*1a20*/  BSYNC B0 ;  /* 0x0000000000007941 */ /* 0x000fea0003800000 */
.L_x_1568:
        /* <DEDUP_REMOVED lines=30> */
.L_x_1571:
[----:B------:R-:W-:Y:S05]  /*1c10*/  BSYNC B0 ;  /* 0x0000000000007941 */ /* 0x000fea0003800000 */
.L_x_1570:
[----:B------:R-:W-:Y:S01]  /*1c20*/  HFMA2.MMA R8, -RZ, RZ, 0, 0 ;  /* 0x00000000ff087435 */ /* 0x000fe200000001ff */
[----:B------:R-:W-:Y:S01]  /*1c30*/  MOV R13, RZ ;  /* 0x000000ff000d7202 */ /* 0x000fe20000000f00 */
[----:B------:R-:W-:Y:S01]  /*1c40*/  BSSY B0, `(.L_x_1572) ;  /* 0x000001e000007945 */ /* 0x000fe20003800000 */
[----:B------:R-:W-:Y:S02]  /*1c50*/  ISETP.GE.AND P0, PT, R6, R136, PT ;  /* 0x000000880600720c */ /* 0x000fe40003f06270 */
[----:B------:R-:W-:Y:S02]  /*1c60*/  CS2R R246, SRZ ;  /* 0x0000000000f67805 */ /* 0x000fe4000001ff00 */
[----:B0-----:R-:W-:Y:S01]  /*1c70*/  IADD3 R6, R122, 0x700, RZ ;  /* 0x000007007a067810 */ /* 0x001fe20007ffe0ff */
        /* <DEDUP_REMOVED lines=26> */
.L_x_1573:
[----:B------:R-:W-:Y:S05]  /*1e20*/  BSYNC B0 ;  /* 0x0000000000007941 */ /* 0x000fea0003800000 */
.L_x_1572:
[----:B------:R-:W-:Y:S01]  /*1e30*/  HFMA2.MMA R16, -RZ, RZ, 0, 0 ;  /* 0x00000000ff107435 */ /* 0x000fe200000001ff */
[----:B------:R-:W-:Y:S01]  /*1e40*/  MOV R11, RZ ;  /* 0x000000ff000b7202 */ /* 0x000fe20000000f00 */
[----:B------:R-:W-:Y:S01]  /*1e50*/  HFMA2.MMA R15, -RZ, RZ, 0, 0 ;  /* 0x00000000ff0f7435 */ /* 0x000fe200000001ff */
[----:B------:R-:W-:Y:S01]  /*1e60*/  ISETP.GE.AND P0, PT, R6, R136, PT ;  /* 0x000000880600720c */ /* 0x000fe20003f06270 */
[----:B------:R1:W-:Y:S01]  /*1e70*/  STL [R1+0x1d8], RZ ;  /* 0x0001d8ff01007387 */ /* 0x0003e20000100800 */
[----:B0-----:R-:W-:Y:S01]  /*1e80*/  IADD3 R6, R122, 0x780, RZ ;  /* 0x000007807a067810 */ /* 0x001fe20007ffe0ff */
[----:B------:R-:W-:Y:S01]  /*1e90*/  BSSY B0, `(.L_x_1574) ;  /* 0x000001d000007945 */ /* 0x000fe20003800000 */
[----:B------:R-:W-:Y:S01]  /*1ea0*/  CS2R R242, SRZ ;  /* 0x0000000000f27805 */ /* 0x000fe2000001ff00 */
[----:B------:R1:W-:Y:S01]  /*1eb0*/  STL [R1+0x1f8], R16 ;  /* 0x0001f81001007387 */ /* 0x0003e20000100800 */
[----:B------:R-:W-:-:S03]  /*1ec0*/  MOV R22, RZ ;  /* 0x000000ff00167202 */ /* 0x000fc60000000f00 */
        /* <DEDUP_REMOVED lines=8> */
[-C--:B------:R-:W-:Y:S02]  /*1f50*/  ISETP.GE.AND P6, PT, R7, R136.reuse, PT ;  /* 0x000000880700720c */ /* 0x080fe40003fc6270 */
[----:B------:R-:W-:-:S02]  /*1f60*/  ISETP.GE.AND P0, PT, R9, R136, PT ;  /* 0x000000880900720c */ /* 0x000fc40003f06270 */
[----:B------:R-:W-:-:S09]  /*1f70*/  IADD3 R7, R122, 0x701, RZ ;  /* 0x000007017a077810 */ /* 0x000fd20007ffe0ff */
[--C-:B--2---:R-:W-:Y:S02]  /*1f80*/  @!P6 HADD2.F32 R243, -RZ, R5.reuse.H0_H0 ;  /* 0x20000005fff3e230 */ /* 0x104fe40000004100 */
[----:B------:R-:W-:Y:S02]  /*1f90*/  @!P0 HADD2.F32 R244, -RZ, R5.H1_H1 ;  /* 0x30000005fff48230 */ /* 0x000fe40000004100 */
[--C-:B---3--:R-:W-:Y:S02]  /*1fa0*/  @!P0 HADD2.F32 R5, -RZ, R3.reuse.H1_H1 ;  /* 0x30000003ff058230 */ /* 0x108fe40000004100 */
[----:B------:R-:W-:Y:S02]  /*1fb0*/  @!P6 HADD2.F32 R0, -RZ, R3.H0_H0 ;  /* 0x20000003ff00e230 */ /* 0x000fe40000004100 */
[----:B------:R-:W-:Y:S02]  /*1fc0*/  HADD2.F32 R22, -RZ, R4.H0_H0 ;  /* 0x20000004ff167230 */ /* 0x000fe40000004100 */
[----:B------:R-:W-:Y:S01]  /*1fd0*/  @!P0 FMUL R8, R244, R5 ;  /* 0x00000005f4088220 */ /* 0x000fe20000400000 */
[----:B------:R-:W-:-:S02]  /*1fe0*/  HADD2.F32 R245, -RZ, R2.H0_H0 ;  /* 0x20000002fff57230 */ /* 0x000fc40000004100 */
[----:B------:R-:W-:Y:S01]  /*1ff0*/  @!P6 FMUL R247, R243, R0 ;  /* 0x00000000f3f7e220 */ /* 0x000fe20000400000 */
[----:B------:R-:W-:Y:S01]  /*2000*/  ISETP.GE.AND P6, PT, R7, R136, PT ;  /* 0x000000880700720c */ /* 0x000fe20003fc6270 */
[----:B------:R0:W-:Y:S01]  /*2010*/  @!P0 STL [R1+0x1d4], R8 ;  /* 0x0001d40801008387 */ /* 0x0001e20000100800 */
[----:B------:R-:W-:-:S11]  /*2020*/  FMUL R245, R22, R245 ;  /* 0x000000f516f57220 */ /* 0x000fd60000400000 */
[----:B------:R-:W-:Y:S02]  /*2030*/  @!P6 HADD2.F32 R242, -RZ, R4.H1_H1 ;  /* 0x30000004fff2e230 */ /* 0x000fe40000004100 */
[----:B------:R-:W-:-:S05]  /*2040*/  @!P6 HADD2.F32 R3, -RZ, R2.H1_H1 ;  /* 0x30000002ff03e230 */ /* 0x000fca0000004100 */
[----:B0-----:R-:W-:-:S07]  /*2050*/  @!P6 FMUL R246, R242, R3 ;  /* 0x00000003f2f6e220 */ /* 0x001fce0000400000 */
.L_x_1575:
[----:B------:R-:W-:Y:S05]  /*2060*/  BSYNC B0 ;  /* 0x0000000000007941 */ /* 0x000fea0003800000 */
.L_x_1574:
[----:B------:R-:W-:Y:S01]  /*2070*/  HFMA2.MMA R2, -RZ, RZ, 0, 0 ;  /* 0x00000000ff027435 */ /* 0x000fe200000001ff */
        /* <DEDUP_REMOVED lines=20> */
[----:B------:R-:W-:Y:S01]  /*21c0*/  IADD3 R7, R122, 0x782, RZ ;  /* 0x000007827a077810 */ /* 0x000fe20007ffe0ff */
[----:B0-----:R-:W3:Y:S01]  /*21d0*/  LDG.E.64 R2, desc[UR4][R126.64+0xf00] ;  /* 0x000f00047e027981 */ /* 0x001ee2000c1e1b00 */
[----:B------:R-:W-:Y:S02]  /*21e0*/  MOV R16, R15 ;  /* 0x0000000f00107202 */ /* 0x000fe40000000f00 */
[----:B------:R-:W-:Y:S02]  /*21f0*/  ISETP.GE.AND P6, PT, R7, R136, PT ;  /* 0x000000880700720c */ /* 0x000fe40003fc6270 */
[----:B------:R-:W-:-:S02]  /*2200*/  MOV R15, R13 ;  /* 0x0000000d000f7202 */ /* 0x000fc40000000f00 */
[----:B------:R-:W-:Y:S02]  /*2210*/  MOV R13, R0 ;  /* 0x00000000000d7202 */ /* 0x000fe40000000f00 */
[C---:B------:R-:W-:Y:S02]  /*2220*/  IADD3 R7, R122.reuse, 0x781, RZ ;  /* 0x000007817a077810 */ /* 0x040fe40007ffe0ff */
[----:B------:R-:W-:-:S04]  /*2230*/  IADD3 R9, R122, 0x783, RZ ;  /* 0x000007837a097810 */ /* 0x000fc80007ffe0ff */
[----:B------:R-:W-:Y:S01]  /*2240*/  ISETP.GE.AND P0, PT, R9, R136, PT ;  /* 0x000000880900720c */ /* 0x000fe20003f06270 */
[----:B--2---:R-:W-:Y:S02]  /*2250*/  @!P6 HADD2.F32 R0, -RZ, R5.H0_H0 ;  /* 0x20000005ff00e230 */ /* 0x004fe40000004100 */
[----:B---3--:R-:W-:-:S05]  /*2260*/  @!P6 HADD2.F32 R18, -RZ, R3.H0_H0 ;  /* 0x20000003ff12e230 */ /* 0x008fca0000004100 */
[----:B------:R-:W-:Y:S01]  /*2270*/  @!P6 FMUL R17, R18, R0 ;  /* 0x000000001211e220 */ /* 0x000fe20000400000 */
[----:B------:R1:W-:Y:S04]  /*2280*/  @!P6 STL [R1+0x1e8], R18 ;  /* 0x0001e8120100e387 */ /* 0x0003e80000100800 */
[----:B------:R1:W-:Y:S01]  /*2290*/  @!P6 STL [R1+0x1f8], R17 ;  /* 0x0001f8110100e387 */ /* 0x0003e20000100800 */
[----:B------:R-:W-:Y:S01]  /*22a0*/  ISETP.GE.AND P6, PT, R7, R136, PT ;  /* 0x000000880700720c */ /* 0x000fe20003fc6270 */
[----:B------:R-:W-:Y:S02]  /*22b0*/  HADD2.F32 R9, -RZ, R2.H0_H0 ;  /* 0x20000002ff097230 */ /* 0x000fe40000004100 */
[----:B------:R-:W-:Y:S02]  /*22c0*/  @!P0 HADD2.F32 R16, -RZ, R3.H1_H1 ;  /* 0x30000003ff108230 */ /* 0x000fe40000004100 */
[----:B------:R-:W-:-:S08]  /*22d0*/  @!P0 HADD2.F32 R5, -RZ, R5.H1_H1 ;  /* 0x30000005ff058230 */ /* 0x000fd00000004100 */
        /* <DEDUP_REMOVED lines=12> */
.L_x_1577:
[----:B------:R-:W-:Y:S05]  /*23a0*/  BSYNC B0 ;  /* 0x0000000000007941 */ /* 0x000fea0003800000 */
.L_x_1576:
[----:B0-----:R-:W-:Y:S01]  /*23b0*/  CS2R R2, SRZ ;  /* 0x0000000000027805 */ /* 0x001fe2000001ff00 */
[----:B-1----:R-:W-:Y:S01]  /*23c0*/  HFMA2.MMA R0, -RZ, RZ, 0, 0 ;  /* 0x00000000ff007435 */ /* 0x002fe200000001ff */
        /* <DEDUP_REMOVED lines=19> */
[----:B------:R-:W-:Y:S02]  /*2500*/  IADD3 R7, R122, 0x802, RZ ;  /* 0x000008027a077810 */ /* 0x000fe40007ffe0ff */
[----:B------:R-:W-:Y:S02]  /*2510*/  MOV R14, R0 ;  /* 0x00000000000e7202 */ /* 0x000fe40000000f00 */
[----:B------:R-:W-:-:S02]  /*2520*/  ISETP.GE.AND P6, PT, R7, R136, PT ;  /* 0x000000880700720c */ /* 0x000fc40003fc6270 */
[C---:B------:R-:W-:Y:S02]  /*2530*/  IADD3 R7, R122.reuse, 0x801, RZ ;  /* 0x000008017a077810 */ /* 0x040fe40007ffe0ff */
[----:B------:R-:W-:-:S04]  /*2540*/  IADD3 R9, R122, 0x803, RZ ;  /* 0x000008037a097810 */ /* 0x000fc80007ffe0ff */
[----:B------:R-:W-:-:S05]  /*2550*/  ISETP.GE.AND P0, PT, R9, R136, PT ;  /* 0x000000880900720c */ /* 0x000fca0003f06270 */
        /* <DEDUP_REMOVED lines=21> */
.L_x_1579:
[----:B------:R-:W-:Y:S05]  /*26b0*/  BSYNC B0 ;  /* 0x0000000000007941 */ /* 0x000fea0003800000 */
.L_x_1578:
[----:B0-----:R-:W-:Y:S02]  /*26c0*/  CS2R R2, SRZ ;  /* 0x0000000000027805 */ /* 0x001fe4000001ff00 */
[----:B-1----:R-:W-:Y:S01]  /*26d0*/  MOV R0, RZ ;  /* 0x000000ff00007202 */ /* 0x002fe20000000f00 */
[----:B------:R-:W-:Y:S01]  /*26e0*/  HFMA2.MMA R8, -RZ, RZ, 0, 0 ;  /* 0x00000000ff087435 */ /* 0x000fe200000001ff */
[----:B------:R0:W-:Y:S01]  /*26f0*/  STL [R1+0x204], RZ ;  /* 0x000204ff01007387 */ /* 0x0001e20000100800 */
[----:B------:R-:W-:Y:S01]  /*2700*/  ISETP.GE.AND P0, PT, R6, R136, PT ;  /* 0x000000880600720c */ /* 0x000fe20003f06270 */
[----:B------:R-:W-:Y:S01]  /*2710*/  BSSY B0, `(.L_x_1580) ;  /* 0x000002c000007945 */ /* 0x000fe20003800000 */
[----:B------:R-:W-:Y:S01]  /*2720*/  MOV R10, RZ ;  /* 0x000000ff000a7202 */ /* 0x000fe20000000f00 */
        /* <DEDUP_REMOVED lines=17> */
[----:B------:R-:W-:Y:S02]  /*2840*/  MOV R12, R0 ;  /* 0x00000000000c7202 */ /* 0x000fe40000000f00 */
[C---:B------:R-:W-:Y:S02]  /*2850*/  IADD3 R7, R122.reuse, 0x881, RZ ;  /* 0x000008817a077810 */ /* 0x040fe40007ffe0ff */
[----:B------:R-:W-:-:S04]  /*2860*/  IADD3 R9, R122, 0x883, RZ ;  /* 0x000008837a097810 */ /* 0x000fc80007ffe0ff */
[----:B------:R-:W-:-:S03]  /*2870*/  ISETP.GE.AND P0, PT, R9, R136, PT ;  /* 0x000000880900720c */ /* 0x000fc60003f06270 */
        /* <DEDUP_REMOVED lines=21> */
.L_x_1581:
[----:B------:R-:W-:Y:S05]  /*29d0*/  BSYNC B0 ;  /* 0x0000000000007941 */ /* 0x000fea0003800000 */
.L_x_1580:
[----:B01----:R-:W-:Y:S01]  /*29e0*/  HFMA2.MMA R0, -RZ, RZ, 0, 0 ;  /* 0x00000000ff007435 */ /* 0x003fe200000001ff */
[----:B------:R-:W-:Y:S02]  /*29f0*/  CS2R R4, SRZ ;  /* 0x0000000000047805 */ /* 0x000fe4000001ff00 */
[----:B------:R-:W-:Y:S01]  /*2a00*/  CS2R R2, SRZ ;  /* 0x0000000000027805 */ /* 0x000fe2000001ff00 */
[----:B------:R0:W-:Y:S01]  /*2a10*/  STL [R1+0x224], RZ ;  /* 0x000224ff01007387 */ /* 0x0001e20000100800 */
[----:B------:R-:W-:Y:S01]  /*2a20*/  ISETP.GE.AND P0, PT, R6, R136, PT ;  /* 0x000000880600720c */ /* 0x000fe20003f06270 */
        /* <DEDUP_REMOVED lines=43> */
.L_x_1583:
[----:B------:R-:W-:Y:S05]  /*2ce0*/  BSYNC B0 ;  /* 0x0000000000007941 */ /* 0x000fea0003800000 */
.L_x_1582:
[----:B0-----:R-:W-:Y:S02]  /*2cf0*/  CS2R R4, SRZ ;  /* 0x0000000000047805 */ /* 0x001fe4000001ff00 */
[----:B-1----:R-:W-:Y:S02]  /*2d00*/  MOV R0, RZ ;  /* 0x000000ff00007202 */ /* 0x002fe40000000f00 */
[----:B------:R-:W-:Y:S01]  /*2d10*/  CS2R R2, SRZ ;  /* 0x0000000000027805 */ /* 0x000fe2000001ff00 */
        /* <DEDUP_REMOVED lines=45> */
.L_x_1585:
[----:B------:R-:W-:Y:S05]  /*2ff0*/  BSYNC B0 ;  /* 0x0000000000007941 */ /* 0x000fea0003800000 */
.L_x_1584:
[----:B-1----:R-:W-:Y:S01]  /*3000*/  HFMA2.MMA R8, -RZ, RZ, 0, 0 ;  /* 0x00000000ff087435 */ /* 0x002fe200000001ff */
[----:B0-----:R-:W-:Y:S02]  /*3010*/  CS2R R2, SRZ ;  /* 0x0000000000027805 */ /* 0x001fe4000001ff00 */
[----:B------:R-:W-:Y:S02]  /*3020*/  CS2R R4, SRZ ;  /* 0x0000000000047805 */ /* 0x000fe4000001ff00 */
[----:B------:R-:W-:Y:S01]  /*3030*/  MOV R0, RZ ;  /* 0x000000ff00007202 */ /* 0x000fe20000000f00 */
[----:B------:R-:W-:Y:S01]  /*3040*/  HFMA2.MMA R6, -RZ, RZ, 0, 0 ;  /* 0x00000000ff067435 */ /* 0x000fe200000001ff */
        /* <DEDUP_REMOVED lines=15> */
[----:B------:R-:W-:Y:S02]  /*3140*/  MOV R14, R4 ;  /* 0x00000004000e7202 */ /* 0x000fe40000000f00 */
[----:B------:R-:W-:Y:S01]  /*3150*/  MOV R13, R3 ;  /* 0x00000003000d7202 */ /* 0x000fe20000000f00 */
[----:B------:R-:W2:Y:S01]  /*3160*/  LDG.E.64 R4, desc[UR4][R124.64+0x1400] ;  /* 0x001400047c047981 */ /* 0x000ea2000c1e1b00 */
[----:B------:R-:W-:Y:S02]  /*3170*/  MOV R12, R2 ;  /* 0x00000002000c7202 */ /* 0x000fe40000000f00 */
[----:B------:R-:W-:Y:S01]  /*3180*/  MOV R10, R0 ;  /* 0x00000000000a7202 */ /* 0x000fe20000000f00 */
[----:B------:R-:W3:Y:S01]  /*3190*/  LDG.E.64 R2, desc[UR4][R126.64+0x1400] ;  /* 0x001400047e027981 */ /* 0x000ee2000c1e1b00 */
[----:B------:R-:W-:-:S04]  /*31a0*/  IADD3 R7, R122, 0xa02, RZ ;  /* 0x00000a027a077810 */ /* 0x000fc80007ffe0ff */
        /* <DEDUP_REMOVED lines=25> */
.L_x_1587:
[----:B------:R-:W-:Y:S05]  /*3340*/  BSYNC B0 ;  /* 0x0000000000007941 */ /* 0x000fea0003800000 */
.L_x_1586:
        /* <DEDUP_REMOVED lines=48> */
.L_x_1589:
[----:B------:R-:W-:Y:S05]  /*3650*/  BSYNC B0 ;  /* 0x0000000000007941 */ /* 0x000fea0003800000 */
.L_x_1588:
        /* <DEDUP_REMOVED lines=52> */
.L_x_1591:
[----:B------:R-:W-:Y:S05]  /*39a0*/  BSYNC B0 ;  /* 0x0000000000007941 */ /* 0x000fea0003800000 */
.L_x_1590:
        /* <DEDUP_REMOVED lines=48> */
.L_x_1593:
[----:B------:R-:W-:Y:S05]  /*3cb0*/  BSYNC B0 ;  /* 0x0000000000007941 */ /* 0x000fea0003800000 */
.L_x_1592:
        /* <DEDUP_REMOVED lines=32> */
[----:B---3--:R-:W-:-:S03]  /*3ec0*/  @!P6 HADD2.F32 R0, -RZ, R3.H0_H0 ;  /* 0x20000003ff00e230 */ /* 0x008fc60000004100 */
[----:B------:R-:W-:Y:S02]  /*3ed0*/  @!P6 STL [R1+0x300], R14 ;  /* 0x0003000e0100e387 */ /* 0x000fe40000100800 */
[----:B------:R-:W-:-:S05]  /*3ee0*/  @!P6 FMUL R6, R14, R0 ;  /* 0x000000000e06e220 */ /* 0x000fca0000400000 */
        /* <DEDUP_REMOVED lines=17> */
.L_x_1595:
[----:B------:R-:W-:Y:S05]  /*4000*/  BSYNC B0 ;  /* 0x0000000000007941 */ /* 0x000fea0003800000 */
.L_x_1594:
        /* <DEDUP_REMOVED lines=48> */
.L_x_1597:
[----:B------:R-:W-:Y:S05]  /*4310*/  BSYNC B0 ;  /* 0x0000000000007941 */ /* 0x000fea0003800000 */
.L_x_1596:
        /* <DEDUP_REMOVED lines=19> */
[C---:B0-----:R-:W-:Y:S02]  /*4450*/  IADD3 R3, R122.reuse, 0xd02, RZ ;  /* 0x00000d027a037810 */ /* 0x041fe40007ffe0ff */
[----:B------:R-:W-:Y:S02]  /*4460*/  MOV R13, R8 ;  /* 0x00000008000d7202 */ /* 0x000fe40000000f00 */
[----:B------:R-:W-:Y:S02]  /*4470*/  ISETP.GE.AND P6, PT, R3, R136, PT ;  /* 0x000000880300720c */ /* 0x000fe40003fc6270 */
[----:B------:R-:W-:Y:S02]  /*4480*/  IADD3 R3, R122, 0xd03, RZ ;  /* 0x00000d037a037810 */ /* 0x000fe40007ffe0ff */
[----:B------:R-:W-:-:S02]  /*4490*/  MOV R8, R5 ;  /* 0x0000000500087202 */ /* 0x000fc40000000f00 */
[----:B------:R-:W-:Y:S02]  /*44a0*/  MOV R12, R4 ;  /* 0x00000004000c7202 */ /* 0x000fe40000000f00 */
[----:B------:R-:W-:Y:S01]  /*44b0*/  MOV R10, R2 ;  /* 0x00000002000a7202 */ /* 0x000fe20000000f00 */
[----:B------:R-:W2:Y:S01]  /*44c0*/  LDG.E.64 R4, desc[UR4][R124.64+0x1a00] ;  /* 0x001a00047c047981 */ /* 0x000ea2000c1e1b00 */
[----:B------:R-:W-:Y:S02]  /*44d0*/  ISETP.GE.AND P4, PT, R3, R136, PT ;  /* 0x000000880300720c */ /* 0x000fe40003f86270 */
[----:B------:R-:W-:Y:S01]  /*44e0*/  MOV R9, R0 ;  /* 0x0000000000097202 */ /* 0x000fe20000000f00 */
[----:B------:R-:W3:Y:S01]  /*44f0*/  LDG.E.64 R2, desc[UR4][R126.64+0x1a00] ;  /* 0x001a00047e027981 */ /* 0x000ee2000c1e1b00 */
[----:B--2---:R-:W-:Y:S02]  /*4500*/  @!P6 HADD2.F32 R0, -RZ, R5.H0_H0 ;  /* 0x20000005ff00e230 */ /* 0x004fe40000004100 */
[----:B---3--:R-:W-:-:S07]  /*4510*/  @!P6 HADD2.F32 R13, -RZ, R3.H0_H0 ;  /* 0x20000003ff0de230 */ /* 0x008fce0000004100 */
[----:B------:R-:W-:Y:S01]  /*4520*/  @!P4 HADD2.F32 R12, -RZ, R3.H1_H1 ;  /* 0x30000003ff0cc230 */ /* 0x000fe20000004100 */
[----:B------:R-:W-:Y:S01]  /*4530*/  IADD3 R3, R122, 0xd01, RZ ;  /* 0x00000d017a037810 */ /* 0x000fe20007ffe0ff */
[----:B------:R-:W-:Y:S01]  /*4540*/  @!P6 FMUL R8, R13, R0 ;  /* 0x000000000d08e220 */ /* 0x000fe20000400000 */
[----:B------:R-:W-:Y:S04]  /*4550*/  @!P6 STL [R1+0x340], R13 ;  /* 0x0003400d0100e387 */ /* 0x000fe80000100800 */
        /* <DEDUP_REMOVED lines=16> */
.L_x_1599:
[----:B------:R-:W-:Y:S05]  /*4660*/  BSYNC B0 ;  /* 0x0000000000007941 */ /* 0x000fea0003800000 */
.L_x_1598:
        /* <DEDUP_REMOVED lines=16> */
[C---:B------:R-:W-:Y:S02]  /*4770*/  IADD3 R3, R122.reuse, 0xd82, RZ ;  /* 0x00000d827a037810 */ /* 0x040fe40007ffe0ff */
[----:B------:R-:W-:Y:S02]  /*4780*/  MOV R10, R5 ;  /* 0x00000005000a7202 */ /* 0x000fe40000000f00 */
[----:B------:R-:W-:Y:S02]  /*4790*/  ISETP.GE.AND P3, PT, R3, R136, PT ;  /* 0x000000880300720c */ /* 0x000fe40003f66270 */
[----:B------:R-:W-:-:S02]  /*47a0*/  IADD3 R3, R122, 0xd83, RZ ;  /* 0x00000d837a037810 */ /* 0x000fc40007ffe0ff */
[----:B------:R-:W-:Y:S02]  /*47b0*/  MOV R9, R4 ;  /* 0x0000000400097202 */ /* 0x000fe40000000f00 */
[----:B------:R-:W-:Y:S01]  /*47c0*/  MOV R8, R6 ;  /* 0x0000000600087202 */ /* 0x000fe20000000f00 */
[----:B------:R-:W2:Y:S01]  /*47d0*/  LDG.E.64 R4, desc[UR4][R126.64+0x1b00] ;  /* 0x001b00047e047981 */ /* 0x000ea2000c1e1b00 */
[----:B------:R-:W-:Y:S02]  /*47e0*/  MOV R6, R2 ;  /* 0x0000000200067202 */ /* 0x000fe40000000f00 */
[----:B------:R-:W-:Y:S02]  /*47f0*/  ISETP.GE.AND P6, PT, R3, R136, PT ;  /* 0x000000880300720c */ /* 0x000fe40003fc6270 */
[----:B------:R-:W3:Y:S01]  /*4800*/  LDG.E.64 R2, desc[UR4][R124.64+0x1b00] ;  /* 0x001b00047c027981 */ /* 0x000ee2000c1e1b00 */
[----:B--2---:R-:W-:-:S10]  /*4810*/  @!P3 HADD2.F32 R11, -RZ, R5.H0_H0 ;  /* 0x20000005ff0bb230 */ /* 0x004fd40000004100 */
[----:B------:R-:W-:Y:S02]  /*4820*/  @!P6 HADD2.F32 R9, -RZ, R5.H1_H1 ;  /* 0x30000005ff09e230 */ /* 0x000fe40000004100 */
[--C-:B---3--:R-:W-:Y:S02]  /*4830*/  @!P3 HADD2.F32 R5, -RZ, R3.reuse.H0_H0 ;  /* 0x20000003ff05b230 */ /* 0x108fe40000004100 */
[----:B------:R-:W-:-:S03]  /*4840*/  @!P6 HADD2.F32 R3, -RZ, R3.H1_H1 ;  /* 0x30000003ff03e230 */ /* 0x000fc60000004100 */
[----:B------:R-:W-:Y:S02]  /*4850*/  @!P3 FMUL R10, R11, R5 ;  /* 0x000000050b0ab220 */ /* 0x000fe40000400000 */
[----:B------:R-:W-:Y:S01]  /*4860*/  @!P6 FMUL R8, R9, R3 ;  /* 0x000000030908e220 */ /* 0x000fe20000400000 */
[----:B------:R-:W-:Y:S01]  /*4870*/  IADD3 R3, R122, 0xd81, RZ ;  /* 0x00000d817a037810 */ /* 0x000fe20007ffe0ff */
[----:B------:R1:W-:Y:S04]  /*4880*/  @!P3 STL [R1+0x364], R11 ;  /* 0x0003640b0100b387 */ /* 0x0003e80000100800 */
[----:B------:R1:W-:Y:S04]  /*4890*/  @!P6 STL [R1+0x368], R9 ;  /* 0x000368090100e387 */ /* 0x0003e80000100800 */
[----:B------:R1:W-:Y:S01]  /*48a0*/  @!P3 STL [R1+0x370], R10 ;  /* 0x0003700a0100b387 */ /* 0x0003e20000100800 */
[----:B------:R-:W-:-:S03]  /*48b0*/  ISETP.GE.AND P3, PT, R3, R136, PT ;  /* 0x000000880300720c */ /* 0x000fc60003f66270 */
[----:B------:R1:W-:Y:S10]  /*48c0*/  @!P6 STL [R1+0x374], R8 ;  /* 0x000374080100e387 */ /* 0x0003f40000100800 */
[----:B------:R-:W-:-:S02]  /*48d0*/  @!P3 HADD2.F32 R7, -RZ, R4.H1_H1 ;  /* 0x30000004ff07b230 */ /* 0x000fc40000004100 */
[----:B------:R-:W-:Y:S02]  /*48e0*/  @!P3 HADD2.F32 R3, -RZ, R2.H1_H1 ;  /* 0x30000002ff03b230 */ /* 0x000fe40000004100 */
[----:B------:R-:W-:Y:S02]  /*48f0*/  HADD2.F32 R4, -RZ, R4.H0_H0 ;  /* 0x20000004ff047230 */ /* 0x000fe40000004100 */
[----:B------:R-:W-:Y:S02]  /*4900*/  HADD2.F32 R2, -RZ, R2.H0_H0 ;  /* 0x20000002ff027230 */ /* 0x000fe40000004100 */
[----:B------:R-:W-:Y:S01]  /*4910*/  @!P3 FMUL R6, R7, R3 ;  /* 0x000000030706b220 */ /* 0x000fe20000400000 */
[----:B------:R1:W-:Y:S02]  /*4920*/  @!P3 STL [R1+0x360], R7 ;  /* 0x000360070100b387 */ /* 0x0003e40000100800 */
[----:B------:R-:W-:Y:S02]  /*4930*/  FMUL R2, R4, R2 ;  /* 0x0000000204027220 */ /* 0x000fe40000400000 */
[----:B------:R1:W-:Y:S04]  /*4940*/  STL [R1+0x140], R4 ;  /* 0x0001400401007387 */ /* 0x0003e80000100800 */
[----:B------:R1:W-:Y:S04]  /*4950*/  @!P3 STL [R1+0x36c], R6 ;  /* 0x00036c060100b387 */ /* 0x0003e80000100800 */
[----:B------:R1:W-:Y:S02]  /*4960*/  STL [R1+0x144], R2 ;  /* 0x0001440201007387 */ /* 0x0003e40000100800 */
.L_x_1601:
[----:B------:R-:W-:Y:S05]  /*4970*/  BSYNC B0 ;  /* 0x0000000000007941 */ /* 0x000fea0003800000 */
.L_x_1600:
        /* <DEDUP_REMOVED lines=24> */
[----:B------:R-:W-:Y:S02]  /*4b00*/  MOV R9, R4 ;  /* 0x0000000400097202 */ /* 0x000fe40000000f00 */
[----:B------:R-:W-:Y:S01]  /*4b10*/  MOV R8, R3 ;  /* 0x0000000300087202 */ /* 0x000fe20000000f00 */
[----:B------:R-:W2:Y:S01]  /*4b20*/  LDG.E.64 R4, desc[UR4][R126.64+0x1c00] ;  /* 0x001c00047e047981 */ /* 0x000ea2000c1e1b00 */
[----:B------:R-:W-:-:S03]  /*4b30*/  ISETP.GE.AND P6, PT, R2, R136, PT ;  /* 0x000000880200720c */ /* 0x000fc60003fc6270 */
[----:B------:R-:W3:Y:S01]  /*4b40*/  LDG.E.64 R2, desc[UR4][R124.64+0x1c00] ;  /* 0x001c00047c027981 */ /* 0x000ee2000c1e1b00 */
[----:B--2---:R-:W-:-:S09]  /*4b50*/  @!P2 HADD2.F32 R12, -RZ, R5.H0_H0 ;  /* 0x20000005ff0ca230 */ /* 0x004fd20000004100 */
        /* <DEDUP_REMOVED lines=21> */
.L_x_1603:
[----:B------:R-:W-:Y:S05]  /*4cb0*/  BSYNC B0 ;  /* 0x0000000000007941 */ /* 0x000fea0003800000 */
.L_x_1602:
[----:B01----:R-:W-:Y:S02]  /*4cc0*/  CS2R R4, SRZ ;  /* 0x0000000000047805 */ /* 0x003fe4000001ff00 */
[----:B------:R-:W-:Y:S02]  /*4cd0*/  CS2R R2, SRZ ;  /* 0x0000000000027805 */ /* 0x000fe4000001ff00 */
        /* <DEDUP_REMOVED lines=46> */
.L_x_1605:
[----:B------:R-:W-:Y:S05]  /*4fc0*/  BSYNC B0 ;  /* 0x0000000000007941 */ /* 0x000fea0003800000 */
.L_x_1604:
[----:B------:R-:W-:Y:S02]  /*4fd0*/  CS2R R140, SRZ ;  /* 0x00000000008c7805 */ /* 0x000fe4000001ff00 */
[----:B01----:R-:W-:Y:S02]  /*4fe0*/  CS2R R2, SRZ ;  /* 0x0000000000027805 */ /* 0x003fe4000001ff00 */
[----:B------:R-:W-:Y:S02]  /*4ff0*/  CS2R R4, SRZ ;  /* 0x0000000000047805 */ /* 0x000fe4000001ff00 */
[----:B------:R-:W-:Y:S02]  /*5000*/  ISETP.GE.AND P1, PT, R0, R136, PT ;  /* 0x000000880000720c */ /* 0x000fe40003f26270 */
[----:B------:R-:W-:Y:S01]  /*5010*/  CS2R R8, SRZ ;  /* 0x0000000000087805 */ /* 0x000fe2000001ff00 */
[----:B------:R0:W-:Y:S01]  /*5020*/  STL [R1+0x128], R140 ;  /* 0x0001288c01007387 */ /* 0x0001e20000100800 */
[----:B------:R-:W-:Y:S01]  /*5030*/  HFMA2.MMA R0, -RZ, RZ, 0, 0 ;  /* 0x00000000ff007435 */ /* 0x000fe200000001ff */
[----:B------:R-:W-:-:S02]  /*5040*/  CS2R R164, SRZ ;  /* 0x0000000000a47805 */ /* 0x000fc4000001ff00 */
[----:B------:R-:W-:Y:S01]  /*5050*/  CS2R R148, SRZ ;  /* 0x0000000000947805 */ /* 0x000fe2000001ff00 */
[----:B------:R0:W-:Y:S01]  /*5060*/  STL [R1+0xf0], R3 ;  /* 0x0000f00301007387 */ /* 0x0001e20000100800 */
[----:B------:R-:W-:Y:S02]  /*5070*/  CS2R R134, SRZ ;  /* 0x0000000000867805 */ /* 0x000fe4000001ff00 */
[----:B------:R-:W-:Y:S02]  /*5080*/  MOV R137, RZ ;  /* 0x000000ff00897202 */ /* 0x000fe40000000f00 */
[----:B------:R-:W-:Y:S01]  /*5090*/  CS2R R162, SRZ ;  /* 0x0000000000a27805 */ /* 0x000fe2000001ff00 */
[----:B------:R0:W-:Y:S01]  /*50a0*/  STL [R1+0xec], R5 ;  /* 0x0000ec0501007387 */ /* 0x0001e20000100800 */
[----:B------:R-:W-:Y:S02]  /*50b0*/  CS2R R10, SRZ ;  /* 0x00000000000a7805 */ /* 0x000fe4000001ff00 */
[----:B------:R-:W-:-:S02]  /*50c0*/  CS2R R146, SRZ ;  /* 0x0000000000927805 */ /* 0x000fc4000001ff00 */
[----:B------:R-:W-:Y:S01]  /*50d0*/  CS2R R130, SRZ ;  /* 0x0000000000827805 */ /* 0x000fe2000001ff00 */
[----:B------:R0:W-:Y:S01]  /*50e0*/  STL [R1+0xac], RZ ;  /* 0x0000acff01007387 */ /* 0x0001e20000100800 */
[----:B------:R-:W-:Y:S02]  /*50f0*/  CS2R R128, SRZ ;  /* 0x0000000000807805 */ /* 0x000fe4000001ff00 */
[----:B------:R-:W-:Y:S01]  /*5100*/  CS2R R144, SRZ ;  /* 0x0000000000907805 */ /* 0x000fe2000001ff00 */
[----:B------:R-:W-:Y:S01]  /*5110*/  HFMA2.MMA R133, -RZ, RZ, 0, 0 ;  /* 0x00000000ff857435 */ /* 0x000fe200000001ff */
        /* <DEDUP_REMOVED lines=12> */
[----:B------:R0:W-:Y:S01]  /*51e0*/  STL [R1+0xbc], RZ ;  /* 0x0000bcff01007387 */ /* 0x0001e20000100800 */
[----:B------:R-:W-:-:S02]  /*51f0*/  CS2R R16, SRZ ;  /* 0x0000000000107805 */ /* 0x000fc4000001ff00 */
[----:B------:R-:W-:Y:S02]  /*5200*/  CS2R R154, SRZ ;  /* 0x00000000009a7805 */ /* 0x000fe4000001ff00 */
[----:B------:R-:W-:Y:S01]  /*5210*/  CS2R R14, SRZ ;  /* 0x00000000000e7805 */ /* 0x000fe2000001ff00 */
[----:B------:R0:W-:Y:S01]  /*5220*/  STL [R1+0xdc], R0 ;  /* 0x0000dc0001007387 */ /* 0x0001e20000100800 */
[----:B------:R-:W-:Y:S01]  /*5230*/  HFMA2.MMA R78, -RZ, RZ, 0, 0 ;  /* 0x00000000ff4e7435 */ /* 0x000fe200000001ff */
[----:B------:R-:W-:Y:S02]  /*5240*/  CS2R R152, SRZ ;  /* 0x0000000000987805 */ /* 0x000fe4000001ff00 */
[----:B------:R-:W-:Y:S01]  /*5250*/  MOV R150, RZ ;  /* 0x000000ff00967202 */ /* 0x000fe20000000f00 */
[----:B------:R0:W-:Y:S01]  /*5260*/  STL [R1+0x124], R164 ;  /* 0x000124a401007387 */ /* 0x0001e20000100800 */
[----:B------:R-:W-:Y:S01]  /*5270*/  HFMA2.MMA R7, -RZ, RZ, 0, 0 ;  /* 0x00000000ff077435 */ /* 0x000fe200000001ff */
        /* <DEDUP_REMOVED lines=96> */
.L_x_1607:
[----:B------:R-:W-:Y:S05]  /*5880*/  BSYNC B0 ;  /* 0x0000000000007941 */ /* 0x000fea0003800000 */
.L_x_1606:
[----:B-1----:R-:W-:Y:S01]  /*5890*/  CS2R R138, SRZ ;  /* 0x00000000008a7805 */ /* 0x002fe2000001ff00 */
[----:B0-----:R-:W-:Y:S01]  /*58a0*/  HFMA2.MMA R9, -RZ, RZ, 0, 0 ;  /* 0x00000000ff097435 */ /* 0x001fe200000001ff */
[----:B------:R-:W-:Y:S01]  /*58b0*/  MOV R151, RZ ;  /* 0x000000ff00977202 */ /* 0x000fe20000000f00 */
[----:B------:R-:W-:Y:S01]  /*58c0*/  BSSY B0, `(.L_x_1608) ;  /* 0x0000028000007945 */ /* 0x000fe20003800000 */
[----:B------:R-:W-:Y:S01]  /*58d0*/  ISETP.GE.AND P0, PT, R6, R136, PT ;  /* 0x000000880600720c */ /* 0x000fe20003f06270 */
[----:B------:R0:W-:Y:S01]  /*58e0*/  STL [R1+0x398], R138 ;  /* 0x0003988a01007387 */ /* 0x0001e20000100800 */
[----:B------:R-:W-:Y:S02]  /*58f0*/  IADD3 R6, R122, 0x1280, RZ ;  /* 0x000012807a067810 */ /* 0x000fe40007ffe0ff */
        /* <DEDUP_REMOVED lines=36> */
.L_x_1609:
[----:B------:R-:W-:Y:S05]  /*5b40*/  BSYNC B0 ;  /* 0x0000000000007941 */ /* 0x000fea0003800000 */
.L_x_1608:
[----:B-1----:R-:W-:Y:S01]  /*5b50*/  HFMA2.MMA R140, -RZ, RZ, 0, 0 ;  /* 0x00000000ff8c7435 */ /* 0x002fe200000001ff */
        /* <DEDUP_REMOVED lines=42> */
.L_x_1611:
[----:B------:R-:W-:Y:S05]  /*5e00*/  BSYNC B0 ;  /* 0x0000000000007941 */ /* 0x000fea0003800000 */
.L_x_1610:
[----:B0-----:R-:W-:Y:S01]  /*5e10*/  HFMA2.MMA R10, -RZ, RZ, 0, 0 ;  /* 0x00000000ff0a7435 */ /* 0x001fe200000001ff */
        /* <DEDUP_REMOVED lines=42> */
.L_x_1613:
[----:B------:R-:W-:Y:S05]  /*60c0*/  BSYNC B0 ;  /* 0x0000000000007941 */ /* 0x000fea0003800000 */
.L_x_1612:
[----:B-1----:R-:W-:Y:S01]  /*60d0*/  HFMA2.MMA R148, -RZ, RZ, 0, 0 ;  /* 0x00000000ff947435 */ /* 0x002fe200000001ff */
[----:B------:R-:W-:Y:S01]  /*60e0*/  MOV R137, RZ ;  /* 0x000000ff00897202 */ /* 0x000fe20000000f00 */
[----:B------:R-:W-:Y:S01]  /*60f0*/  HFMA2.MMA R133, -RZ, RZ, 0, 0 ;  /* 0x00000000ff857435 */ /* 0x000fe200000001ff */
        /* <DEDUP_REMOVED lines=41> */
.L_x_1615:
[----:B------:R-:W-:Y:S05]  /*6390*/  BSYNC B0 ;  /* 0x0000000000007941 */ /* 0x000fea0003800000 */
.L_x_1614:
        /* <DEDUP_REMOVED lines=43> */
.L_x_1617:
[----:B------:R-:W-:Y:S05]  /*6650*/  BSYNC B0 ;  /* 0x0000000000007941 */ /* 0x000fea0003800000 */
.L_x_1616:
[----:B-1----:R-:W-:Y:S02]  /*6660*/  CS2R R142, SRZ ;  /* 0x00000000008e7805 */ /* 0x002fe4000001ff00 */
[----:B------:R-:W-:Y:S01]  /*6670*/  MOV R89, RZ ;  /* 0x000000ff00597202 */ /* 0x000fe20000000f00 */
        /* <DEDUP_REMOVED lines=27> */
[----:B------:R-:W-:-:S02]  /*6830*/  @!P6 HADD2.F32 R3, -RZ, R3.H1_H1 ;  /* 0x30000003ff03e230 */ /* 0x000fc40000004100 */
[----:B------:R-:W-:-:S03]  /*6840*/  HADD2.F32 R5, -RZ, R4.H0_H0 ;  /* 0x20000004ff057230 */ /* 0x000fc60000004100 */
[----:B------:R-:W-:-:S07]  /*6850*/  @!P6 FMUL R18, R20, R3 ;  /* 0x000000031412e220 */ /* 0x000fce0000400000 */
[----:B------:R-:W-:Y:S02]  /*6860*/  @!P0 HADD2.F32 R16, -RZ, R4.H1_H1 ;  /* 0x30000004ff108230 */ /* 0x000fe40000004100 */
[--C-:B------:R-:W-:Y:S02]  /*6870*/  @!P0 HADD2.F32 R0, -RZ, R2.reuse.H1_H1 ;  /* 0x30000002ff008230 */ /* 0x100fe40000004100 */
[----:B------:R-:W-:-:S03]  /*6880*/  HADD2.F32 R2, -RZ, R2.H0_H0 ;  /* 0x20000002ff027230 */ /* 0x000fc60000004100 */
[----:B------:R-:W-:Y:S02]  /*6890*/  @!P0 FMUL R13, R16, R0 ;  /* 0x00000000100d8220 */ /* 0x000fe40000400000 */
[----:B------:R-:W-:Y:S01]  /*68a0*/  FMUL R0, R5, R2 ;  /* 0x0000000205007220 */ /* 0x000fe20000400000 */
[----:B------:R0:W-:Y:S04]  /*68b0*/  @!P6 STL [R1+0x3ec], R18 ;  /* 0x0003ec120100e387 */ /* 0x0001e80000100800 */
[----:B------:R0:W-:Y:S04]  /*68c0*/  @!P0 STL [R1+0x3d8], R16 ;  /* 0x0003d81001008387 */ /* 0x0001e80000100800 */
[----:B------:R0:W-:Y:S04]  /*68d0*/  STL [R1+0x34], R5 ;  /* 0x0000340501007387 */ /* 0x0001e80000100800 */
[----:B------:R0:W-:Y:S04]  /*68e0*/  STL [R1+0x1b0], R0 ;  /* 0x0001b00001007387 */ /* 0x0001e80000100800 */
[----:B------:R0:W-:Y:S02]  /*68f0*/  @!P0 STL [R1+0x3e4], R13 ;  /* 0x0003e40d01008387 */ /* 0x0001e40000100800 */
.L_x_1619:
[----:B------:R-:W-:Y:S05]  /*6900*/  BSYNC B0 ;  /* 0x0000000000007941 */ /* 0x000fea0003800000 */
.L_x_1618:
[----:B0-----:R-:W-:Y:S01]  /*6910*/  HFMA2.MMA R13, -RZ, RZ, 0, 0 ;  /* 0x00000000ff0d7435 */ /* 0x001fe200000001ff */
[----:B------:R-:W-:Y:S01]  /*6920*/  MOV R131, RZ ;  /* 0x000000ff00837202 */ /* 0x000fe20000000f00 */
[----:B------:R-:W-:Y:S01]  /*6930*/  HFMA2.MMA R20, -RZ, RZ, 0, 0 ;  /* 0x00000000ff147435 */ /* 0x000fe200000001ff */
[----:B------:R-:W-:Y:S01]  /*6940*/  MOV R18, RZ ;  /* 0x000000ff00127202 */ /* 0x000fe20000000f00 */
[----:B------:R-:W-:Y:S01]  /*6950*/  BSSY B0, `(.L_x_1620) ;  /* 0x0000028000007945 */ /* 0x000fe20003800000 */
[----:B------:R-:W-:Y:S01]  /*6960*/  ISETP.GE.AND P0, PT, R6, R136, PT ;  /* 0x000000880600720c */ /* 0x000fe20003f06270 */
[----:B------:R0:W-:Y:S01]  /*6970*/  STL [R1+0xb4], R131 ;  /* 0x0000b48301007387 */ /* 0x0001e20000100800 */
[----:B------:R-:W-:Y:S02]  /*6980*/  MOV R16, RZ ;  /* 0x000000ff00107202 */ /* 0x000fe40000000f00 */
        /* <DEDUP_REMOVED lines=36> */
.L_x_1621:
[----:B------:R-:W-:Y:S05]  /*6bd0*/  BSYNC B0 ;  /* 0x0000000000007941 */ /* 0x000fea0003800000 */
.L_x_1620:
        /* <DEDUP_REMOVED lines=43> */
.L_x_1623:
[----:B------:R-:W-:Y:S05]  /*6e90*/  BSYNC B0 ;  /* 0x0000000000007941 */ /* 0x000fea0003800000 */
.L_x_1622:
        /* <DEDUP_REMOVED lines=43> */
.L_x_1625:
[----:B------:R-:W-:Y:S05]  /*7150*/  BSYNC B0 ;  /* 0x0000000000007941 */ /* 0x000fea0003800000 */
.L_x_1624:
[----:B-1----:R-:W-:Y:S01]  /*7160*/  HFMA2.MMA R138, -RZ, RZ, 0, 0 ;  /* 0x00000000ff8a7435 */ /* 0x002fe200000001ff */
[----:B------:R-:W-:Y:S01]  /*7170*/  MOV R9, RZ ;  /* 0x000000ff00097202 */ /* 0x000fe20000000f00 */
[----:B------:R-:W-:Y:S01]  /*7180*/  HFMA2.MMA R78, -RZ, RZ, 0, 0 ;  /* 0x00000000ff4e7435 */ /* 0x000fe200000001ff */
[----:B------:R-:W-:Y:S01]  /*7190*/  MOV R7, RZ ;  /* 0x000000ff00077202 */ /* 0x000fe20000000f00 */
[----:B------:R-:W-:Y:S01]  /*71a0*/  BSSY B0, `(.L_x_1626) ;  /* 0x0000027000007945 */ /* 0x000fe20003800000 */
[----:B------:R-:W-:Y:S02]  /*71b0*/  ISETP.GE.AND P3, PT, R6, R136, PT ;  /* 0x000000880600720c */ /* 0x000fe40003f66270 */
[----:B------:R1:W-:Y:S01]  /*71c0*/  STL [R1+0x84], R138 ;  /* 0x0000848a01007387 */ /* 0x0003e20000100800 */
[----:B0-----:R-:W-:-:S03]  /*71d0*/  IADD3 R6, R122, 0x1700, RZ ;  /* 0x000017007a067810 */ /* 0x001fc60007ffe0ff */
        /* <DEDUP_REMOVED lines=35> */
.L_x_1627:
[----:B------:R-:W-:Y:S05]  /*7410*/  BSYNC B0 ;  /* 0x0000000000007941 */ /* 0x000fea0003800000 */
.L_x_1626:
[----:B0-----:R-:W-:Y:S01]  /*7420*/  HFMA2.MMA R10, -RZ, RZ, 0, 0 ;  /* 0x00000000ff0a7435 */ /* 0x001fe200000001ff */
[----:B------:R-:W-:Y:S01]  /*7430*/  MOV R135, RZ ;  /* 0x000000ff00877202 */ /* 0x000fe20000000f00 */
[----:B------:R-:W-:Y:S01]  /*7440*/  HFMA2.MMA R8, -RZ, RZ, 0, 0 ;  /* 0x00000000ff087435 */ /* 0x000fe200000001ff */
[----:B------:R-:W-:Y:S01]  /*7450*/  ISETP.GE.AND P2, PT, R6, R136, PT ;  /* 0x000000880600720c */ /* 0x000fe20003f46270 */
[----:B------:R-:W-:Y:S01]  /*7460*/  HFMA2.MMA R90, -RZ, RZ, 0, 0 ;  /* 0x00000000ff5a7435 */ /* 0x000fe200000001ff */
[----:B------:R-:W-:Y:S01]  /*7470*/  MOV R140, RZ ;  /* 0x000000ff008c7202 */ /* 0x000fe20000000f00 */
[----:B------:R-:W-:Y:S01]  /*7480*/  BSSY B0, `(.L_x_1628) ;  /* 0x0000026000007945 */ /* 0x000fe20003800000 */
[----:B------:R0:W-:Y:S01]  /*7490*/  STL [R1+0x54], R10 ;  /* 0x0000540a01007387 */ /* 0x0001e20000100800 */
[----:B-1----:R-:W-:-:S03]  /*74a0*/  IADD3 R6, R122, 0x1780, RZ ;  /* 0x000017807a067810 */ /* 0x002fc60007ffe0ff */
        /* <DEDUP_REMOVED lines=32> */
[----:B------:R1:W-:Y:S04]  /*76b0*/  STL [R1], R5 ;  /* 0x0000000501007387 */ /* 0x0003e80000100800 */
[----:B------:R1:W-:Y:S04]  /*76c0*/  STL [R1+0x194], R0 ;  /* 0x0001940001007387 */ /* 0x0003e80000100800 */
[----:B------:R1:W-:Y:S02]  /*76d0*/  @!P1 STL [R1+0x1c4], R130 ;  /* 0x0001c48201009387 */ /* 0x0003e40000100800 */
.L_x_1629:
[----:B------:R-:W-:Y:S05]  /*76e0*/  BSYNC B0 ;  /* 0x0000000000007941 */ /* 0x000fea0003800000 */
.L_x_1628:
        /* <DEDUP_REMOVED lines=41> */
[----:B------:R0:W-:Y:S02]  /*7980*/  @!P0 STL [R1+0x154], R87 ;  /* 0x0001545701008387 */ /* 0x0001e40000100800 */
.L_x_1631:
[----:B------:R-:W-:Y:S05]  /*7990*/  BSYNC B0 ;  /* 0x0000000000007941 */ /* 0x000fea0003800000 */
.L_x_1630:
[----:B0-----:R-:W-:Y:S01]  /*79a0*/  HFMA2.MMA R87, -RZ, RZ, 0, 0 ;  /* 0x00000000ff577435 */ /* 0x001fe200000001ff */
[----:B------:R-:W-:Y:S02]  /*79b0*/  CS2R R128, SRZ ;  /* 0x0000000000807805 */ /* 0x000fe4000001ff00 */
[----:B------:R-:W-:Y:S01]  /*79c0*/  MOV R88, RZ ;  /* 0x000000ff00587202 */ /* 0x000fe20000000f00 */
[----:B------:R0:W-:Y:S01]  /*79d0*/  STL [R1+0x14], RZ ;  /* 0x000014ff01007387 */ /* 0x0001e20000100800 */
[----:B------:R-:W-:Y:S01]  /*79e0*/  ISETP.GE.AND P0, PT, R6, R136, PT ;  /* 0x000000880600720c */ /* 0x000fe20003f06270 */
[----:B------:R-:W-:Y:S01]  /*79f0*/  BSSY B0, `(.L_x_1632) ;  /* 0x0000024000007945 */ /* 0x000fe20003800000 */
[----:B-1----:R-:W-:Y:S01]  /*7a00*/  IADD3 R6, R122, 0x1880, RZ ;  /* 0x000018807a067810 */ /* 0x002fe20007ffe0ff */
[----:B------:R0:W-:Y:S01]  /*7a10*/  STL [R1+0x30], R128 ;  /* 0x0000308001007387 */ /* 0x0001e20000100800 */
[----:B------:R-:W-:-:S03]  /*7a20*/  HFMA2.MMA R249, -RZ, RZ, 0, 0 ;  /* 0x00000000fff97435 */ /* 0x000fc600000001ff */
        /* <DEDUP_REMOVED lines=32> */
.L_x_1633:
[----:B------:R-:W-:Y:S05]  /*7c30*/  BSYNC B0 ;  /* 0x0000000000007941 */ /* 0x000fea0003800000 */
.L_x_1632:
[----:B-1----:R-:W-:Y:S01]  /*7c40*/  HFMA2.MMA R89, -RZ, RZ, 0, 0 ;  /* 0x00000000ff597435 */ /* 0x002fe200000001ff */
[----:B------:R-:W-:Y:S01]  /*7c50*/  MOV R131, RZ ;  /* 0x000000ff00837202 */ /* 0x000fe20000000f00 */
[----:B------:R-:W-:Y:S01]  /*7c60*/  BSSY B0, `(.L_x_1634) ;  /* 0x0000026000007945 */ /* 0x000fe20003800000 */
[----:B------:R-:W-:Y:S01]  /*7c70*/  ISETP.GE.AND P5, PT, R6, R136, PT ;  /* 0x000000880600720c */ /* 0x000fe20003fa6270 */
[----:B------:R-:W-:Y:S01]  /*7c80*/  HFMA2.MMA R250, -RZ, RZ, 0, 0 ;  /* 0x00000000fffa7435 */ /* 0x000fe200000001ff */
[----:B0-----:R-:W-:Y:S01]  /*7c90*/  IADD3 R6, R122, 0x1900, RZ ;  /* 0x000019007a067810 */ /* 0x001fe20007ffe0ff */
[----:B------:R0:W-:Y:S01]  /*7ca0*/  STL [R1+0xc], R131 ;  /* 0x00000c8301007387 */ /* 0x0001e20000100800 */
[----:B------:R-:W-:Y:S01]  /*7cb0*/  HFMA2.MMA R248, -RZ, RZ, 0, 0 ;  /* 0x00000000fff87435 */ /* 0x000fe200000001ff */
        /* <DEDUP_REMOVED lines=32> */
.L_x_1635:
[----:B------:R-:W-:Y:S05]  /*7ec0*/  BSYNC B0 ;  /* 0x0000000000007941 */ /* 0x000fea0003800000 */
.L_x_1634:
        /* <DEDUP_REMOVED lines=23> */
[----:B------:R-:W-:-:S02]  /*8040*/  HADD2.F32 R16, -RZ, R4.H0_H0 ;  /* 0x20000004ff107230 */ /* 0x000fc40000004100 */
[----:B------:R-:W-:-:S10]  /*8050*/  @!P3 HADD2.F32 R3, -RZ, R3.H1_H1 ;  /* 0x30000003ff03b230 */ /* 0x000fd40000004100 */
        /* <DEDUP_REMOVED lines=8> */
[----:B------:R1:W-:Y:S04]  /*80e0*/  @!P3 STL [R1+0xfc], R13 ;  /* 0x0000fc0d0100b387 */ /* 0x0003e80000100800 */
[----:B------:R1:W-:Y:S02]  /*80f0*/  @!P6 STL [R1+0x94], R11 ;  /* 0x0000940b0100e387 */ /* 0x0003e40000100800 */
.L_x_1637:
[----:B------:R-:W-:Y:S05]  /*8100*/  BSYNC B0 ;  /* 0x0000000000007941 */ /* 0x000fea0003800000 */
.L_x_1636:
        /* <DEDUP_REMOVED lines=36> */
.L_x_1639:
[----:B------:R-:W-:Y:S05]  /*8350*/  BSYNC B0 ;  /* 0x0000000000007941 */ /* 0x000fea0003800000 */
.L_x_1638:
        /* <DEDUP_REMOVED lines=36> */
.L_x_1641:
[----:B------:R-:W-:Y:S05]  /*85a0*/  BSYNC B0 ;  /* 0x0000000000007941 */ /* 0x000fea0003800000 */
.L_x_1640:
[----:B0-----:R-:W-:Y:S01]  /*85b0*/  IADD3 R90, R122, 0x1b00, RZ ;  /* 0x00001b007a5a7810 */ /* 0x001fe20007ffe0ff */
[----:B------:R-:W-:Y:S01]  /*85c0*/  BSSY B0, `(.L_x_1642) ;  /* 0x0000028000007945 */ /* 0x000fe20003800000 */
[----:B------:R-:W-:Y:S01]  /*85d0*/  ISETP.GE.AND P1, PT, R78, R136, PT ;  /* 0x000000884e00720c */ /* 0x000fe20003f26270 */
[----:B-1----:R-:W-:Y:S01]  /*85e0*/  HFMA2.MMA R78, -RZ, RZ, 0, 0 ;  /* 0x00000000ff4e7435 */ /* 0x002fe200000001ff */
[----:B------:R-:W-:Y:S01]  /*85f0*/  CS2R R4, SRZ ;  /* 0x0000000000047805 */ /* 0x000fe2000001ff00 */
[----:B------:R0:W-:Y:S01]  /*8600*/  STL [R1+0x4b4], R90 ;  /* 0x0004b45a01007387 */ /* 0x0001e20000100800 */
[----:B------:R-:W-:Y:S02]  /*8610*/  CS2R R2, SRZ ;  /* 0x0000000000027805 */ /* 0x000fe4000001ff00 */
[----:B------:R-:W-:Y:S01]  /*8620*/  MOV R0, RZ ;  /* 0x000000ff00007202 */ /* 0x000fe20000000f00 */
[----:B------:R-:W-:Y:S06]  /*8630*/  @P0 BRA `(.L_x_1643) ;  /* 0x0000000000800947 */ /* 0x000fec0003800000 */
[----:B------:R-:W-:Y:S02]  /*8640*/  MOV R140, R131 ;  /* 0x00000083008c7202 */ /* 0x000fe40000000f00 */
[----:B------:R-:W-:Y:S02]  /*8650*/  MOV R139, R129 ;  /* 0x00000081008b7202 */ /* 0x000fe40000000f00 */
[----:B------:R-:W-:Y:S02]  /*8660*/  MOV R138, R128 ;  /* 0x00000080008a7202 */ /* 0x000fe40000000f00 */
[----:B------:R-:W-:Y:S01]  /*8670*/  MOV R137, R89 ;  /* 0x0000005900897202 */ /* 0x000fe20000000f00 */
[----:B------:R-:W2:Y:S01]  /*8680*/  LDG.E.64 R128, desc[UR4][R126.64+0x3000] ;  /* 0x003000047e807981 */ /* 0x000ea2000c1e1b00 */
[----:B------:R-:W-:Y:S02]  /*8690*/  MOV R131, R88 ;  /* 0x0000005800837202 */ /* 0x000fe40000000f00 */
[----:B------:R-:W-:Y:S01]  /*86a0*/  IADD3 R78, R122, 0x1802, RZ ;  /* 0x000018027a4e7810 */ /* 0x000fe20007ffe0ff */
[----:B------:R-:W3:Y:S03]  /*86b0*/  LDG.E.64 R88, desc[UR4][R124.64+0x3000] ;  /* 0x003000047c587981 */ /* 0x000ee6000c1e1b00 */
[----:B------:R-:W-:-:S02]  /*86c0*/  ISETP.GE.AND P6, PT, R78, R136, PT ;  /* 0x000000884e00720c */ /* 0x000fc40003fc6270 */
[----:B------:R-:W-:-:S04]  /*86d0*/  IADD3 R78, R122, 0x1803, RZ ;  /* 0x000018037a4e7810 */ /* 0x000fc80007ffe0ff */
[----:B------:R-:W-:-:S07]  /*86e0*/  ISETP.GE.AND P0, PT, R78, R136, PT ;  /* 0x000000884e00720c */ /* 0x000fce0003f06270 */
[----:B--2---:R-:W-:Y:S02]  /*86f0*/  @!P6 HADD2.F32 R140, -RZ, R129.H0_H0 ;  /* 0x20000081ff8ce230 */ /* 0x004fe40000004100 */
[----:B---3--:R-:W-:-:S04]  /*8700*/  @!P6 HADD2.F32 R78, -RZ, R89.H0_H0 ;  /* 0x20000059ff4ee230 */ /* 0x008fc80000004100 */
[----:B------:R-:W-:Y:S02]  /*8710*/  @!P0 HADD2.F32 R139, -RZ, R129.H1_H1 ;  /* 0x30000081ff8b8230 */ /* 0x000fe40000004100 */
[----:B------:R-:W-:Y:S01]  /*8720*/  @!P6 FMUL R87, R140, R78 ;  /* 0x0000004e8c57e220 */ /* 0x000fe20000400000 */
[----:B------:R-:W-:Y:S01]  /*8730*/  IADD3 R78, R122, 0x1801, RZ ;  /* 0x000018017a4e7810 */ /* 0x000fe20007ffe0ff */
[----:B------:R-:W-:Y:S04]  /*8740*/  @!P6 STL [R1+0xc], R140 ;  /* 0x00000c8c0100e387 */ /* 0x000fe80000100800 */
[----:B------:R-:W-:Y:S04]  /*8750*/  @!P0 STL [R1+0x24], R139 ;  /* 0x0000248b01008387 */ /* 0x000fe80000100800 */
[----:B------:R1:W-:Y:S01]  /*8760*/  @!P6 STL [R1+0x2c], R87 ;  /* 0x00002c570100e387 */ /* 0x0003e20000100800 */
[----:B------:R-:W-:Y:S01]  /*8770*/  ISETP.GE.AND P6, PT, R78, R136, PT ;  /* 0x000000884e00720c */ /* 0x000fe20003fc6270 */
[----:B------:R-:W-:-:S02]  /*8780*/  HADD2.F32 R78, -RZ, R128.H0_H0 ;  /* 0x20000080ff4e7230 */ /* 0x000fc40000004100 */
[----:B------:R-:W-:-:S10]  /*8790*/  @!P0 HADD2.F32 R89, -RZ, R89.H1_H1 ;  /* 0x30000059ff598230 */ /* 0x000fd40000004100 */
[----:B------:R-:W-:Y:S02]  /*87a0*/  @!P6 HADD2.F32 R137, -RZ, R128.H1_H1 ;  /* 0x30000080ff89e230 */ /* 0x000fe40000004100 */
[--C-:B-1----:R-:W-:Y:S02]  /*87b0*/  @!P6 HADD2.F32 R87, -RZ, R88.reuse.H1_H1 ;  /* 0x30000058ff57e230 */ /* 0x102fe40000004100 */
        /* <DEDUP_REMOVED lines=8> */
.L_x_1643:
[----:B------:R-:W-:Y:S05]  /*8840*/  BSYNC B0 ;  /* 0x0000000000007941 */ /* 0x000fea0003800000 */
.L_x_1642:
[----:B-1----:R-:W-:Y:S01]  /*8850*/  IADD3 R138, R122, 0x1b80, RZ ;  /* 0x00001b807a8a7810 */ /* 0x002fe20007ffe0ff */
[----:B------:R-:W-:Y:S01]  /*8860*/  BSSY B0, `(.L_x_1644) ;  /* 0x000001f000007945 */ /* 0x000fe20003800000 */
[----:B------:R-:W-:Y:S01]  /*8870*/  HFMA2.MMA R142, -RZ, RZ, 0, 0 ;  /* 0x00000000ff8e7435 */ /* 0x000fe200000001ff */
[----:B------:R-:W-:Y:S01]  /*8880*/  ISETP.GE.AND P0, PT, R90, R136, PT ;  /* 0x000000885a00720c */ /* 0x000fe20003f06270 */
[----:B------:R-:W-:Y:S01]  /*8890*/  HFMA2.MMA R137, -RZ, RZ, 0, 0 ;  /* 0x00000000ff897435 */ /* 0x000fe200000001ff */
[----:B------:R1:W-:Y:S01]  /*88a0*/  STL [R1+0x4b0], R138 ;  /* 0x0004b08a01007387 */ /* 0x0003e20000100800 */
[----:B------:R-:W-:Y:S02]  /*88b0*/  MOV R87, RZ ;  /* 0x000000ff00577202 */ /* 0x000fe40000000f00 */
[----:B------:R-:W-:Y:S02]  /*88c0*/  CS2R R88, SRZ ;  /* 0x0000000000587805 */ /* 0x000fe4000001ff00 */
[----:B0-----:R-:W-:Y:S01]  /*88d0*/  MOV R90, RZ ;  /* 0x000000ff005a7202 */ /* 0x001fe20000000f00 */
[----:B------:R-:W-:Y:S06]  /*88e0*/  @P5 BRA `(.L_x_1645) ;  /* 0x0000000000585947 */ /* 0x000fec0003800000 */
[----:B------:R-:W-:Y:S02]  /*88f0*/  IADD3 R128, R122, 0x1882, RZ ;  /* 0x000018827a807810 */ /* 0x000fe40007ffe0ff */
[----:B------:R-:W-:Y:S02]  /*8900*/  MOV R139, R130 ;  /* 0x00000082008b7202 */ /* 0x000fe40000000f00 */
[----:B------:R-:W-:Y:S01]  /*8910*/  ISETP.GE.AND P6, PT, R128, R136, PT ;  /* 0x000000888000720c */ /* 0x000fe20003fc6270 */
[----:B------:R-:W2:Y:S01]  /*8920*/  LDG.E.64 R130, desc[UR4][R124.64+0x3100] ;  /* 0x003100047c827981 */ /* 0x000ea2000c1e1b00 */
[----:B------:R-:W-:-:S04]  /*8930*/  IADD3 R128, R122, 0x1883, RZ ;  /* 0x000018837a807810 */ /* 0x000fc80007ffe0ff */
[----:B------:R-:W-:Y:S02]  /*8940*/  ISETP.GE.AND P5, PT, R128, R136, PT ;  /* 0x000000888000720c */ /* 0x000fe40003fa6270 */
[----:B------:R-:W3:Y:S05]  /*8950*/  LDG.E.64 R128, desc[UR4][R126.64+0x3100] ;  /* 0x003100047e807981 */ /* 0x000eea000c1e1b00 */
[----:B---3--:R-:W-:-:S06]  /*8960*/  @!P6 HADD2.F32 R20, -RZ, R129.H0_H0 ;  /* 0x20000081ff14e230 */ /* 0x008fcc0000004100 */
[----:B------:R-:W-:Y:S02]  /*8970*/  @!P5 HADD2.F32 R21, -RZ, R129.H1_H1 ;  /* 0x30000081ff15d230 */ /* 0x000fe40000004100 */
[--C-:B--2---:R-:W-:Y:S02]  /*8980*/  @!P6 HADD2.F32 R129, -RZ, R131.reuse.H0_H0 ;  /* 0x20000083ff81e230 */ /* 0x104fe40000004100 */
[----:B------:R-:W-:-:S03]  /*8990*/  @!P5 HADD2.F32 R131, -RZ, R131.H1_H1 ;  /* 0x30000083ff83d230 */ /* 0x000fc60000004100 */
[----:B------:R-:W-:Y:S01]  /*89a0*/  @!P6 FMUL R252, R20, R129 ;  /* 0x0000008114fce220 */ /* 0x000fe20000400000 */
[----:B------:R-:W-:Y:S01]  /*89b0*/  IADD3 R129, R122, 0x1881, RZ ;  /* 0x000018817a817810 */ /* 0x000fe20007ffe0ff */
[----:B------:R-:W-:-:S03]  /*89c0*/  @!P5 FMUL R139, R21, R131 ;  /* 0x00000083158bd220 */ /* 0x000fc60000400000 */
[----:B------:R-:W-:Y:S02]  /*89d0*/  ISETP.GE.AND P6, PT, R129, R136, PT ;  /* 0x000000888100720c */ /* 0x000fe40003fc6270 */
[----:B------:R0:W-:Y:S01]  /*89e0*/  @!P5 STL [R1+0x48], R139 ;  /* 0x0000488b0100d387 */ /* 0x0001e20000100800 */
[----:B------:R-:W-:-:S10]  /*89f0*/  HADD2.F32 R137, -RZ, R128.H0_H0 ;  /* 0x20000080ff897230 */ /* 0x000fd40000004100 */
[----:B------:R-:W-:Y:S02]  /*8a00*/  @!P6 HADD2.F32 R19, -RZ, R128.H1_H1 ;  /* 0x30000080ff13e230 */ /* 0x000fe40000004100 */
[--C-:B------:R-:W-:Y:S02]  /*8a10*/  @!P6 HADD2.F32 R128, -RZ, R130.reuse.H1_H1 ;  /* 0x30000082ff80e230 */ /* 0x100fe40000004100 */
[----:B------:R-:W-:-:S03]  /*8a20*/  HADD2.F32 R130, -RZ, R130.H0_H0 ;  /* 0x20000082ff827230 */ /* 0x000fc60000004100 */
[----:B------:R-:W-:Y:S02]  /*8a30*/  @!P6 FMUL R250, R19, R128 ;  /* 0x0000008013fae220 */ /* 0x000fe40000400000 */
[----:B0-----:R-:W-:-:S07]  /*8a40*/  FMUL R133, R137, R130 ;  /* 0x0000008289857220 */ /* 0x001fce0000400000 */
.L_x_1645:
[----:B------:R-:W-:Y:S05]  /*8a50*/  BSYNC B0 ;  /* 0x0000000000007941 */ /* 0x000fea0003800000 */
.L_x_1644:
[----:B------:R-:W-:Y:S01]  /*8a60*/  IADD3 R144, R122, 0x1c00, RZ ;  /* 0x00001c007a907810 */ /* 0x000fe20007ffe0ff */
[----:B------:R-:W-:Y:S01]  /*8a70*/  BSSY B0, `(.L_x_1646) ;  /* 0x000001c000007945 */ /* 0x000fe20003800000 */
[----:B------:R-:W-:Y:S01]  /*8a80*/  HFMA2.MMA R143, -RZ, RZ, 0, 0 ;  /* 0x00000000ff8f7435 */ /* 0x000fe200000001ff */
[----:B------:R-:W-:Y:S02]  /*8a90*/  ISETP.GE.AND P5, PT, R138, R136, PT ;  /* 0x000000888a00720c */ /* 0x000fe40003fa6270 */
[----:B------:R-:W-:Y:S01]  /*8aa0*/  CS2R R140, SRZ ;  /* 0x00000000008c7805 */ /* 0x000fe2000001ff00 */
[----:B------:R0:W-:Y:S01]  /*8ab0*/  STL [R1+0x4a8], R144 ;  /* 0x0004a89001007387 */ /* 0x0001e20000100800 */
[----:B------:R-:W-:Y:S02]  /*8ac0*/  MOV R149, RZ ;  /* 0x000000ff00957202 */ /* 0x000fe40000000f00 */
[----:B-1----:R-:W-:Y:S01]  /*8ad0*/  CS2R R138, SRZ ;  /* 0x00000000008a7805 */ /* 0x002fe2000001ff00 */
[----:B------:R-:W-:Y:S06]  /*8ae0*/  @P4 BRA `(.L_x_1647) ;  /* 0x0000000000504947 */ /* 0x000fec0003800000 */
[----:B------:R-:W-:Y:S01]  /*8af0*/  IADD3 R128, R122, 0x1902, RZ ;  /* 0x000019027a807810 */ /* 0x000fe20007ffe0ff */
[----:B------:R-:W2:Y:S03]  /*8b00*/  LDG.E.64 R130, desc[UR4][R124.64+0x3200] ;  /* 0x003200047c827981 */ /* 0x000ea6000c1e1b00 */
[----:B------:R-:W-:Y:S02]  /*8b10*/  ISETP.GE.AND P6, PT, R128, R136, PT ;  /* 0x000000888000720c */ /* 0x000fe40003fc6270 */
[----:B------:R-:W-:-:S04]  /*8b20*/  IADD3 R128, R122, 0x1903, RZ ;  /* 0x000019037a807810 */ /* 0x000fc80007ffe0ff */
[----:B------:R-:W-:Y:S02]  /*8b30*/  ISETP.GE.AND P4, PT, R128, R136, PT ;  /* 0x000000888000720c */ /* 0x000fe40003f86270 */
[----:B------:R-:W3:Y:S05]  /*8b40*/  LDG.E.64 R128, desc[UR4][R126.64+0x3200] ;  /* 0x003200047e807981 */ /* 0x000eea000c1e1b00 */
[----:B---3--:R-:W-:-:S06]  /*8b50*/  @!P6 HADD2.F32 R12, -RZ, R129.H0_H0 ;  /* 0x20000081ff0ce230 */ /* 0x008fcc0000004100 */
[----:B------:R-:W-:Y:S02]  /*8b60*/  @!P4 HADD2.F32 R13, -RZ, R129.H1_H1 ;  /* 0x30000081ff0dc230 */ /* 0x000fe40000004100 */
[----:B--2---:R-:W-:-:S05]  /*8b70*/  @!P6 HADD2.F32 R129, -RZ, R131.H0_H0 ;  /* 0x20000083ff81e230 */ /* 0x004fca0000004100 */
[----:B------:R-:W-:Y:S01]  /*8b80*/  @!P6 FMUL R15, R12, R129 ;  /* 0x000000810c0fe220 */ /* 0x000fe20000400000 */
[----:B------:R-:W-:-:S04]  /*8b90*/  IADD3 R129, R122, 0x1901, RZ ;  /* 0x000019017a817810 */ /* 0x000fc80007ffe0ff */
[----:B------:R-:W-:Y:S01]  /*8ba0*/  ISETP.GE.AND P6, PT, R129, R136, PT ;  /* 0x000000888100720c */ /* 0x000fe20003fc6270 */
[----:B------:R-:W-:Y:S02]  /*8bb0*/  HADD2.F32 R143, -RZ, R128.H0_H0 ;  /* 0x20000080ff8f7230 */ /* 0x000fe40000004100 */
[----:B------:R-:W-:-:S10]  /*8bc0*/  @!P4 HADD2.F32 R131, -RZ, R131.H1_H1 ;  /* 0x30000083ff83c230 */ /* 0x000fd40000004100 */
[----:B------:R-:W-:Y:S02]  /*8bd0*/  @!P6 HADD2.F32 R10, -RZ, R128.H1_H1 ;  /* 0x30000080ff0ae230 */ /* 0x000fe40000004100 */
[--C-:B------:R-:W-:Y:S02]  /*8be0*/  @!P6 HADD2.F32 R128, -RZ, R130.reuse.H1_H1 ;  /* 0x30000082ff80e230 */ /* 0x100fe40000004100 */
[----:B------:R-:W-:Y:S02]  /*8bf0*/  HADD2.F32 R130, -RZ, R130.H0_H0 ;  /* 0x20000082ff827230 */ /* 0x000fe40000004100 */
[----:B------:R-:W-:Y:S01]  /*8c00*/  @!P4 FMUL R17, R13, R131 ;  /* 0x000000830d11c220 */ /* 0x000fe20000400000 */
[----:B------:R-:W-:Y:S02]  /*8c10*/  @!P6 FMUL R14, R10, R128 ;  /* 0x000000800a0ee220 */ /* 0x000fe40000400000 */
[----:B------:R-:W-:-:S07]  /*8c20*/  FMUL R134, R143, R130 ;  /* 0x000000828f867220 */ /* 0x000fce0000400000 */
.L_x_1647:
[----:B------:R-:W-:Y:S05]  /*8c30*/  BSYNC B0 ;  /* 0x0000000000007941 */ /* 0x000fea0003800000 */
.L_x_1646:
        /* <DEDUP_REMOVED lines=29> */
.L_x_1649:
[----:B------:R-:W-:Y:S05]  /*8e10*/  BSYNC B0 ;  /* 0x0000000000007941 */ /* 0x000fea0003800000 */
.L_x_1648:
[----:B------:R-:W-:Y:S01]  /*8e20*/  IADD3 R156, R122, 0x1d00, RZ ;  /* 0x00001d007a9c7810 */ /* 0x000fe20007ffe0ff */
[----:B------:R-:W-:Y:S01]  /*8e30*/  BSSY B0, `(.L_x_1650) ;  /* 0x000001c000007945 */ /* 0x000fe20003800000 */
[----:B------:R-:W-:Y:S01]  /*8e40*/  ISETP.GE.AND P3, PT, R151, R136, PT ;  /* 0x000000889700720c */ /* 0x000fe20003f66270 */
[----:B-1----:R-:W-:Y:S01]  /*8e50*/  HFMA2.MMA R151, -RZ, RZ, 0, 0 ;  /* 0x00000000ff977435 */ /* 0x002fe200000001ff */
[----:B------:R-:W-:Y:S01]  /*8e60*/  MOV R160, RZ ;  /* 0x000000ff00a07202 */ /* 0x000fe20000000f00 */
[----:B------:R0:W-:Y:S01]  /*8e70*/  STL [R1+0x494], R156 ;  /* 0x0004949c01007387 */ /* 0x0001e20000100800 */
[----:B------:R-:W-:Y:S02]  /*8e80*/  CS2R R154, SRZ ;  /* 0x00000000009a7805 */ /* 0x000fe4000001ff00 */
[----:B------:R-:W-:Y:S01]  /*8e90*/  CS2R R152, SRZ ;  /* 0x0000000000987805 */ /* 0x000fe2000001ff00 */
        /* <DEDUP_REMOVED lines=21> */
.L_x_1651:
[----:B------:R-:W-:Y:S05]  /*8ff0*/  BSYNC B0 ;  /* 0x0000000000007941 */ /* 0x000fea0003800000 */
.L_x_1650:
        /* <DEDUP_REMOVED lines=29> */
.L_x_1653:
[----:B------:R-:W-:Y:S05]  /*91d0*/  BSYNC B0 ;  /* 0x0000000000007941 */ /* 0x000fea0003800000 */
.L_x_1652:
[----:B------:R-:W-:Y:S01]  /*91e0*/  IADD3 R168, R122, 0x1e00, RZ ;  /* 0x00001e007aa87810 */ /* 0x000fe20007ffe0ff */
[----:B------:R-:W-:Y:S01]  /*91f0*/  BSSY B0, `(.L_x_1654) ;  /* 0x000001c000007945 */ /* 0x000fe20003800000 */
[----:B------:R-:W-:Y:S01]  /*9200*/  HFMA2.MMA R173, -RZ, RZ, 0, 0 ;  /* 0x00000000ffad7435 */ /* 0x000fe200000001ff */
[----:B------:R-:W-:Y:S02]  /*9210*/  ISETP.GE.AND P1, PT, R163, R136, PT ;  /* 0x00000088a300720c */ /* 0x000fe40003f26270 */
[----:B------:R-:W-:Y:S01]  /*9220*/  CS2R R164, SRZ ;  /* 0x0000000000a47805 */ /* 0x000fe2000001ff00 */
[----:B------:R0:W-:Y:S01]  /*9230*/  STL [R1+0x468], R168 ;  /* 0x000468a801007387 */ /* 0x0001e20000100800 */
[----:B-1----:R-:W-:Y:S02]  /*9240*/  MOV R163, RZ ;  /* 0x000000ff00a37202 */ /* 0x002fe40000000f00 */
[----:B------:R-:W-:Y:S01]  /*9250*/  CS2R R166, SRZ ;  /* 0x0000000000a67805 */ /* 0x000fe2000001ff00 */
[----:B------:R-:W-:Y:S06]  /*9260*/  @P0 BRA `(.L_x_1655) ;  /* 0x0000000000500947 */ /* 0x000fec0003800000 */
[----:B------:R-:W2:Y:S04]  /*9270*/  LDG.E.64 R128, desc[UR4][R126.64+0x3600] ;  /* 0x003600047e807981 */ /* 0x000ea8000c1e1b00 */
[----:B------:R-:W3:Y:S01]  /*9280*/  LDG.E.64 R130, desc[UR4][R124.64+0x3600] ;  /* 0x003600047c827981 */ /* 0x000ee2000c1e1b00 */
[----:B------:R-:W-:-:S04]  /*9290*/  IADD3 R160, R122, 0x1b02, RZ ;  /* 0x00001b027aa07810 */ /* 0x000fc80007ffe0ff */
[----:B------:R-:W-:Y:S02]  /*92a0*/  ISETP.GE.AND P6, PT, R160, R136, PT ;  /* 0x00000088a000720c */ /* 0x000fe40003fc6270 */
[----:B------:R-:W-:-:S04]  /*92b0*/  IADD3 R160, R122, 0x1b03, RZ ;  /* 0x00001b037aa07810 */ /* 0x000fc80007ffe0ff */
[----:B------:R-:W-:-:S07]  /*92c0*/  ISETP.GE.AND P0, PT, R160, R136, PT ;  /* 0x00000088a000720c */ /* 0x000fce0003f06270 */
[----:B--2---:R-:W-:Y:S02]  /*92d0*/  @!P6 HADD2.F32 R153, -RZ, R129.H0_H0 ;  /* 0x20000081ff99e230 */ /* 0x004fe40000004100 */
[----:B------:R-:W-:Y:S02]  /*92e0*/  HADD2.F32 R167, -RZ, R128.H0_H0 ;  /* 0x20000080ffa77230 */ /* 0x000fe40000004100 */
[----:B---3--:R-:W-:Y:S02]  /*92f0*/  @!P6 HADD2.F32 R160, -RZ, R131.H0_H0 ;  /* 0x20000083ffa0e230 */ /* 0x008fe40000004100 */
[----:B------:R-:W-:Y:S02]  /*9300*/  @!P0 HADD2.F32 R154, -RZ, R129.H1_H1 ;  /* 0x30000081ff9a8230 */ /* 0x000fe40000004100 */
[----:B------:R-:W-:Y:S02]  /*9310*/  @!P0 HADD2.F32 R131, -RZ, R131.H1_H1 ;  /* 0x30000083ff838230 */ /* 0x000fe40000004100 */
[----:B------:R-:W-:Y:S01]  /*9320*/  @!P6 FMUL R145, R153, R160 ;  /* 0x000000a09991e220 */ /* 0x000fe20000400000 */
[----:B------:R-:W-:-:S02]  /*9330*/  IADD3 R160, R122, 0x1b01, RZ ;  /* 0x00001b017aa07810 */ /* 0x000fc40007ffe0ff */
[----:B------:R-:W-:Y:S02]  /*9340*/  @!P0 FMUL R146, R154, R131 ;  /* 0x000000839a928220 */ /* 0x000fe40000400000 */
[----:B------:R-:W-:-:S13]  /*9350*/  ISETP.GE.AND P6, PT, R160, R136, PT ;  /* 0x00000088a000720c */ /* 0x000fda0003fc6270 */
[----:B------:R-:W-:Y:S02]  /*9360*/  @!P6 HADD2.F32 R152, -RZ, R128.H1_H1 ;  /* 0x30000080ff98e230 */ /* 0x000fe40000004100 */
[--C-:B------:R-:W-:Y:S02]  /*9370*/  @!P6 HADD2.F32 R128, -RZ, R130.reuse.H1_H1 ;  /* 0x30000082ff80e230 */ /* 0x100fe40000004100 */
[----:B------:R-:W-:-:S03]  /*9380*/  HADD2.F32 R130, -RZ, R130.H0_H0 ;  /* 0x20000082ff827230 */ /* 0x000fc60000004100 */
[----:B------:R-:W-:Y:S02]  /*9390*/  @!P6 FMUL R144, R152, R128 ;  /* 0x000000809890e220 */ /* 0x000fe40000400000 */
[----:B------:R-:W-:-:S07]  /*93a0*/  FMUL R160, R167, R130 ;  /* 0x00000082a7a07220 */ /* 0x000fce0000400000 */
.L_x_1655:
[----:B------:R-:W-:Y:S05]  /*93b0*/  BSYNC B0 ;  /* 0x0000000000007941 */ /* 0x000fea0003800000 */
.L_x_1654:
        /* <DEDUP_REMOVED lines=29> */
.L_x_1657:
[----:B------:R-:W-:Y:S05]  /*9590*/  BSYNC B0 ;  /* 0x0000000000007941 */ /* 0x000fea0003800000 */
.L_x_1656:
        /* <DEDUP_REMOVED lines=29> */
.L_x_1659:
[----:B------:R-:W-:Y:S05]  /*9770*/  BSYNC B0 ;  /* 0x0000000000007941 */ /* 0x000fea0003800000 */
.L_x_1658:
[----:B------:R-:W-:Y:S01]  /*9780*/  IADD3 R186, R122, 0x1f80, RZ ;  /* 0x00001f807aba7810 */ /* 0x000fe20007ffe0ff */
        /* <DEDUP_REMOVED lines=28> */
.L_x_1661:
[----:B------:R-:W-:Y:S05]  /*9950*/  BSYNC B0 ;  /* 0x0000000000007941 */ /* 0x000fea0003800000 */
.L_x_1660:
[----:B------:R-:W-:Y:S01]  /*9960*/  BSSY B0, `(.L_x_1662) ;  /* 0x000001b000007945 */ /* 0x000fe20003800000 */
[----:B------:R-:W-:Y:S02]  /*9970*/  ISETP.GE.AND P3, PT, R186, R136, PT ;  /* 0x00000088ba00720c */ /* 0x000fe40003f66270 */
[----:B------:R-:W-:Y:S02]  /*9980*/  CS2R R188, SRZ ;  /* 0x0000000000bc7805 */ /* 0x000fe4000001ff00 */
[----:B------:R-:W-:Y:S02]  /*9990*/  MOV R190, RZ ;  /* 0x000000ff00be7202 */ /* 0x000fe40000000f00 */
        /* <DEDUP_REMOVED lines=23> */
.L_x_1663:
[----:B------:R-:W-:Y:S05]  /*9b10*/  BSYNC B0 ;  /* 0x0000000000007941 */ /* 0x000fea0003800000 */
.L_x_1662:
[----:B------:R-:W-:Y:S01]  /*9b20*/  BSSY B0, `(.L_x_1664) ;  /* 0x0000018000007945 */ /* 0x000fe20003800000 */
[----:B------:R-:W-:Y:S01]  /*9b30*/  HFMA2.MMA R196, -RZ, RZ, 0, 0 ;  /* 0x00000000ffc47435 */ /* 0x000fe200000001ff */
[----:B------:R-:W-:Y:S02]  /*9b40*/  CS2R R194, SRZ ;  /* 0x0000000000c27805 */ /* 0x000fe4000001ff00 */
[----:B------:R-:W-:Y:S08]  /*9b50*/  @P1 BRA `(.L_x_1665) ;  /* 0x0000000000501947 */ /* 0x000ff00003800000 */
        /* <DEDUP_REMOVED lines=20> */
.L_x_1665:
[----:B------:R-:W-:Y:S05]  /*9ca0*/  BSYNC B0 ;  /* 0x0000000000007941 */ /* 0x000fea0003800000 */
.L_x_1664:
[----:B------:R-:W-:Y:S01]  /*9cb0*/  BSSY B0, `(.L_x_1666) ;  /* 0x000001c000007945 */ /* 0x000fe20003800000 */
[----:B------:R-:W-:Y:S01]  /*9cc0*/  HFMA2.MMA R197, -RZ, RZ, 0, 0 ;  /* 0x00000000ffc57435 */ /* 0x000fe200000001ff */
[----:B------:R-:W-:Y:S02]  /*9cd0*/  CS2R R202, SRZ ;  /* 0x0000000000ca7805 */ /* 0x000fe4000001ff00 */
        /* <DEDUP_REMOVED lines=25> */
.L_x_1667:
[----:B------:R-:W-:Y:S05]  /*9e70*/  BSYNC B0 ;  /* 0x0000000000007941 */ /* 0x000fea0003800000 */
.L_x_1666:
[----:B------:R-:W-:Y:S01]  /*9e80*/  BSSY B0, `(.L_x_1668) ;  /* 0x000001b000007945 */ /* 0x000fe20003800000 */
[----:B------:R-:W-:Y:S01]  /*9e90*/  HFMA2.MMA R219, -RZ, RZ, 0, 0 ;  /* 0x00000000ffdb7435 */ /* 0x000fe200000001ff */
[----:B------:R-:W-:Y:S01]  /*9ea0*/  CS2R R208, SRZ ;  /* 0x0000000000d07805 */ /* 0x000fe2000001ff00 */
[----:B------:R-:W-:Y:S01]  /*9eb0*/  HFMA2.MMA R211, -RZ, RZ, 0, 0 ;  /* 0x00000000ffd37435 */ /* 0x000fe200000001ff */
[----:B------:R-:W-:Y:S02]  /*9ec0*/  CS2R R206, SRZ ;  /* 0x0000000000ce7805 */ /* 0x000fe4000001ff00 */
[----:B------:R-:W-:Y:S01]  /*9ed0*/  MOV R205, RZ ;  /* 0x000000ff00cd7202 */ /* 0x000fe20000000f00 */
[----:B------:R-:W-:Y:S07]  /*9ee0*/  @P5 BRA `(.L_x_1669) ;  /* 0x0000000000505947 */ /* 0x000fee0003800000 */
        /* <DEDUP_REMOVED lines=20> */
.L_x_1669:
[----:B------:R-:W-:Y:S05]  /*a030*/  BSYNC B0 ;  /* 0x0000000000007941 */ /* 0x000fea0003800000 */
.L_x_1668:
[----:B------:R-:W-:Y:S01]  /*a040*/  BSSY B0, `(.L_x_1670) ;  /* 0x000001b000007945 */ /* 0x000fe20003800000 */
[----:B------:R-:W-:Y:S02]  /*a050*/  MOV R218, RZ ;  /* 0x000000ff00da7202 */ /* 0x000fe40000000f00 */
[----:B------:R-:W-:Y:S02]  /*a060*/  CS2R R216, SRZ ;  /* 0x0000000000d87805 */ /* 0x000fe4000001ff00 */
[----:B------:R-:W-:Y:S02]  /*a070*/  CS2R R214, SRZ ;  /* 0x0000000000d67805 */ /* 0x000fe4000001ff00 */
        /* <DEDUP_REMOVED lines=23> */
.L_x_1671:
[----:B------:R-:W-:Y:S05]  /*a1f0*/  BSYNC B0 ;  /* 0x0000000000007941 */ /* 0x000fea0003800000 */
.L_x_1670:
        /* <DEDUP_REMOVED lines=27> */
.L_x_1673:
[----:B------:R-:W-:Y:S05]  /*a3b0*/  BSYNC B0 ;  /* 0x0000000000007941 */ /* 0x000fea0003800000 */
.L_x_1672:
[----:B------:R-:W2:Y:S04]  /*a3c0*/  LDL R124, [R1+0x1d4] ;  /* 0x0001d400017c7983 */ /* 0x000ea80000100800 */
[----:B------:R-:W3:Y:S04]  /*a3d0*/  LDL R125, [R1+0x270] ;  /* 0x00027000017d7983 */ /* 0x000ee80000100800 */
[----:B------:R-:W4:Y:S04]  /*a3e0*/  LDL R127, [R1+0x260] ;  /* 0x00026000017f7983 */ /* 0x000f280000100800 */
[----:B------:R-:W3:Y:S04]  /*a3f0*/  LDL R136, [R1+0x244] ;  /* 0x0002440001887983 */ /* 0x000ee80000100800 */
[----:B------:R-:W4:Y:S04]  /*a400*/  LDL R126, [R1+0x264] ;  /* 0x00026400017e7983 */ /* 0x000f280000100800 */
        /* <DEDUP_REMOVED lines=87> */
[----:B------:R-:W-:Y:S01]  /*a980*/  STL [R1+0x500], R12 ;  /* 0x0005000c01007387 */ /* 0x000fe20000100800 */
[----:B------:R-:W-:-:S03]  /*a990*/  FADD R124, R124, R239 ;  /* 0x000000ef7c7c7221 */ /* 0x000fc60000000000 */
[----:B------:R0:W-:Y:S04]  /*a9a0*/  STL [R1+0x4fc], R11 ;  /* 0x0004fc0b01007387 */ /* 0x0001e80000100800 */
        /* <DEDUP_REMOVED lines=42> */
[----:B------:R-:W-:-:S03]  /*ac50*/  MOV R5, R40 ;  /* 0x0000002800057202 */ /* 0x000fc60000000f00 */
[----:B------:R-:W4:Y:S01]  /*ac60*/  LDL R36, [R1+0x304] ;  /* 0x0003040001247983 */ /* 0x000f220000100800 */
[----:B------:R-:W-:-:S03]  /*ac70*/  FADD R124, R124, R41 ;  /* 0x000000297c7c7221 */ /* 0x000fc60000000000 */
[----:B------:R-:W4:Y:S01]  /*ac80*/  LDL R40, [R1+0x308] ;  /* 0x0003080001287983 */ /* 0x000f220000100800 */
[----:B------:R-:W-:-:S03]  /*ac90*/  MOV R6, R136 ;  /* 0x0000008800067202 */ /* 0x000fc60000000f00 */
[----:B------:R-:W4:Y:S01]  /*aca0*/  LDL R41, [R1+0x318] ;  /* 0x0003180001297983 */ /* 0x000f220000100800 */
[----:B------:R-:W-:-:S03]  /*acb0*/  MOV R7, R127 ;  /* 0x0000007f00077202 */ /* 0x000fc60000000f00 */
        /* <DEDUP_REMOVED lines=348> */
.L_x_1675:
[----:B------:R-:W-:Y:S05]  /*c280*/  BSYNC B0 ;  /* 0x0000000000007941 */ /* 0x000fea0003800000 */
.L_x_1674:
        /* <DEDUP_REMOVED lines=16> */
.L_x_1677:
[----:B------:R-:W-:Y:S05]  /*c390*/  BSYNC B0 ;  /* 0x0000000000007941 */ /* 0x000fea0003800000 */
.L_x_1676:
        /* <DEDUP_REMOVED lines=16> */
.L_x_1679:
[----:B------:R-:W-:Y:S05]  /*c4a0*/  BSYNC B0 ;  /* 0x0000000000007941 */ /* 0x000fea0003800000 */
.L_x_1678:
        /* <DEDUP_REMOVED lines=36> */
.L_x_1681:
[----:B------:R-:W-:Y:S05]  /*c6f0*/  BSYNC B0 ;  /* 0x0000000000007941 */ /* 0x000fea0003800000 */
.L_x_1680:
        /* <DEDUP_REMOVED lines=16> */
.L_x_1683:
[----:B------:R-:W-:Y:S05]  /*c800*/  BSYNC B0 ;  /* 0x0000000000007941 */ /* 0x000fea0003800000 */
.L_x_1682:
        /* <DEDUP_REMOVED lines=16> */
.L_x_1685:
[----:B------:R-:W-:Y:S05]  /*c910*/  BSYNC B0 ;  /* 0x0000000000007941 */ /* 0x000fea0003800000 */
.L_x_1684:
        /* <DEDUP_REMOVED lines=16> */
.L_x_1687:
[----:B------:R-:W-:Y:S05]  /*ca20*/  BSYNC B0 ;  /* 0x0000000000007941 */ /* 0x000fea0003800000 */
.L_x_1686:
        /* <DEDUP_REMOVED lines=16> */
.L_x_1689:
[----:B------:R-:W-:Y:S05]  /*cb30*/  BSYNC B0 ;  /* 0x0000000000007941 */ /* 0x000fea0003800000 */
.L_x_1688:
[----:B------:R-:W3:Y:S01]  /*cb40*/  LDL.LU R42, [R1+0x498] ;  /* 0x00049800012a7983 */ /* 0x000ee20000300800 */
[----:B------:R-:W-:Y:S01]  /*cb50*/  BSSY B0, `(.L_x_1690) ;  /* 0x000000f000007945 */ /* 0x000fe20003800000 */
[----:B---3--:R-:W-:-:S03]  /*cb60*/  ISETP.GE.AND P2, PT, R42, UR6, PT ;  /* 0x000000062a007c0c */ /* 0x008fc6000bf46270 */
        /* <DEDUP_REMOVED lines=13> */
.L_x_1691:
[----:B------:R-:W-:Y:S05]  /*cc40*/  BSYNC B0 ;  /* 0x0000000000007941 */ /* 0x000fea0003800000 */
.L_x_1690:
[----:B-----5:R-:W2:Y:S01]  /*cc50*/  LDL.LU R36, [R1+0x49c] ;  /* 0x00049c0001247983 */ /* 0x020ea20000300800 */
[----:B------:R-:W-:Y:S01]  /*cc60*/  LOP3.LUT R99, R99, 0xfffffffe, RZ, 0xc0, !PT ;  /* 0xfffffffe63637812 */ /* 0x000fe200078ec0ff */
[----:B------:R-:W-:Y:S01]  /*cc70*/  BSSY B0, `(.L_x_1692) ;  /* 0x0000010000007945 */ /* 0x000fe20003800000 */
[----:B--2---:R-:W-:-:S13]  /*cc80*/  ISETP.GE.AND P1, PT, R36, UR6, PT ;  /* 0x0000000624007c0c */ /* 0x004fda000bf26270 */
        /* <DEDUP_REMOVED lines=14> */
.L_x_1693:
[----:B------:R-:W-:Y:S05]  /*cd70*/  BSYNC B0 ;  /* 0x0000000000007941 */ /* 0x000fea0003800000 */
.L_x_1692:
        /* <DEDUP_REMOVED lines=17> */
.L_x_1695:
[----:B------:R-:W-:Y:S05]  /*ce90*/  BSYNC B0 ;  /* 0x0000000000007941 */ /* 0x000fea0003800000 */
.L_x_1694:
        /* <DEDUP_REMOVED lines=16> */
.L_x_1697:
[----:B------:R-:W-:Y:S05]  /*cfa0*/  BSYNC B0 ;  /* 0x0000000000007941 */ /* 0x000fea0003800000 */
.L_x_1696:
        /* <DEDUP_REMOVED lines=18> */
.L_x_1699:
[----:B------:R-:W-:Y:S05]  /*d0d0*/  BSYNC B0 ;  /* 0x0000000000007941 */ /* 0x000fea0003800000 */
.L_x_1698:
        /* <DEDUP_REMOVED lines=13> */
[----:B------:R-:W-:Y:S02]  /*d1b0*/  F2FP.F16.F32.PACK_AB R24, R235, R24 ;  /* 0x00000018eb18723e */ /* 0x000fe400000000ff */
[----:B------:R-:W-:-:S05]  /*d1c0*/  F2FP.F16.F32.PACK_AB R25, R237, R25 ;  /* 0x00000019ed19723e */ /* 0x000fca00000000ff */
[----:B------:R0:W-:Y:S02]  /*d1d0*/  STG.E.64 desc[UR4][R122.64+0xd00], R24 ;  /* 0x000d00187a007986 */ /* 0x0001e4000c101b04 */
.L_x_1701:
[----:B------:R-:W-:Y:S05]  /*d1e0*/  BSYNC B0 ;  /* 0x0000000000007941 */ /* 0x000fea0003800000 */
.L_x_1700:
        /* <DEDUP_REMOVED lines=11> */
[----:B------:R-:W-:Y:S01]  /*d2a0*/  F2FP.F16.F32.PACK_AB R22, R242, R22 ;  /* 0x00000016f216723e */ /* 0x000fe200000000ff */
[----:B-----5:R-:W-:Y:S01]  /*d2b0*/  FFMA R244, -R124, R244, R23 ;  /* 0x000000f47cf47223 */ /* 0x020fe20000000117 */
[----:B------:R-:W-:-:S03]  /*d2c0*/  FMUL R23, R243, UR7 ;  /* 0x00000007f3177c20 */ /* 0x000fc60008400000 */
[----:B------:R-:W-:-:S05]  /*d2d0*/  FMUL R244, R244, UR7 ;  /* 0x00000007f4f47c20 */ /* 0x000fca0008400000 */
[----:B------:R-:W-:-:S05]  /*d2e0*/  F2FP.F16.F32.PACK_AB R23, R244, R23 ;  /* 0x00000017f417723e */ /* 0x000fca00000000ff */
[----:B------:R0:W-:Y:S02]  /*d2f0*/  STG.E.64 desc[UR4][R122.64+0xe00], R22 ;  /* 0x000e00167a007986 */ /* 0x0001e4000c101b04 */
.L_x_1703:
[----:B------:R-:W-:Y:S05]  /*d300*/  BSYNC B0 ;  /* 0x0000000000007941 */ /* 0x000fea0003800000 */
.L_x_1702:
        /* <DEDUP_REMOVED lines=21> */
[----:B------:R-:W-:-:S04]  /*d460*/  F2FP.F16.F32.PACK_AB R22, R25, R24 ;  /* 0x000000181916723e */ /* 0x000fc800000000ff */
[----:B------:R-:W-:-:S05]  /*d470*/  F2FP.F16.F32.PACK_AB R23, R26, R23 ;  /* 0x000000171a17723e */ /* 0x000fca00000000ff */
[----:B------:R0:W-:Y:S02]  /*d480*/  STG.E.64 desc[UR4][R122.64+0xf00], R22 ;  /* 0x000f00167a007986 */ /* 0x0001e4000c101b04 */
.L_x_1705:
[----:B------:R-:W-:Y:S05]  /*d490*/  BSYNC B0 ;  /* 0x0000000000007941 */ /* 0x000fea0003800000 */
.L_x_1704:
[----:B0-----:R-:W5:Y:S01]  /*d4a0*/  LDL.LU R22, [R1+0x474] ;  /* 0x0004740001167983 */ /* 0x001f620000300800 */
[----:B------:R-:W-:Y:S01]  /*d4b0*/  LOP3.LUT P2, RZ, R99, 0x1, RZ, 0xc0, !PT ;  /* 0x0000000163ff7812 */ /* 0x000fe2000784c0ff */
[----:B------:R-:W-:Y:S01]  /*d4c0*/  BSSY B0, `(.L_x_1706) ;  /* 0x0000018000007945 */ /* 0x000fe20003800000 */
[----:B------:R-:W-:Y:S02]  /*d4d0*/  SHF.L.U32 R27, R100, 0x2, RZ ;  /* 0x00000002641b7819 */ /* 0x000fe400000006ff */
[----:B-----5:R-:W-:-:S09]  /*d4e0*/  ISETP.GE.AND P6, PT, R22, UR6, PT ;  /* 0x0000000616007c0c */ /* 0x020fd2000bfc6270 */
        /* <DEDUP_REMOVED lines=21> */
.L_x_1707:
[----:B------:R-:W-:Y:S05]  /*d640*/  BSYNC B0 ;  /* 0x0000000000007941 */ /* 0x000fea0003800000 */
.L_x_1706:
        /* <DEDUP_REMOVED lines=27> */
.L_x_1709:
[----:B------:R-:W-:Y:S05]  /*d800*/  BSYNC B0 ;  /* 0x0000000000007941 */ /* 0x000fea0003800000 */
.L_x_1708:
        /* <DEDUP_REMOVED lines=18> */
[----:B------:R-:W-:Y:S01]  /*d930*/  F2FP.F16.F32.PACK_AB R22, R25, R22 ;  /* 0x000000161916723e */ /* 0x000fe200000000ff */
[----:B------:R-:W-:Y:S01]  /*d940*/  FMUL R24, R24, UR7 ;  /* 0x0000000718187c20 */ /* 0x000fe20008400000 */
[----:B----4-:R-:W-:-:S04]  /*d950*/  FFMA R23, -R124, R23, R26 ;  /* 0x000000177c177223 */ /* 0x010fc8000000011a */
[----:B------:R-:W-:-:S05]  /*d960*/  FMUL R23, R23, UR7 ;  /* 0x0000000717177c20 */ /* 0x000fca0008400000 */
[----:B------:R-:W-:-:S05]  /*d970*/  F2FP.F16.F32.PACK_AB R23, R23, R24 ;  /* 0x000000181717723e */ /* 0x000fca00000000ff */
[----:B------:R0:W-:Y:S02]  /*d980*/  STG.E.64 desc[UR4][R122.64+0x1200], R22 ;  /* 0x001200167a007986 */ /* 0x0001e4000c101b04 */
.L_x_1711:
[----:B------:R-:W-:Y:S05]  /*d990*/  BSYNC B0 ;  /* 0x0000000000007941 */ /* 0x000fea0003800000 */
.L_x_1710:
        /* <DEDUP_REMOVED lines=24> */
.L_x_1713:
[----:B------:R-:W-:Y:S05]  /*db20*/  BSYNC B0 ;  /* 0x0000000000007941 */ /* 0x000fea0003800000 */
.L_x_1712:
        /* <DEDUP_REMOVED lines=24> */
.L_x_1715:
[----:B------:R-:W-:Y:S05]  /*dcb0*/  BSYNC B0 ;  /* 0x0000000000007941 */ /* 0x000fea0003800000 */
.L_x_1714:
        /* <DEDUP_REMOVED lines=24> */
.L_x_1717:
[----:B------:R-:W-:Y:S05]  /*de40*/  BSYNC B0 ;  /* 0x0000000000007941 */ /* 0x000fea0003800000 */
.L_x_1716:
        /* <DEDUP_REMOVED lines=24> */
.L_x_1719:
[----:B------:R-:W-:Y:S05]  /*dfd0*/  BSYNC B0 ;  /* 0x0000000000007941 */ /* 0x000fea0003800000 */
.L_x_1718:
        /* <DEDUP_REMOVED lines=21> */
[----:B------:R-:W-:Y:S02]  /*e130*/  F2FP.F16.F32.PACK_AB R22, R26, R22 ;  /* 0x000000161a16723e */ /* 0x000fe400000000ff */
[----:B------:R-:W-:-:S05]  /*e140*/  F2FP.F16.F32.PACK_AB R23, R25, R23 ;  /* 0x000000171917723e */ /* 0x000fca00000000ff */
[----:B------:R0:W-:Y:S02]  /*e150*/  STG.E.64 desc[UR4][R122.64+0x1700], R22 ;  /* 0x001700167a007986 */ /* 0x0001e4000c101b04 */
.L_x_1721:
[----:B------:R-:W-:Y:S05]  /*e160*/  BSYNC B0 ;  /* 0x0000000000007941 */ /* 0x000fea0003800000 */
.L_x_1720:
        /* <DEDUP_REMOVED lines=24> */
.L_x_1723:
[----:B------:R-:W-:Y:S05]  /*e2f0*/  BSYNC B0 ;  /* 0x0000000000007941 */ /* 0x000fea0003800000 */
.L_x_1722:
        /* <DEDUP_REMOVED lines=24> */
.L_x_1725:
[----:B------:R-:W-:Y:S05]  /*e480*/  BSYNC B0 ;  /* 0x0000000000007941 */ /* 0x000fea0003800000 */
.L_x_1724:
        /* <DEDUP_REMOVED lines=24> */
.L_x_1727:
[----:B------:R-:W-:Y:S05]  /*e610*/  BSYNC B0 ;  /* 0x0000000000007941 */ /* 0x000fea0003800000 */
.L_x_1726:
        /* <DEDUP_REMOVED lines=24> */
.L_x_1729:
[----:B------:R-:W-:Y:S05]  /*e7a0*/  BSYNC B0 ;  /* 0x0000000000007941 */ /* 0x000fea0003800000 */
.L_x_1728:
        /* <DEDUP_REMOVED lines=24> */
.L_x_1731:
[----:B------:R-:W-:Y:S05]  /*e930*/  BSYNC B0 ;  /* 0x0000000000007941 */ /* 0x000fea0003800000 */
.L_x_1730:
        /* <DEDUP_REMOVED lines=24> */
.L_x_1733:
[----:B------:R-:W-:Y:S05]  /*eac0*/  BSYNC B0 ;  /* 0x0000000000007941 */ /* 0x000fea0003800000 */
.L_x_1732:
        /* <DEDUP_REMOVED lines=24> */
.L_x_1735:
[----:B------:R-:W-:Y:S05]  /*ec50*/  BSYNC B0 ;  /* 0x0000000000007941 */ /* 0x000fea0003800000 */
.L_x_1734:
        /* <DEDUP_REMOVED lines=24> */
.L_x_1737:
[----:B------:R-:W-:Y:S05]  /*ede0*/  BSYNC B0 ;  /* 0x0000000000007941 */ /* 0x000fea0003800000 */
.L_x_1736:
        /* <DEDUP_REMOVED lines=24> */
.L_x_1739:
[----:B------:R-:W-:Y:S05]  /*ef70*/  BSYNC B0 ;  /* 0x0000000000007941 */ /* 0x000fea0003800000 */
.L_x_1738:
        /* <DEDUP_REMOVED lines=24> */
.L_x_1741:
[----:B------:R-:W-:Y:S05]  /*f100*/  BSYNC B0 ;  /* 0x0000000000007941 */ /* 0x000fea0003800000 */
.L_x_1740:
        /* <DEDUP_REMOVED lines=23> */
.L_x_1743:
[----:B------:R-:W-:Y:S05]  /*f280*/  BSYNC B0 ;  /* 0x0000000000007941 */ /* 0x000fea0003800000 */
.L_x_1742:
        /* <DEDUP_REMOVED lines=24> */
.L_x_1745:
[----:B------:R-:W-:Y:S05]  /*f410*/  BSYNC B0 ;  /* 0x0000000000007941 */ /* 0x000fea0003800000 */
.L_x_1744:
        /* <DEDUP_REMOVED lines=25> */
.L_x_1747:
[----:B------:R-:W-:Y:S05]  /*f5b0*/  BSYNC B0 ;  /* 0x0000000000007941 */ /* 0x000fea0003800000 */
.L_x_1746:
        /* <DEDUP_REMOVED lines=24> */
.L_x_1749:
[----:B------:R-:W-:Y:S05]  /*f740*/  BSYNC B0 ;  /* 0x0000000000007941 */ /* 0x000fea0003800000 */
.L_x_1748:
        /* <DEDUP_REMOVED lines=24> */
.L_x_1751:
[----:B------:R-:W-:Y:S05]  /*f8d0*/  BSYNC B0 ;  /* 0x0000000000007941 */ /* 0x000fea0003800000 */
.L_x_1750:
        /* <DEDUP_REMOVED lines=24> */
.L_x_1753:
[----:B------:R-:W-:Y:S05]  /*fa60*/  BSYNC B0 ;  /* 0x0000000000007941 */ /* 0x000fea0003800000 */
.L_x_1752:
        /* <DEDUP_REMOVED lines=24> */
.L_x_1755:
[----:B------:R-:W-:Y:S05]  /*fbf0*/  BSYNC B0 ;  /* 0x0000000000007941 */ /* 0x000fea0003800000 */
.L_x_1754:
        /* <DEDUP_REMOVED lines=28> */
.L_x_1757:
[----:B------:R-:W-:Y:S05]  /*fdc0*/  BSYNC B0 ;  /* 0x0000000000007941 */ /* 0x000fea0003800000 */
.L_x_1756:
        /* <DEDUP_REMOVED lines=21> */
[----:B------:R-:W-:-:S03]  /*ff20*/  F2FP.F16.F32.PACK_AB R22, R23, R22 ;  /* 0x000000161716723e */ /* 0x000fc600000000ff */
[----:B------:R-:W-:-:S05]  /*ff30*/  F2FP.F16.F32.PACK_AB R23, R25, R24 ;  /* 0x000000181917723e */ /* 0x000fca00000000ff */
[----:B------:R0:W-:Y:S02]  /*ff40*/  STG.E.64 desc[UR4][R122.64+0x2a00], R22 ;  /* 0x002a00167a007986 */ /* 0x0001e4000c101b04 */
.L_x_1759:
[----:B------:R-:W-:Y:S05]  /*ff50*/  BSYNC B0 ;  /* 0x0000000000007941 */ /* 0x000fea0003800000 */
.L_x_1758:
        /* <DEDUP_REMOVED lines=23> */
.L_x_1761:
[----:B------:R-:W-:Y:S05]  /*100d0*/  BSYNC B0 ;  /* 0x0000000000007941 */ /* 0x000fea0003800000 */
.L_x_1760:
        /* <DEDUP_REMOVED lines=23> */
.L_x_1763:
[----:B------:R-:W-:Y:S05]  /*10250*/  BSYNC B0 ;  /* 0x0000000000007941 */ /* 0x000fea0003800000 */
.L_x_1762:
        /* <DEDUP_REMOVED lines=23> */
.L_x_1765:
[----:B------:R-:W-:Y:S05]  /*103d0*/  BSYNC B0 ;  /* 0x0000000000007941 */ /* 0x000fea0003800000 */
.L_x_1764:
        /* <DEDUP_REMOVED lines=19> */
[----:B------:R-:W-:Y:S01]  /*10510*/  F2FP.F16.F32.PACK_AB R22, R16, R11 ;  /* 0x0000000b1016723e */ /* 0x000fe200000000ff */
[----:B------:R-:W-:-:S05]  /*10520*/  FMUL R24, R24, UR7 ;  /* 0x0000000718187c20 */ /* 0x000fca0008400000 */
[----:B------:R-:W-:-:S05]  /*10530*/  F2FP.F16.F32.PACK_AB R23, R24, R23 ;  /* 0x000000171817723e */ /* 0x000fca00000000ff */
[----:B------:R0:W-:Y:S02]  /*10540*/  STG.E.64 desc[UR4][R122.64+0x2e00], R22 ;  /* 0x002e00167a007986 */ /* 0x0001e4000c101b04 */
.L_x_1767:
[----:B------:R-:W-:Y:S05]  /*10550*/  BSYNC B0 ;  /* 0x0000000000007941 */ /* 0x000fea0003800000 */
.L_x_1766:
        /* <DEDUP_REMOVED lines=23> */
.L_x_1769:
[----:B------:R-:W-:Y:S05]  /*106d0*/  BSYNC B0 ;  /* 0x0000000000007941 */ /* 0x000fea0003800000 */
.L_x_1768:
        /* <DEDUP_REMOVED lines=21> */
[----:B------:R-:W-:Y:S02]  /*10830*/  F2FP.F16.F32.PACK_AB R22, R11, R22 ;  /* 0x000000160b16723e */ /* 0x000fe400000000ff */
[----:B------:R-:W-:-:S05]  /*10840*/  F2FP.F16.F32.PACK_AB R23, R23, R16 ;  /* 0x000000101717723e */ /* 0x000fca00000000ff */
[----:B------:R0:W-:Y:S02]  /*10850*/  STG.E.64 desc[UR4][R122.64+0x3000], R22 ;  /* 0x003000167a007986 */ /* 0x0001e4000c101b04 */
.L_x_1771:
[----:B------:R-:W-:Y:S05]  /*10860*/  BSYNC B0 ;  /* 0x0000000000007941 */ /* 0x000fea0003800000 */
.L_x_1770:
        /* <DEDUP_REMOVED lines=16> */
[----:B0-----:R-:W-:Y:S01]  /*10970*/  F2FP.F16.F32.PACK_AB R22, R6, R133 ;  /* 0x000000850616723e */ /* 0x001fe200000000ff */
[----:B-----5:R-:W-:-:S04]  /*10980*/  FFMA R21, -R124, R21, R11 ;  /* 0x000000157c157223 */ /* 0x020fc8000000010b */
[----:B------:R-:W-:-:S05]  /*10990*/  FMUL R21, R21, UR7 ;  /* 0x0000000715157c20 */ /* 0x000fca0008400000 */
[----:B------:R-:W-:-:S05]  /*109a0*/  F2FP.F16.F32.PACK_AB R23, R21, R20 ;  /* 0x000000141517723e */ /* 0x000fca00000000ff */
[----:B------:R0:W-:Y:S02]  /*109b0*/  STG.E.64 desc[UR4][R122.64+0x3100], R22 ;  /* 0x003100167a007986 */ /* 0x0001e4000c101b04 */
.L_x_1773:
[----:B------:R-:W-:Y:S05]  /*109c0*/  BSYNC B0 ;  /* 0x0000000000007941 */ /* 0x000fea0003800000 */
.L_x_1772:
        /* <DEDUP_REMOVED lines=17> */
.L_x_1775:
[----:B------:R-:W-:Y:S05]  /*10ae0*/  BSYNC B0 ;  /* 0x0000000000007941 */ /* 0x000fea0003800000 */
.L_x_1774:
        /* <DEDUP_REMOVED lines=16> */
.L_x_1777:
[----:B------:R-:W-:Y:S05]  /*10bf0*/  BSYNC B0 ;  /* 0x0000000000007941 */ /* 0x000fea0003800000 */
.L_x_1776:
        /* <DEDUP_REMOVED lines=16> */
.L_x_1779:
[----:B------:R-:W-:Y:S05]  /*10d00*/  BSYNC B0 ;  /* 0x0000000000007941 */ /* 0x000fea0003800000 */
.L_x_1778:
        /* <DEDUP_REMOVED lines=16> */
.L_x_1781:
[----:B------:R-:W-:Y:S05]  /*10e10*/  BSYNC B0 ;  /* 0x0000000000007941 */ /* 0x000fea0003800000 */
.L_x_1780:
        /* <DEDUP_REMOVED lines=16> */
.L_x_1783:
[----:B------:R-:W-:Y:S05]  /*10f20*/  BSYNC B0 ;  /* 0x0000000000007941 */ /* 0x000fea0003800000 */
.L_x_1782:
        /* <DEDUP_REMOVED lines=16> */
.L_x_1785:
[----:B------:R-:W-:Y:S05]  /*11030*/  BSYNC B0 ;  /* 0x0000000000007941 */ /* 0x000fea0003800000 */
.L_x_1784:
        /* <DEDUP_REMOVED lines=17> */
.L_x_1787:
[----:B------:R-:W-:Y:S05]  /*11150*/  BSYNC B0 ;  /* 0x0000000000007941 */ /* 0x000fea0003800000 */
.L_x_1786:
        /* <DEDUP_REMOVED lines=15> */
.L_x_1789:
[----:B------:R-:W-:Y:S05]  /*11250*/  BSYNC B0 ;  /* 0x0000000000007941 */ /* 0x000fea0003800000 */
.L_x_1788:
        /* <DEDUP_REMOVED lines=14> */
.L_x_1791:
[----:B------:R-:W-:Y:S05]  /*11340*/  BSYNC B0 ;  /* 0x0000000000007941 */ /* 0x000fea0003800000 */
.L_x_1790:
        /* <DEDUP_REMOVED lines=14> */
.L_x_1793:
[----:B------:R-:W-:Y:S05]  /*11430*/  BSYNC B0 ;  /* 0x0000000000007941 */ /* 0x000fea0003800000 */
.L_x_1792:
        /* <DEDUP_REMOVED lines=14> */
.L_x_1795:
[----:B------:R-:W-:Y:S05]  /*11520*/  BSYNC B0 ;  /* 0x0000000000007941 */ /* 0x000fea0003800000 */
.L_x_1794:
        /* <DEDUP_REMOVED lines=14> */
.L_x_1797:
[----:B------:R-:W-:Y:S05]  /*11610*/  BSYNC B0 ;  /* 0x0000000000007941 */ /* 0x000fea0003800000 */
.L_x_1796:
        /* <DEDUP_REMOVED lines=14> */
.L_x_1799:
[----:B------:R-:W-:Y:S05]  /*11700*/  BSYNC B0 ;  /* 0x0000000000007941 */ /* 0x000fea0003800000 */
.L_x_1798:
        /* <DEDUP_REMOVED lines=14> */
.L_x_1800:
        /* <DEDUP_REMOVED lines=9> */
.L_x_14380:


//--------------------- .text._ZN18transformer_engine48scaled_upper_triang_masked_softmax_warp_backwardI6__halfS1_fLi12EEEvPT0_PKT_S6_T1_iii --------------------------
	.section	.text._ZN18transformer_engine48scaled_upper_triang_masked_softmax_warp_backwardI6__halfS1_fLi12EEEvPT0_PKT_S6_T1_iii,"ax",@progbits
	.align	128
        .global         _ZN18transformer_engine48scaled_upper_triang_masked_softmax_warp_backwardI6__halfS1_fLi12EEEvPT0_PKT_S6_T1_iii
        .type           _ZN18transformer_engine48scaled_upper_triang_masked_softmax_warp_backwardI6__halfS1_fLi12EEEvPT0_PKT_S6_T1_iii,@function
        .size           _ZN18transformer_engine48scaled_upper_triang_masked_softmax_warp_backwardI6__halfS1_fLi12EEEvPT0_PKT_S6_T1_iii,(.L_x_14381 - _ZN18transformer_engine48scaled_upper_triang_masked_softmax_warp_backwardI6__halfS1_fLi12EEEvPT0_PKT_S6_T1_iii)
        .other          _ZN18transformer_engine48scaled_upper_triang_masked_softmax_warp_backwardI6__halfS1_fLi12EEEvPT0_PKT_S6_T1_iii,@"STO_CUDA_ENTRY STV_DEFAULT"
_ZN18transformer_engine48scaled_upper_triang_masked_softmax_warp_backwardI6__halfS1_fLi12EEEvPT0_PKT_S6_T1_iii:
.text._ZN18transformer_engine48scaled_upper_triang_masked_softmax_warp_backwardI6__halfS1_fLi12EEEvPT0_PKT_S6_T1_iii:
        /* <DEDUP_REMOVED lines=41> */
[C---:B------:R-:W-:Y:S02]  /*0290*/  IADD3 R5, R122.reuse, 0x280, RZ ;  /* 0x000002807a057810 */ /* 0x040fe40007ffe0ff */
[----:B------:R-:W-:Y:S02]  /*02a0*/  IADD3 R3, R122, 0x380, RZ ;  /* 0x000003807a037810 */ /* 0x000fe40007ffe0ff */
[----:B------:R-:W-:Y:S02]  /*02b0*/  IADD3 R126, P6, R126, UR10, RZ ;  /* 0x0000000a7e7e7c10 */ /* 0x000fe4000ffde0ff */
[-C--:B------:R-:W-:Y:S02]  /*02c0*/  ISETP.GE.AND P1, PT, R5, R138.reuse, PT ;  /* 0x0000008a0500720c */ /* 0x080fe40003f26270 */
[----:B------:R-:W-:Y:S02]  /*02d0*/  ISETP.GE.AND P5, PT, R3, R138, PT ;  /* 0x0000008a0300720c */ /* 0x000fe40003fa6270 */
[----:B------:R-:W-:-:S02]  /*02e0*/  IADD3 R7, R122, 0x300, RZ ;  /* 0x000003007a077810 */ /* 0x000fc40007ffe0ff */
[C---:B------:R-:W-:Y:S02]  /*02f0*/  IADD3 R3, R122.reuse, 0x400, RZ ;  /* 0x000004007a037810 */ /* 0x040fe40007ffe0ff */
        /* <DEDUP_REMOVED lines=26> */
.L_x_1802:
[----:B------:R-:W-:Y:S05]  /*04a0*/  BSYNC B0 ;  /* 0x0000000000007941 */ /* 0x000fea0003800000 */
.L_x_1801:
        /* <DEDUP_REMOVED lines=30> */
.L_x_1804:
[----:B------:R-:W-:Y:S05]  /*0690*/  BSYNC B0 ;  /* 0x0000000000007941 */ /* 0x000fea0003800000 */
.L_x_1803:
        /* <DEDUP_REMOVED lines=30> */
.L_x_1806:
[----:B------:R-:W-:Y:S05]  /*0880*/  BSYNC B0 ;  /* 0x0000000000007941 */ /* 0x000fea0003800000 */
.L_x_1805:
        /* <DEDUP_REMOVED lines=30> */
.L_x_1808:
[----:B------:R-:W-:Y:S05]  /*0a70*/  BSYNC B0 ;  /* 0x0000000000007941 */ /* 0x000fea0003800000 */
.L_x_1807:
[----:B------:R-:W-:Y:S01]  /*0a80*/  ISETP.GE.AND P2, PT, R6, R138, PT ;  /* 0x0000008a0600720c */ /* 0x000fe20003f46270 */
[----:B------:R-:W-:Y:S01]  /*0a90*/  BSSY B0, `(.L_x_1809) ;  /* 0x000001b000007945 */ /* 0x000fe20003800000 */
[----:B------:R-:W-:Y:S01]  /*0aa0*/  HFMA2.MMA R80, -RZ, RZ, 0, 0 ;  /* 0x00000000ff507435 */ /* 0x000fe200000001ff */
[----:B------:R-:W-:Y:S02]  /*0ab0*/  CS2R R78, SRZ ;  /* 0x00000000004e7805 */ /* 0x000fe4000001ff00 */
[----:B------:R-:W-:Y:S02]  /*0ac0*/  CS2R R76, SRZ ;  /* 0x00000000004c7805 */ /* 0x000fe4000001ff00 */
[----:B------:R-:W-:Y:S02]  /*0ad0*/  CS2R R74, SRZ ;  /* 0x00000000004a7805 */ /* 0x000fe4000001ff00 */
[----:B------:R-:W-:-:S04]  /*0ae0*/  IADD3 R13, R122, 0x500, RZ ;  /* 0x000005007a0d7810 */ /* 0x000fc80007ffe0ff */
        /* <DEDUP_REMOVED lines=21> */
.L_x_1810:
[----:B------:R-:W-:Y:S05]  /*0c40*/  BSYNC B0 ;  /* 0x0000000000007941 */ /* 0x000fea0003800000 */
.L_x_1809:
[----:B------:R-:W-:Y:S01]  /*0c50*/  BSSY B0, `(.L_x_1811) ;  /* 0x000001c000007945 */ /* 0x000fe20003800000 */
[----:B------:R-:W-:Y:S02]  /*0c60*/  ISETP.GE.AND P2, PT, R13, R138, PT ;  /* 0x0000008a0d00720c */ /* 0x000fe40003f46270 */
[----:B------:R-:W-:Y:S02]  /*0c70*/  CS2R R72, SRZ ;  /* 0x0000000000487805 */ /* 0x000fe4000001ff00 */
[----:B------:R-:W-:Y:S02]  /*0c80*/  CS2R R70, SRZ ;  /* 0x0000000000467805 */ /* 0x000fe4000001ff00 */
[----:B------:R-:W-:Y:S02]  /*0c90*/  CS2R R68, SRZ ;  /* 0x0000000000447805 */ /* 0x000fe4000001ff00 */
[----:B------:R-:W-:Y:S02]  /*0ca0*/  IADD3 R11, R122, 0x580, RZ ;  /* 0x000005807a0b7810 */ /* 0x000fe40007ffe0ff */
[----:B------:R-:W-:Y:S01]  /*0cb0*/  MOV R67, RZ ;  /* 0x000000ff00437202 */ /* 0x000fe20000000f00 */
[----:B------:R-:W-:Y:S06]  /*0cc0*/  @P1 BRA `(.L_x_1812) ;  /* 0x0000000000501947 */ /* 0x000fec0003800000 */
        /* <DEDUP_REMOVED lines=20> */
.L_x_1812:
[----:B------:R-:W-:Y:S05]  /*0e10*/  BSYNC B0 ;  /* 0x0000000000007941 */ /* 0x000fea0003800000 */
.L_x_1811:
[----:B------:R-:W-:Y:S01]  /*0e20*/  BSSY B0, `(.L_x_1813) ;  /* 0x000001d000007945 */ /* 0x000fe20003800000 */
[----:B------:R-:W-:Y:S01]  /*0e30*/  HFMA2.MMA R66, -RZ, RZ, 0, 0 ;  /* 0x00000000ff427435 */ /* 0x000fe200000001ff */
[----:B------:R-:W-:Y:S02]  /*0e40*/  ISETP.GE.AND P1, PT, R11, R138, PT ;  /* 0x0000008a0b00720c */ /* 0x000fe40003f26270 */
[----:B------:R-:W-:Y:S02]  /*0e50*/  CS2R R64, SRZ ;  /* 0x0000000000407805 */ /* 0x000fe4000001ff00 */
[----:B------:R-:W-:Y:S02]  /*0e60*/  CS2R R62, SRZ ;  /* 0x00000000003e7805 */ /* 0x000fe4000001ff00 */
[----:B------:R-:W-:Y:S02]  /*0e70*/  CS2R R60, SRZ ;  /* 0x00000000003c7805 */ /* 0x000fe4000001ff00 */
[----:B------:R-:W-:-:S02]  /*0e80*/  CS2R R58, SRZ ;  /* 0x00000000003a7805 */ /* 0x000fc4000001ff00 */
[----:B------:R-:W-:Y:S01]  /*0e90*/  IADD3 R13, R122, 0x600, RZ ;  /* 0x000006007a0d7810 */ /* 0x000fe20007ffe0ff */
        /* <DEDUP_REMOVED lines=21> */
.L_x_1814:
[----:B------:R-:W-:Y:S05]  /*0ff0*/  BSYNC B0 ;  /* 0x0000000000007941 */ /* 0x000fea0003800000 */
.L_x_1813:
        /* <DEDUP_REMOVED lines=28> */
.L_x_1816:
[----:B------:R-:W-:Y:S05]  /*11c0*/  BSYNC B0 ;  /* 0x0000000000007941 */ /* 0x000fea0003800000 */
.L_x_1815:
[----:B------:R-:W-:Y:S01]  /*11d0*/  HFMA2.MMA R149, -RZ, RZ, 0, 0 ;  /* 0x00000000ff957435 */ /* 0x000fe200000001ff */
[----:B------:R-:W-:Y:S02]  /*11e0*/  CS2R R150, SRZ ;  /* 0x0000000000967805 */ /* 0x000fe4000001ff00 */
[----:B------:R-:W-:Y:S02]  /*11f0*/  MOV R147, RZ ;  /* 0x000000ff00937202 */ /* 0x000fe40000000f00 */
[----:B------:R-:W-:Y:S02]  /*1200*/  CS2R R152, SRZ ;  /* 0x0000000000987805 */ /* 0x000fe4000001ff00 */
[----:B------:R-:W-:Y:S02]  /*1210*/  CS2R R158, SRZ ;  /* 0x00000000009e7805 */ /* 0x000fe4000001ff00 */
[----:B------:R-:W-:Y:S02]  /*1220*/  MOV R155, RZ ;  /* 0x000000ff009b7202 */ /* 0x000fe40000000f00 */
[----:B------:R-:W-:Y:S01]  /*1230*/  CS2R R156, SRZ ;  /* 0x00000000009c7805 */ /* 0x000fe2000001ff00 */
[----:B------:R1:W-:Y:S01]  /*1240*/  STL [R1+0x10], R149 ;  /* 0x0000109501007387 */ /* 0x0003e20000100800 */
[----:B0-----:R-:W-:Y:S01]  /*1250*/  IADD3 R6, R122, 0x700, RZ ;  /* 0x000007007a067810 */ /* 0x001fe20007ffe0ff */
[----:B------:R-:W-:Y:S01]  /*1260*/  BSSY B0, `(.L_x_1817) ;  /* 0x0000042000007945 */ /* 0x000fe20003800000 */
[----:B------:R-:W-:Y:S01]  /*1270*/  HFMA2.MMA R50, -RZ, RZ, 0, 0 ;  /* 0x00000000ff327435 */ /* 0x000fe200000001ff */
[----:B------:R1:W-:Y:S01]  /*1280*/  STL [R1+0xc], R151 ;  /* 0x00000c9701007387 */ /* 0x0003e20000100800 */
[----:B------:R-:W-:Y:S01]  /*1290*/  HFMA2.MMA R223, -RZ, RZ, 0, 0 ;  /* 0x00000000ffdf7435 */ /* 0x000fe200000001ff */
[----:B------:R-:W-:Y:S01]  /*12a0*/  ISETP.GE.AND P5, PT, R11, R138, PT ;  /* 0x0000008a0b00720c */ /* 0x000fe20003fa6270 */
[----:B------:R-:W-:Y:S01]  /*12b0*/  HFMA2.MMA R252, -RZ, RZ, 0, 0 ;  /* 0x00000000fffc7435 */ /* 0x000fe200000001ff */
[----:B------:R1:W-:Y:S01]  /*12c0*/  STL [R1+0x8], R147 ;  /* 0x0000089301007387 */ /* 0x0003e20000100800 */
[----:B------:R-:W-:Y:S01]  /*12d0*/  HFMA2.MMA R243, -RZ, RZ, 0, 0 ;  /* 0x00000000fff37435 */ /* 0x000fe200000001ff */
[----:B------:R-:W-:-:S02]  /*12e0*/  CS2R R48, SRZ ;  /* 0x0000000000307805 */ /* 0x000fc4000001ff00 */
[----:B------:R-:W-:Y:S01]  /*12f0*/  CS2R R46, SRZ ;  /* 0x00000000002e7805 */ /* 0x000fe2000001ff00 */
[----:B------:R1:W-:Y:S01]  /*1300*/  STL [R1+0x4], R150 ;  /* 0x0000049601007387 */ /* 0x0003e20000100800 */
[----:B------:R-:W-:Y:S02]  /*1310*/  CS2R R44, SRZ ;  /* 0x00000000002c7805 */ /* 0x000fe4000001ff00 */
[----:B------:R-:W-:Y:S02]  /*1320*/  CS2R R42, SRZ ;  /* 0x00000000002a7805 */ /* 0x000fe4000001ff00 */
[----:B------:R-:W-:Y:S01]  /*1330*/  CS2R R40, SRZ ;  /* 0x0000000000287805 */ /* 0x000fe2000001ff00 */
[----:B------:R1:W-:Y:S01]  /*1340*/  STL [R1], R152 ;  /* 0x0000009801007387 */ /* 0x0003e20000100800 */
[----:B------:R-:W-:Y:S02]  /*1350*/  CS2R R38, SRZ ;  /* 0x0000000000267805 */ /* 0x000fe4000001ff00 */
[----:B------:R-:W-:-:S02]  /*1360*/  CS2R R36, SRZ ;  /* 0x0000000000247805 */ /* 0x000fc4000001ff00 */
[----:B------:R-:W-:Y:S01]  /*1370*/  MOV R224, RZ ;  /* 0x000000ff00e07202 */ /* 0x000fe20000000f00 */
        /* <DEDUP_REMOVED lines=14> */
[----:B------:R-:W-:-:S02]  /*1460*/  MOV R227, RZ ;  /* 0x000000ff00e37202 */ /* 0x000fc40000000f00 */
        /* <DEDUP_REMOVED lines=33> */
.L_x_1818:
[----:B------:R-:W-:Y:S05]  /*1680*/  BSYNC B0 ;  /* 0x0000000000007941 */ /* 0x000fea0003800000 */
.L_x_1817:
[----:B------:R-:W-:Y:S01]  /*1690*/  ISETP.GE.AND P4, PT, R6, R138, PT ;  /* 0x0000008a0600720c */ /* 0x000fe20003f86270 */
[----:B------:R-:W-:Y:S01]  /*16a0*/  BSSY B0, `(.L_x_1819) ;  /* 0x000001c000007945 */ /* 0x000fe20003800000 */
[----:B-1----:R-:W-:Y:S01]  /*16b0*/  IADD3 R6, R122, 0x780, RZ ;  /* 0x000007807a067810 */ /* 0x002fe20007ffe0ff */
[----:B------:R-:W-:Y:S01]  /*16c0*/  HFMA2.MMA R242, -RZ, RZ, 0, 0 ;  /* 0x00000000fff27435 */ /* 0x000fe200000001ff */
[----:B------:R-:W-:Y:S02]  /*16d0*/  CS2R R234, SRZ ;  /* 0x0000000000ea7805 */ /* 0x000fe4000001ff00 */
[----:B------:R-:W-:Y:S02]  /*16e0*/  CS2R R22, SRZ ;  /* 0x0000000000167805 */ /* 0x000fe4000001ff00 */
[----:B------:R-:W-:Y:S01]  /*16f0*/  MOV R21, RZ ;  /* 0x000000ff00157202 */ /* 0x000fe20000000f00 */
        /* <DEDUP_REMOVED lines=22> */
.L_x_1820:
[----:B------:R-:W-:Y:S05]  /*1860*/  BSYNC B0 ;  /* 0x0000000000007941 */ /* 0x000fea0003800000 */
.L_x_1819:
        /* <DEDUP_REMOVED lines=29> */
.L_x_1822:
[----:B------:R-:W-:Y:S05]  /*1a40*/  BSYNC B0 ;  /* 0x0000000000007941 */ /* 0x000fea0003800000 */
.L_x_1821:
[----:B------:R-:W-:Y:S01]  /*1a50*/  ISETP.GE.AND P2, PT, R6, R138, PT ;  /* 0x0000008a0600720c */ /* 0x000fe20003f46270 */
[----:B------:R-:W-:Y:S01]  /*1a60*/  BSSY B0, `(.L_x_1823) ;  /* 0x000001c000007945 */ /* 0x000fe20003800000 */
[----:B0-----:R-:W-:Y:S01]  /*1a70*/  IADD3 R6, R122, 0x880, RZ ;  /* 0x000008807a067810 */ /* 0x001fe20007ffe0ff */
        /* <DEDUP_REMOVED lines=15> */
[----:B---3--:R-:W-:-:S05]  /*1b70*/  @!P6 HADD2.F32 R11, -RZ, R3.H0_H0 ;  /* 0x20000003ff0be230 */ /* 0x008fca0000004100 */
[----:B------:R-:W-:Y:S01]  /*1b80*/  @!P6 FMUL R223, R26, R11 ;  /* 0x0000000b1adfe220 */ /* 0x000fe20000400000 */
[----:B------:R-:W-:Y:S01]  /*1b90*/  ISETP.GE.AND P6, PT, R7, R138, PT ;  /* 0x0000008a0700720c */ /* 0x000fe20003fc6270 */
[----:B------:R-:W-:-:S12]  /*1ba0*/  HADD2.F32 R11, -RZ, R4.H0_H0 ;  /* 0x20000004ff0b7230 */ /* 0x000fd80000004100 */
[----:B------:R-:W-:Y:S02]  /*1bb0*/  @!P6 HADD2.F32 R25, -RZ, R4.H1_H1 ;  /* 0x30000004ff19e230 */ /* 0x000fe40000004100 */
[--C-:B------:R-:W-:Y:S02]  /*1bc0*/  @!P6 HADD2.F32 R0, -RZ, R2.reuse.H1_H1 ;  /* 0x30000002ff00e230 */ /* 0x100fe40000004100 */
[----:B------:R-:W-:Y:S02]  /*1bd0*/  @!P1 HADD2.F32 R4, -RZ, R3.H1_H1 ;  /* 0x30000003ff049230 */ /* 0x000fe40000004100 */
[----:B------:R-:W-:Y:S02]  /*1be0*/  HADD2.F32 R2, -RZ, R2.H0_H0 ;  /* 0x20000002ff027230 */ /* 0x000fe40000004100 */
[----:B------:R-:W-:Y:S01]  /*1bf0*/  @!P6 FMUL R29, R25, R0 ;  /* 0x00000000191de220 */ /* 0x000fe20000400000 */
[----:B------:R-:W-:Y:S02]  /*1c00*/  @!P1 FMUL R224, R27, R4 ;  /* 0x000000041be09220 */ /* 0x000fe40000400000 */
[----:B------:R-:W-:-:S07]  /*1c10*/  FMUL R28, R11, R2 ;  /* 0x000000020b1c7220 */ /* 0x000fce0000400000 */
.L_x_1824:
[----:B------:R-:W-:Y:S05]  /*1c20*/  BSYNC B0 ;  /* 0x0000000000007941 */ /* 0x000fea0003800000 */
.L_x_1823:
        /* <DEDUP_REMOVED lines=22> */
[----:B------:R-:W-:Y:S02]  /*1d90*/  ISETP.GE.AND P6, PT, R83, R138, PT ;  /* 0x0000008a5300720c */ /* 0x000fe40003fc6270 */
[----:B------:R-:W-:-:S11]  /*1da0*/  @!P0 FMUL R233, R230, R3 ;  /* 0x00000003e6e98220 */ /* 0x000fd60000400000 */
[----:B------:R-:W-:Y:S02]  /*1db0*/  @!P6 HADD2.F32 R0, -RZ, R2.H1_H1 ;  /* 0x30000002ff00e230 */ /* 0x000fe40000004100 */
[----:B------:R-:W-:Y:S02]  /*1dc0*/  @!P6 HADD2.F32 R227, -RZ, R4.H1_H1 ;  /* 0x30000004ffe3e230 */ /* 0x000fe40000004100 */
[----:B------:R-:W-:-:S03]  /*1dd0*/  HADD2.F32 R2, -RZ, R2.H0_H0 ;  /* 0x20000002ff027230 */ /* 0x000fc60000004100 */
[----:B------:R-:W-:Y:S02]  /*1de0*/  @!P6 FMUL R231, R227, R0 ;  /* 0x00000000e3e7e220 */ /* 0x000fe40000400000 */
[----:B------:R-:W-:-:S07]  /*1df0*/  FMUL R228, R5, R2 ;  /* 0x0000000205e47220 */ /* 0x000fce0000400000 */
.L_x_1826:
[----:B------:R-:W-:Y:S05]  /*1e00*/  BSYNC B0 ;  /* 0x0000000000007941 */ /* 0x000fea0003800000 */
.L_x_1825:
        /* <DEDUP_REMOVED lines=8> */
[----:B------:R-:W-:Y:S01]  /*1e90*/  MOV R83, RZ ;  /* 0x000000ff00537202 */ /* 0x000fe20000000f00 */
[----:B------:R-:W-:Y:S06]  /*1ea0*/  @P5 BRA `(.L_x_1828) ;  /* 0x0000000000505947 */ /* 0x000fec0003800000 */
[----:B------:R-:W2:Y:S04]  /*1eb0*/  LDG.E.64 R94, desc[UR4][R126.64+0xd00] ;  /* 0x000d00047e5e7981 */ /* 0x000ea8000c1e1b00 */
[----:B-1----:R-:W3:Y:S01]  /*1ec0*/  LDG.E.64 R92, desc[UR4][R124.64+0xd00] ;  /* 0x000d00047c5c7981 */ /* 0x002ee2000c1e1b00 */
        /* <DEDUP_REMOVED lines=14> */
[----:B------:R-:W-:Y:S02]  /*1fb0*/  @!P6 HADD2.F32 R236, -RZ, R94.H1_H1 ;  /* 0x3000005effece230 */ /* 0x000fe40000004100 */
[----:B------:R-:W-:-:S03]  /*1fc0*/  HADD2.F32 R92, -RZ, R92.H0_H0 ;  /* 0x2000005cff5c7230 */ /* 0x000fc60000004100 */
[----:B------:R-:W-:Y:S02]  /*1fd0*/  @!P6 FMUL R239, R236, R93 ;  /* 0x0000005decefe220 */ /* 0x000fe40000400000 */
[----:B------:R-:W-:-:S07]  /*1fe0*/  FMUL R137, R83, R92 ;  /* 0x0000005c53897220 */ /* 0x000fce0000400000 */
.L_x_1828:
[----:B------:R-:W-:Y:S05]  /*1ff0*/  BSYNC B0 ;  /* 0x0000000000007941 */ /* 0x000fea0003800000 */
.L_x_1827:
[----:B------:R-:W-:Y:S01]  /*2000*/  IADD3 R140, R122, 0xa00, RZ ;  /* 0x00000a007a8c7810 */ /* 0x000fe20007ffe0ff */
        /* <DEDUP_REMOVED lines=8> */
[----:B------:R-:W3:Y:S04]  /*2090*/  LDG.E.64 R128, desc[UR4][R126.64+0xe00] ;  /* 0x000e00047e807981 */ /* 0x000ee8000c1e1b00 */
[----:B0-----:R-:W4:Y:S01]  /*20a0*/  LDG.E.64 R130, desc[UR4][R124.64+0xe00] ;  /* 0x000e00047c827981 */ /* 0x001f22000c1e1b00 */
[C---:B------:R-:W-:Y:S02]  /*20b0*/  IADD3 R139, R122.reuse, 0x702, RZ ;  /* 0x000007027a8b7810 */ /* 0x040fe40007ffe0ff */
[C---:B------:R-:W-:Y:S02]  /*20c0*/  IADD3 R141, R122.reuse, 0x703, RZ ;  /* 0x000007037a8d7810 */ /* 0x040fe40007ffe0ff */
[----:B------:R-:W-:Y:S02]  /*20d0*/  ISETP.GE.AND P6, PT, R139, R138, PT ;  /* 0x0000008a8b00720c */ /* 0x000fe40003fc6270 */
[----:B------:R-:W-:-:S02]  /*20e0*/  IADD3 R139, R122, 0x701, RZ ;  /* 0x000007017a8b7810 */ /* 0x000fc40007ffe0ff */
[----:B------:R-:W-:-:S09]  /*20f0*/  ISETP.GE.AND P4, PT, R141, R138, PT ;  /* 0x0000008a8d00720c */ /* 0x000fd20003f86270 */
[----:B---3--:R-:W-:-:S04]  /*2100*/  @!P6 HADD2.F32 R245, -RZ, R129.H0_H0 ;  /* 0x20000081fff5e230 */ /* 0x008fc80000004100 */
        /* <DEDUP_REMOVED lines=12> */
.L_x_1830:
[----:B------:R-:W-:Y:S05]  /*21d0*/  BSYNC B0 ;  /* 0x0000000000007941 */ /* 0x000fea0003800000 */
.L_x_1829:
[----:B------:R-:W-:Y:S01]  /*21e0*/  IADD3 R148, R122, 0xa80, RZ ;  /* 0x00000a807a947810 */ /* 0x000fe20007ffe0ff */
        /* <DEDUP_REMOVED lines=9> */
[----:B------:R-:W-:-:S03]  /*2280*/  MOV R154, R152 ;  /* 0x00000098009a7202 */ /* 0x000fc60000000f00 */
[----:B0-----:R-:W3:Y:S01]  /*2290*/  LDG.E.64 R130, desc[UR4][R124.64+0xf00] ;  /* 0x000f00047c827981 */ /* 0x001ee2000c1e1b00 */
[----:B------:R-:W-:Y:S02]  /*22a0*/  IADD3 R135, R122, 0x782, RZ ;  /* 0x000007827a877810 */ /* 0x000fe40007ffe0ff */
[----:B------:R-:W-:Y:S02]  /*22b0*/  MOV R152, R151 ;  /* 0x0000009700987202 */ /* 0x000fe40000000f00 */
[----:B------:R-:W-:Y:S02]  /*22c0*/  ISETP.GE.AND P6, PT, R135, R138, PT ;  /* 0x0000008a8700720c */ /* 0x000fe40003fc6270 */
[----:B------:R-:W-:Y:S02]  /*22d0*/  MOV R151, R150 ;  /* 0x0000009600977202 */ /* 0x000fe40000000f00 */
[----:B------:R-:W-:Y:S02]  /*22e0*/  MOV R150, R149 ;  /* 0x0000009500967202 */ /* 0x000fe40000000f00 */
[----:B------:R-:W-:-:S02]  /*22f0*/  MOV R149, R147 ;  /* 0x0000009300957202 */ /* 0x000fc40000000f00 */
[C---:B------:R-:W-:Y:S02]  /*2300*/  IADD3 R147, R122.reuse, 0x783, RZ ;  /* 0x000007837a937810 */ /* 0x040fe40007ffe0ff */
[----:B------:R-:W-:Y:S02]  /*2310*/  IADD3 R135, R122, 0x781, RZ ;  /* 0x000007817a877810 */ /* 0x000fe40007ffe0ff */
[----:B------:R-:W-:Y:S01]  /*2320*/  ISETP.GE.AND P3, PT, R147, R138, PT ;  /* 0x0000008a9300720c */ /* 0x000fe20003f66270 */
[----:B--2---:R-:W-:Y:S02]  /*2330*/  @!P6 HADD2.F32 R154, -RZ, R129.H0_H0 ;  /* 0x20000081ff9ae230 */ /* 0x004fe40000004100 */
[----:B---3--:R-:W-:-:S03]  /*2340*/  @!P6 HADD2.F32 R146, -RZ, R131.H0_H0 ;  /* 0x20000083ff92e230 */ /* 0x008fc60000004100 */
[----:B------:R2:W-:Y:S02]  /*2350*/  @!P6 STL [R1], R154 ;  /* 0x0000009a0100e387 */ /* 0x0005e40000100800 */
[----:B------:R-:W-:-:S05]  /*2360*/  @!P6 FMUL R152, R154, R146 ;  /* 0x000000929a98e220 */ /* 0x000fca0000400000 */
[----:B------:R2:W-:Y:S01]  /*2370*/  @!P6 STL [R1+0xc], R152 ;  /* 0x00000c980100e387 */ /* 0x0005e20000100800 */
[----:B------:R-:W-:Y:S01]  /*2380*/  ISETP.GE.AND P6, PT, R135, R138, PT ;  /* 0x0000008a8700720c */ /* 0x000fe20003fc6270 */
[----:B------:R-:W-:Y:S02]  /*2390*/  @!P3 HADD2.F32 R151, -RZ, R129.H1_H1 ;  /* 0x30000081ff97b230 */ /* 0x000fe40000004100 */
[----:B------:R-:W-:-:S10]  /*23a0*/  @!P3 HADD2.F32 R131, -RZ, R131.H1_H1 ;  /* 0x30000083ff83b230 */ /* 0x000fd40000004100 */
[----:B------:R-:W-:Y:S02]  /*23b0*/  @!P6 HADD2.F32 R252, -RZ, R128.H1_H1 ;  /* 0x30000080fffce230 */ /* 0x000fe40000004100 */
[----:B------:R-:W-:Y:S02]  /*23c0*/  @!P6 HADD2.F32 R129, -RZ, R130.H1_H1 ;  /* 0x30000082ff81e230 */ /* 0x000fe40000004100 */
[----:B------:R-:W-:-:S03]  /*23d0*/  @!P3 FMUL R150, R151, R131 ;  /* 0x000000839796b220 */ /* 0x000fc60000400000 */
[----:B------:R-:W-:Y:S01]  /*23e0*/  @!P6 FMUL R149, R252, R129 ;  /* 0x00000081fc95e220 */ /* 0x000fe20000400000 */
[----:B------:R2:W-:Y:S04]  /*23f0*/  @!P3 STL [R1+0x4], R151 ;  /* 0x000004970100b387 */ /* 0x0005e80000100800 */
[----:B------:R2:W-:Y:S04]  /*2400*/  @!P6 STL [R1+0x8], R149 ;  /* 0x000008950100e387 */ /* 0x0005e80000100800 */
[----:B------:R2:W-:Y:S01]  /*2410*/  @!P3 STL [R1+0x10], R150 ;  /* 0x000010960100b387 */ /* 0x0005e20000100800 */
[----:B------:R-:W-:-:S02]  /*2420*/  HADD2.F32 R146, -RZ, R128.H0_H0 ;  /* 0x20000080ff927230 */ /* 0x000fc40000004100 */
[----:B------:R-:W-:-:S05]  /*2430*/  HADD2.F32 R135, -RZ, R130.H0_H0 ;  /* 0x20000082ff877230 */ /* 0x000fca0000004100 */
[----:B------:R-:W-:-:S07]  /*2440*/  FMUL R135, R146, R135 ;  /* 0x0000008792877220 */ /* 0x000fce0000400000 */
.L_x_1832:
[----:B------:R-:W-:Y:S05]  /*2450*/  BSYNC B0 ;  /* 0x0000000000007941 */ /* 0x000fea0003800000 */
.L_x_1831:
[----:B--2---:R-:W-:Y:S01]  /*2460*/  IADD3 R154, R122, 0xb00, RZ ;  /* 0x00000b007a9a7810 */ /* 0x004fe20007ffe0ff */
        /* <DEDUP_REMOVED lines=8> */
[----:B------:R-:W3:Y:S01]  /*24f0*/  LDG.E.64 R128, desc[UR4][R126.64+0x1000] ;  /* 0x001000047e807981 */ /* 0x000ee2000c1e1b00 */
[----:B------:R-:W-:-:S03]  /*2500*/  MOV R160, R159 ;  /* 0x0000009f00a07202 */ /* 0x000fc60000000f00 */
[----:B0-----:R-:W4:Y:S01]  /*2510*/  LDG.E.64 R130, desc[UR4][R124.64+0x1000] ;  /* 0x001000047c827981 */ /* 0x001f22000c1e1b00 */
[C---:B------:R-:W-:Y:S02]  /*2520*/  IADD3 R151, R122.reuse, 0x802, RZ ;  /* 0x000008027a977810 */ /* 0x040fe40007ffe0ff */
[----:B------:R-:W-:Y:S02]  /*2530*/  MOV R159, R157 ;  /* 0x0000009d009f7202 */ /* 0x000fe40000000f00 */
[----:B------:R-:W-:Y:S02]  /*2540*/  ISETP.GE.AND P6, PT, R151, R138, PT ;  /* 0x0000008a9700720c */ /* 0x000fe40003fc6270 */
[----:B------:R-:W-:Y:S02]  /*2550*/  MOV R157, R156 ;  /* 0x0000009c009d7202 */ /* 0x000fe40000000f00 */
[----:B------:R-:W-:Y:S02]  /*2560*/  MOV R156, R155 ;  /* 0x0000009b009c7202 */ /* 0x000fe40000000f00 */
[----:B------:R-:W-:-:S02]  /*2570*/  IADD3 R151, R122, 0x801, RZ ;  /* 0x000008017a977810 */ /* 0x000fc40007ffe0ff */
[----:B------:R-:W-:Y:S02]  /*2580*/  MOV R155, R153 ;  /* 0x00000099009b7202 */ /* 0x000fe40000000f00 */
[----:B------:R-:W-:-:S04]  /*2590*/  IADD3 R153, R122, 0x803, RZ ;  /* 0x000008037a997810 */ /* 0x000fc80007ffe0ff */
[----:B------:R-:W-:Y:S01]  /*25a0*/  ISETP.GE.AND P2, PT, R153, R138, PT ;  /* 0x0000008a9900720c */ /* 0x000fe20003f46270 */
[----:B---3--:R-:W-:Y:S02]  /*25b0*/  @!P6 HADD2.F32 R160, -RZ, R129.H0_H0 ;  /* 0x20000081ffa0e230 */ /* 0x008fe40000004100 */
[----:B----4-:R-:W-:-:S03]  /*25c0*/  @!P6 HADD2.F32 R134, -RZ, R131.H0_H0 ;  /* 0x20000083ff86e230 */ /* 0x010fc60000004100 */
[----:B------:R1:W-:Y:S02]  /*25d0*/  @!P6 STL [R1+0x14], R160 ;  /* 0x000014a00100e387 */ /* 0x0003e40000100800 */
[----:B------:R-:W-:-:S05]  /*25e0*/  @!P6 FMUL R159, R160, R134 ;  /* 0x00000086a09fe220 */ /* 0x000fca0000400000 */
[----:B------:R1:W-:Y:S01]  /*25f0*/  @!P6 STL [R1+0x20], R159 ;  /* 0x0000209f0100e387 */ /* 0x0003e20000100800 */
[----:B------:R-:W-:Y:S01]  /*2600*/  ISETP.GE.AND P6, PT, R151, R138, PT ;  /* 0x0000008a9700720c */ /* 0x000fe20003fc6270 */
[----:B------:R-:W-:Y:S02]  /*2610*/  HADD2.F32 R151, -RZ, R128.H0_H0 ;  /* 0x20000080ff977230 */ /* 0x000fe40000004100 */
[----:B------:R-:W-:Y:S02]  /*2620*/  @!P2 HADD2.F32 R157, -RZ, R129.H1_H1 ;  /* 0x30000081ff9da230 */ /* 0x000fe40000004100 */
[----:B------:R-:W-:-:S08]  /*2630*/  @!P2 HADD2.F32 R131, -RZ, R131.H1_H1 ;  /* 0x30000083ff83a230 */ /* 0x000fd00000004100 */
[----:B------:R-:W-:Y:S02]  /*2640*/  @!P6 HADD2.F32 R251, -RZ, R128.H1_H1 ;  /* 0x30000080fffbe230 */ /* 0x000fe40000004100 */
[----:B------:R-:W-:Y:S02]  /*2650*/  @!P6 HADD2.F32 R128, -RZ, R130.H1_H1 ;  /* 0x30000082ff80e230 */ /* 0x000fe40000004100 */
[----:B------:R-:W-:-:S03]  /*2660*/  @!P2 FMUL R156, R157, R131 ;  /* 0x000000839d9ca220 */ /* 0x000fc60000400000 */
[----:B------:R-:W-:Y:S01]  /*2670*/  @!P6 FMUL R155, R251, R128 ;  /* 0x00000080fb9be220 */ /* 0x000fe20000400000 */
[----:B------:R1:W-:Y:S04]  /*2680*/  @!P2 STL [R1+0x18], R157 ;  /* 0x0000189d0100a387 */ /* 0x0003e80000100800 */
[----:B------:R1:W-:Y:S04]  /*2690*/  @!P6 STL [R1+0x1c], R155 ;  /* 0x00001c9b0100e387 */ /* 0x0003e80000100800 */
[----:B------:R1:W-:Y:S01]  /*26a0*/  @!P2 STL [R1+0x24], R156 ;  /* 0x0000249c0100a387 */ /* 0x0003e20000100800 */
[----:B------:R-:W-:-:S05]  /*26b0*/  HADD2.F32 R130, -RZ, R130.H0_H0 ;  /* 0x20000082ff827230 */ /* 0x000fca0000004100 */
[----:B------:R-:W-:-:S07]  /*26c0*/  FMUL R134, R151, R130 ;  /* 0x0000008297867220 */ /* 0x000fce0000400000 */
.L_x_1834:
[----:B------:R-:W-:Y:S05]  /*26d0*/  BSYNC B0 ;  /* 0x0000000000007941 */ /* 0x000fea0003800000 */
.L_x_1833:
[----:B-1----:R-:W-:Y:S01]  /*26e0*/  IADD3 R159, R122, 0xb80, RZ ;  /* 0x00000b807a9f7810 */ /* 0x002fe20007ffe0ff */
[----:B------:R-:W-:Y:S01]  /*26f0*/  BSSY B0, `(.L_x_1835) ;  /* 0x000001e000007945 */ /* 0x000fe20003800000 */
[----:B------:R-:W-:Y:S01]  /*2700*/  HFMA2.MMA R153, -RZ, RZ, 0, 0 ;  /* 0x00000000ff997435 */ /* 0x000fe200000001ff */
[----:B------:R-:W-:Y:S02]  /*2710*/  ISETP.GE.AND P2, PT, R154, R138, PT ;  /* 0x0000008a9a00720c */ /* 0x000fe40003f46270 */
[----:B--2---:R-:W-:Y:S01]  /*2720*/  CS2R R154, SRZ ;  /* 0x00000000009a7805 */ /* 0x004fe2000001ff00 */
[----:B------:R1:W-:Y:S01]  /*2730*/  STL [R1+0x74], R159 ;  /* 0x0000749f01007387 */ /* 0x0003e20000100800 */
[----:B------:R-:W-:Y:S02]  /*2740*/  MOV R162, RZ ;  /* 0x000000ff00a27202 */ /* 0x000fe40000000f00 */
[----:B------:R-:W-:Y:S01]  /*2750*/  CS2R R156, SRZ ;  /* 0x00000000009c7805 */ /* 0x000fe2000001ff00 */
[----:B------:R-:W-:Y:S06]  /*2760*/  @P1 BRA `(.L_x_1836) ;  /* 0x0000000000581947 */ /* 0x000fec0003800000 */
[----:B0-----:R-:W2:Y:S01]  /*2770*/  LDG.E.64 R130, desc[UR4][R124.64+0x1100] ;  /* 0x001100047c827981 */ /* 0x001ea2000c1e1b00 */
[----:B------:R-:W-:-:S03]  /*2780*/  MOV R160, R158 ;  /* 0x0000009e00a07202 */ /* 0x000fc60000000f00 */
[----:B------:R-:W3:Y:S01]  /*2790*/  LDG.E.64 R128, desc[UR4][R126.64+0x1100] ;  /* 0x001100047e807981 */ /* 0x000ee2000c1e1b00 */
[C---:B------:R-:W-:Y:S02]  /*27a0*/  IADD3 R133, R122.reuse, 0x882, RZ ;  /* 0x000008827a857810 */ /* 0x040fe40007ffe0ff */
[C---:B------:R-:W-:Y:S02]  /*27b0*/  IADD3 R157, R122.reuse, 0x883, RZ ;  /* 0x000008837a9d7810 */ /* 0x040fe40007ffe0ff */
[-C--:B------:R-:W-:Y:S02]  /*27c0*/  ISETP.GE.AND P6, PT, R133, R138.reuse, PT ;  /* 0x0000008a8500720c */ /* 0x080fe40003fc6270 */
[----:B------:R-:W-:Y:S02]  /*27d0*/  ISETP.GE.AND P1, PT, R157, R138, PT ;  /* 0x0000008a9d00720c */ /* 0x000fe40003f26270 */
[----:B------:R-:W-:-:S09]  /*27e0*/  IADD3 R133, R122, 0x881, RZ ;  /* 0x000008817a857810 */ /* 0x000fd20007ffe0ff */
[--C-:B--2---:R-:W-:Y:S02]  /*27f0*/  @!P6 HADD2.F32 R158, -RZ, R131.reuse.H0_H0 ;  /* 0x20000083ff9ee230 */ /* 0x104fe40000004100 */
        /* <DEDUP_REMOVED lines=12> */
[----:B--2---:R-:W-:-:S07]  /*28c0*/  FMUL R133, R157, R130 ;  /* 0x000000829d857220 */ /* 0x004fce0000400000 */
.L_x_1836:
[----:B------:R-:W-:Y:S05]  /*28d0*/  BSYNC B0 ;  /* 0x0000000000007941 */ /* 0x000fea0003800000 */
.L_x_1835:
        /* <DEDUP_REMOVED lines=29> */
.L_x_1838:
[----:B------:R-:W-:Y:S05]  /*2ab0*/  BSYNC B0 ;  /* 0x0000000000007941 */ /* 0x000fea0003800000 */
.L_x_1837:
        /* <DEDUP_REMOVED lines=9> */
[----:B------:R-:W2:Y:S04]  /*2b50*/  LDG.E.64 R128, desc[UR4][R126.64+0x1300] ;  /* 0x001300047e807981 */ /* 0x000ea8000c1e1b00 */
[----:B0-----:R-:W3:Y:S01]  /*2b60*/  LDG.E.64 R130, desc[UR4][R124.64+0x1300] ;  /* 0x001300047c827981 */ /* 0x001ee2000c1e1b00 */
        /* <DEDUP_REMOVED lines=8> */
[----:B------:R-:W-:Y:S02]  /*2bf0*/  @!P5 HADD2.F32 R12, -RZ, R129.H1_H1 ;  /* 0x30000081ff0cd230 */ /* 0x000fe40000004100 */
        /* <DEDUP_REMOVED lines=9> */
.L_x_1840:
[----:B------:R-:W-:Y:S05]  /*2c90*/  BSYNC B0 ;  /* 0x0000000000007941 */ /* 0x000fea0003800000 */
.L_x_1839:
        /* <DEDUP_REMOVED lines=29> */
.L_x_1842:
[----:B------:R-:W-:Y:S05]  /*2e70*/  BSYNC B0 ;  /* 0x0000000000007941 */ /* 0x000fea0003800000 */
.L_x_1841:
        /* <DEDUP_REMOVED lines=11> */
[----:B------:R-:W-:-:S04]  /*2f30*/  IADD3 R145, R122, 0xa82, RZ ;  /* 0x00000a827a917810 */ /* 0x000fc80007ffe0ff */
[----:B------:R-:W-:Y:S02]  /*2f40*/  ISETP.GE.AND P6, PT, R145, R138, PT ;  /* 0x0000008a9100720c */ /* 0x000fe40003fc6270 */
[----:B------:R-:W-:-:S04]  /*2f50*/  IADD3 R145, R122, 0xa83, RZ ;  /* 0x00000a837a917810 */ /* 0x000fc80007ffe0ff */
[----:B------:R-:W-:Y:S02]  /*2f60*/  ISETP.GE.AND P3, PT, R145, R138, PT ;  /* 0x0000008a9100720c */ /* 0x000fe40003f66270 */
[----:B------:R-:W-:-:S05]  /*2f70*/  IADD3 R145, R122, 0xa81, RZ ;  /* 0x00000a817a917810 */ /* 0x000fca0007ffe0ff */
[----:B--2---:R-:W-:-:S06]  /*2f80*/  @!P6 HADD2.F32 R92, -RZ, R129.H0_H0 ;  /* 0x20000081ff5ce230 */ /* 0x004fcc0000004100 */
        /* <DEDUP_REMOVED lines=12> */
.L_x_1844:
[----:B------:R-:W-:Y:S05]  /*3050*/  BSYNC B0 ;  /* 0x0000000000007941 */ /* 0x000fea0003800000 */
.L_x_1843:
[----:B------:R-:W-:Y:S01]  /*3060*/  IADD3 R189, R122, 0xe00, RZ ;  /* 0x00000e007abd7810 */ /* 0x000fe20007ffe0ff */
[----:B------:R-:W-:Y:S01]  /*3070*/  BSSY B0, `(.L_x_1845) ;  /* 0x000001c000007945 */ /* 0x000fe20003800000 */
[----:B------:R-:W-:Y:S01]  /*3080*/  ISETP.GE.AND P3, PT, R183, R138, PT ;  /* 0x0000008ab700720c */ /* 0x000fe20003f66270 */
[----:B-1----:R-:W-:Y:S01]  /*3090*/  HFMA2.MMA R183, -RZ, RZ, 0, 0 ;  /* 0x00000000ffb77435 */ /* 0x002fe200000001ff */
[----:B------:R-:W-:Y:S01]  /*30a0*/  CS2R R184, SRZ ;  /* 0x0000000000b87805 */ /* 0x000fe2000001ff00 */
[----:B------:R1:W-:Y:S01]  /*30b0*/  STL [R1+0x3c], R189 ;  /* 0x00003cbd01007387 */ /* 0x0003e20000100800 */
[----:B------:R-:W-:Y:S02]  /*30c0*/  MOV R188, RZ ;  /* 0x000000ff00bc7202 */ /* 0x000fe40000000f00 */
[----:B------:R-:W-:Y:S01]  /*30d0*/  CS2R R186, SRZ ;  /* 0x0000000000ba7805 */ /* 0x000fe2000001ff00 */
        /* <DEDUP_REMOVED lines=21> */
.L_x_1846:
[----:B------:R-:W-:Y:S05]  /*3230*/  BSYNC B0 ;  /* 0x0000000000007941 */ /* 0x000fea0003800000 */
.L_x_1845:
        /* <DEDUP_REMOVED lines=9> */
[C---:B------:R-:W-:Y:S01]  /*32d0*/  IADD3 R129, R122.reuse, 0xb82, RZ ;  /* 0x00000b827a817810 */ /* 0x040fe20007ffe0ff */
[----:B0-----:R-:W3:Y:S03]  /*32e0*/  LDG.E.64 R130, desc[UR4][R124.64+0x1700] ;  /* 0x001700047c827981 */ /* 0x001ee6000c1e1b00 */
[----:B------:R-:W-:Y:S02]  /*32f0*/  ISETP.GE.AND P1, PT, R129, R138, PT ;  /* 0x0000008a8100720c */ /* 0x000fe40003f26270 */
[----:B------:R-:W-:-:S04]  /*3300*/  IADD3 R129, R122, 0xb83, RZ ;  /* 0x00000b837a817810 */ /* 0x000fc80007ffe0ff */
[----:B------:R-:W-:Y:S02]  /*3310*/  ISETP.GE.AND P6, PT, R129, R138, PT ;  /* 0x0000008a8100720c */ /* 0x000fe40003fc6270 */
[----:B------:R-:W4:Y:S05]  /*3320*/  LDG.E.64 R128, desc[UR4][R126.64+0x1700] ;  /* 0x001700047e807981 */ /* 0x000f2a000c1e1b00 */
[----:B----4-:R-:W-:-:S06]  /*3330*/  @!P1 HADD2.F32 R155, -RZ, R129.H0_H0 ;  /* 0x20000081ff9b9230 */ /* 0x010fcc0000004100 */
[----:B------:R-:W-:Y:S02]  /*3340*/  @!P6 HADD2.F32 R154, -RZ, R129.H1_H1 ;  /* 0x30000081ff9ae230 */ /* 0x000fe40000004100 */
[----:B---3--:R-:W-:-:S05]  /*3350*/  @!P1 HADD2.F32 R129, -RZ, R131.H0_H0 ;  /* 0x20000083ff819230 */ /* 0x008fca0000004100 */
[----:B------:R-:W-:Y:S01]  /*3360*/  @!P1 FMUL R147, R155, R129 ;  /* 0x000000819b939220 */ /* 0x000fe20000400000 */
[----:B------:R-:W-:-:S04]  /*3370*/  IADD3 R129, R122, 0xb81, RZ ;  /* 0x00000b817a817810 */ /* 0x000fc80007ffe0ff */
[----:B------:R-:W-:Y:S01]  /*3380*/  ISETP.GE.AND P1, PT, R129, R138, PT ;  /* 0x0000008a8100720c */ /* 0x000fe20003f26270 */
[----:B------:R-:W-:Y:S02]  /*3390*/  @!P6 HADD2.F32 R131, -RZ, R131.H1_H1 ;  /* 0x30000083ff83e230 */ /* 0x000fe40000004100 */
[----:B------:R-:W-:-:S10]  /*33a0*/  HADD2.F32 R192, -RZ, R128.H0_H0 ;  /* 0x20000080ffc07230 */ /* 0x000fd40000004100 */
[----:B------:R-:W-:Y:S02]  /*33b0*/  @!P1 HADD2.F32 R156, -RZ, R128.H1_H1 ;  /* 0x30000080ff9c9230 */ /* 0x000fe40000004100 */
[----:B------:R-:W-:-:S05]  /*33c0*/  @!P1 HADD2.F32 R129, -RZ, R130.H1_H1 ;  /* 0x30000082ff819230 */ /* 0x000fca0000004100 */
[----:B------:R-:W-:Y:S01]  /*33d0*/  @!P1 FMUL R153, R156, R129 ;  /* 0x000000819c999220 */ /* 0x000fe20000400000 */
[----:B------:R-:W-:Y:S02]  /*33e0*/  HADD2.F32 R129, -RZ, R130.H0_H0 ;  /* 0x20000082ff817230 */ /* 0x000fe40000004100 */
[----:B------:R-:W-:-:S03]  /*33f0*/  @!P6 FMUL R143, R154, R131 ;  /* 0x000000839a8fe220 */ /* 0x000fc60000400000 */
[----:B------:R-:W-:-:S07]  /*3400*/  FMUL R162, R192, R129 ;  /* 0x00000081c0a27220 */ /* 0x000fce0000400000 */
.L_x_1848:
[----:B------:R-:W-:Y:S05]  /*3410*/  BSYNC B0 ;  /* 0x0000000000007941 */ /* 0x000fea0003800000 */
.L_x_1847:
        /* <DEDUP_REMOVED lines=9> */
[----:B------:R-:W-:Y:S01]  /*34b0*/  IADD3 R128, R122, 0xc02, RZ ;  /* 0x00000c027a807810 */ /* 0x000fe20007ffe0ff */
[----:B0-----:R-:W2:Y:S03]  /*34c0*/  LDG.E.64 R130, desc[UR4][R124.64+0x1800] ;  /* 0x001800047c827981 */ /* 0x001ea6000c1e1b00 */
        /* <DEDUP_REMOVED lines=10> */
[----:B------:R-:W-:Y:S02]  /*3570*/  @!P6 HADD2.F32 R131, -RZ, R131.H1_H1 ;  /* 0x30000083ff83e230 */ /* 0x000fe40000004100 */
[----:B------:R-:W-:-:S03]  /*3580*/  HADD2.F32 R199, -RZ, R128.H0_H0 ;  /* 0x20000080ffc77230 */ /* 0x000fc60000004100 */
[----:B------:R-:W-:-:S07]  /*3590*/  @!P6 FMUL R160, R168, R131 ;  /* 0x00000083a8a0e220 */ /* 0x000fce0000400000 */
[----:B------:R-:W-:Y:S02]  /*35a0*/  @!P0 HADD2.F32 R129, -RZ, R130.H1_H1 ;  /* 0x30000082ff818230 */ /* 0x000fe40000004100 */
[----:B------:R-:W-:Y:S02]  /*35b0*/  @!P0 HADD2.F32 R166, -RZ, R128.H1_H1 ;  /* 0x30000080ffa68230 */ /* 0x000fe40000004100 */
[----:B------:R-:W-:-:S03]  /*35c0*/  HADD2.F32 R130, -RZ, R130.H0_H0 ;  /* 0x20000082ff827230 */ /* 0x000fc60000004100 */
[----:B------:R-:W-:Y:S02]  /*35d0*/  @!P0 FMUL R158, R166, R129 ;  /* 0x00000081a69e8220 */ /* 0x000fe40000400000 */
[----:B------:R-:W-:-:S07]  /*35e0*/  FMUL R169, R199, R130 ;  /* 0x00000082c7a97220 */ /* 0x000fce0000400000 */
.L_x_1850:
[----:B------:R-:W-:Y:S05]  /*35f0*/  BSYNC B0 ;  /* 0x0000000000007941 */ /* 0x000fea0003800000 */
.L_x_1849:
[----:B------:R-:W-:Y:S01]  /*3600*/  BSSY B0, `(.L_x_1851) ;  /* 0x000001b000007945 */ /* 0x000fe20003800000 */
[----:B------:R-:W-:Y:S01]  /*3610*/  HFMA2.MMA R202, -RZ, RZ, 0, 0 ;  /* 0x00000000ffca7435 */ /* 0x000fe200000001ff */
[----:B------:R-:W-:Y:S02]  /*3620*/  ISETP.GE.AND P0, PT, R200, R138, PT ;  /* 0x0000008ac800720c */ /* 0x000fe40003f06270 */
[----:B-1----:R-:W-:Y:S02]  /*3630*/  CS2R R200, SRZ ;  /* 0x0000000000c87805 */ /* 0x002fe4000001ff00 */
[----:B------:R-:W-:Y:S02]  /*3640*/  CS2R R206, SRZ ;  /* 0x0000000000ce7805 */ /* 0x000fe4000001ff00 */
[----:B------:R-:W-:Y:S01]  /*3650*/  CS2R R204, SRZ ;  /* 0x0000000000cc7805 */ /* 0x000fe2000001ff00 */
        /* <DEDUP_REMOVED lines=21> */
.L_x_1852:
[----:B------:R-:W-:Y:S05]  /*37b0*/  BSYNC B0 ;  /* 0x0000000000007941 */ /* 0x000fea0003800000 */
.L_x_1851:
        /* <DEDUP_REMOVED lines=22> */
.L_x_1854:
[----:B------:R-:W-:Y:S05]  /*3920*/  BSYNC B0 ;  /* 0x0000000000007941 */ /* 0x000fea0003800000 */
.L_x_1853:
        /* <DEDUP_REMOVED lines=22> */
.L_x_1856:
[----:B------:R-:W-:Y:S05]  /*3a90*/  BSYNC B0 ;  /* 0x0000000000007941 */ /* 0x000fea0003800000 */
.L_x_1855:
        /* <DEDUP_REMOVED lines=22> */
.L_x_1858:
[----:B------:R-:W-:Y:S05]  /*3c00*/  BSYNC B0 ;  /* 0x0000000000007941 */ /* 0x000fea0003800000 */
.L_x_1857:
[----:B------:R-:W-:Y:S01]  /*3c10*/  BSSY B0, `(.L_x_1859) ;  /* 0x0000019000007945 */ /* 0x000fe20003800000 */
[----:B------:R-:W-:Y:S02]  /*3c20*/  MOV R219, RZ ;  /* 0x000000ff00db7202 */ /* 0x000fe40000000f00 */
        /* <DEDUP_REMOVED lines=23> */
.L_x_1860:
[----:B------:R-:W-:Y:S05]  /*3da0*/  BSYNC B0 ;  /* 0x0000000000007941 */ /* 0x000fea0003800000 */
.L_x_1859:
[----:B------:R-:W-:Y:S01]  /*3db0*/  BSSY B0, `(.L_x_1861) ;  /* 0x000001b000007945 */ /* 0x000fe20003800000 */
[----:B------:R-:W-:Y:S01]  /*3dc0*/  HFMA2.MMA R218, -RZ, RZ, 0, 0 ;  /* 0x00000000ffda7435 */ /* 0x000fe200000001ff */
[----:B------:R-:W-:Y:S02]  /*3dd0*/  CS2R R216, SRZ ;  /* 0x0000000000d87805 */ /* 0x000fe4000001ff00 */
[----:B------:R-:W-:Y:S02]  /*3de0*/  CS2R R214, SRZ ;  /* 0x0000000000d67805 */ /* 0x000fe4000001ff00 */
        /* <DEDUP_REMOVED lines=15> */
[----:B------:R-:W-:-:S12]  /*3ee0*/  @!P1 HADD2.F32 R131, -RZ, R131.H1_H1 ;  /* 0x30000083ff839230 */ /* 0x000fd80000004100 */
[----:B------:R-:W-:Y:S02]  /*3ef0*/  @!P0 HADD2.F32 R212, -RZ, R128.H1_H1 ;  /* 0x30000080ffd48230 */ /* 0x000fe40000004100 */
[----:B------:R-:W-:Y:S02]  /*3f00*/  @!P0 HADD2.F32 R129, -RZ, R130.H1_H1 ;  /* 0x30000082ff818230 */ /* 0x000fe40000004100 */
[----:B------:R-:W-:-:S03]  /*3f10*/  HADD2.F32 R128, -RZ, R128.H0_H0 ;  /* 0x20000080ff807230 */ /* 0x000fc60000004100 */
[----:B------:R-:W-:Y:S01]  /*3f20*/  @!P0 FMUL R215, R212, R129 ;  /* 0x00000081d4d78220 */ /* 0x000fe20000400000 */
[----:B------:R-:W-:Y:S02]  /*3f30*/  HADD2.F32 R129, -RZ, R130.H0_H0 ;  /* 0x20000082ff817230 */ /* 0x000fe40000004100 */
[----:B------:R-:W-:-:S03]  /*3f40*/  @!P1 FMUL R217, R214, R131 ;  /* 0x00000083d6d99220 */ /* 0x000fc60000400000 */
[----:B------:R-:W-:-:S07]  /*3f50*/  FMUL R129, R128, R129 ;  /* 0x0000008180817220 */ /* 0x000fce0000400000 */
.L_x_1862:
[----:B------:R-:W-:Y:S05]  /*3f60*/  BSYNC B0 ;  /* 0x0000000000007941 */ /* 0x000fea0003800000 */
.L_x_1861:
[----:B0-----:R-:W-:Y:S01]  /*3f70*/  IADD3 R130, R122, 0xf80, RZ ;  /* 0x00000f807a827810 */ /* 0x001fe20007ffe0ff */
[----:B------:R-:W-:Y:S01]  /*3f80*/  BSSY B0, `(.L_x_1863) ;  /* 0x000001d000007945 */ /* 0x000fe20003800000 */
[----:B------:R-:W-:Y:S01]  /*3f90*/  HFMA2.MMA R222, -RZ, RZ, 0, 0 ;  /* 0x00000000ffde7435 */ /* 0x000fe200000001ff */
[----:B------:R-:W-:Y:S02]  /*3fa0*/  MOV R225, RZ ;  /* 0x000000ff00e17202 */ /* 0x000fe40000000f00 */
[----:B------:R-:W-:Y:S02]  /*3fb0*/  CS2R R220, SRZ ;  /* 0x0000000000dc7805 */ /* 0x000fe4000001ff00 */
[----:B------:R-:W-:Y:S01]  /*3fc0*/  ISETP.GE.AND P0, PT, R130, R138, PT ;  /* 0x0000008a8200720c */ /* 0x000fe20003f06270 */
[----:B------:R0:W-:Y:S01]  /*3fd0*/  STL [R1+0x2c], R130 ;  /* 0x00002c8201007387 */ /* 0x0001e20000100800 */
[----:B------:R-:W-:Y:S02]  /*3fe0*/  MOV R226, RZ ;  /* 0x000000ff00e27202 */ /* 0x000fe40000000f00 */
[----:B0-----:R-:W-:-:S09]  /*3ff0*/  CS2R R130, SRZ ;  /* 0x0000000000827805 */ /* 0x001fd2000001ff00 */
[----:B------:R-:W-:Y:S05]  /*4000*/  @P0 BRA `(.L_x_1864) ;  /* 0x0000000000500947 */ /* 0x000fea0003800000 */
[----:B------:R-:W2:Y:S04]  /*4010*/  LDG.E.64 R126, desc[UR4][R126.64+0x1f00] ;  /* 0x001f00047e7e7981 */ /* 0x000ea8000c1e1b00 */
[----:B------:R-:W3:Y:S01]  /*4020*/  LDG.E.64 R124, desc[UR4][R124.64+0x1f00] ;  /* 0x001f00047c7c7981 */ /* 0x000ee2000c1e1b00 */
[----:B------:R-:W-:-:S04]  /*4030*/  IADD3 R225, R122, 0xf83, RZ ;  /* 0x00000f837ae17810 */ /* 0x000fc80007ffe0ff */
[----:B------:R-:W-:Y:S02]  /*4040*/  ISETP.GE.AND P1, PT, R225, R138, PT ;  /* 0x0000008ae100720c */ /* 0x000fe40003f26270 */
[----:B------:R-:W-:-:S04]  /*4050*/  IADD3 R225, R122, 0xf82, RZ ;  /* 0x00000f827ae17810 */ /* 0x000fc80007ffe0ff */
[----:B------:R-:W-:-:S13]  /*4060*/  ISETP.GE.AND P0, PT, R225, R138, PT ;  /* 0x0000008ae100720c */ /* 0x000fda0003f06270 */
[--C-:B--2---:R-:W-:Y:S02]  /*4070*/  @!P0 HADD2.F32 R221, -RZ, R127.reuse.H0_H0 ;  /* 0x2000007fffdd8230 */ /* 0x104fe40000004100 */
[----:B------:R-:W-:Y:S02]  /*4080*/  @!P1 HADD2.F32 R220, -RZ, R127.H1_H1 ;  /* 0x3000007fffdc9230 */ /* 0x000fe40000004100 */
[--C-:B---3--:R-:W-:Y:S02]  /*4090*/  @!P0 HADD2.F32 R127, -RZ, R125.reuse.H0_H0 ;  /* 0x2000007dff7f8230 */ /* 0x108fe40000004100 */
[----:B------:R-:W-:Y:S02]  /*40a0*/  @!P1 HADD2.F32 R125, -RZ, R125.H1_H1 ;  /* 0x3000007dff7d9230 */ /* 0x000fe40000004100 */
[----:B------:R-:W-:Y:S02]  /*40b0*/  HADD2.F32 R225, -RZ, R124.H0_H0 ;  /* 0x2000007cffe17230 */ /* 0x000fe40000004100 */
[----:B------:R-:W-:Y:S01]  /*40c0*/  @!P0 FMUL R130, R221, R127 ;  /* 0x0000007fdd828220 */ /* 0x000fe20000400000 */
[----:B------:R-:W-:-:S02]  /*40d0*/  HADD2.F32 R226, -RZ, R126.H0_H0 ;  /* 0x2000007effe27230 */ /* 0x000fc40000004100 */
[----:B------:R-:W-:Y:S01]  /*40e0*/  @!P1 FMUL R218, R220, R125 ;  /* 0x0000007ddcda9220 */ /* 0x000fe20000400000 */
[----:B------:R-:W-:Y:S02]  /*40f0*/  IADD3 R125, R122, 0xf81, RZ ;  /* 0x00000f817a7d7810 */ /* 0x000fe40007ffe0ff */
[----:B------:R-:W-:Y:S02]  /*4100*/  FMUL R225, R226, R225 ;  /* 0x000000e1e2e17220 */ /* 0x000fe40000400000 */
[----:B------:R-:W-:-:S13]  /*4110*/  ISETP.GE.AND P0, PT, R125, R138, PT ;  /* 0x0000008a7d00720c */ /* 0x000fda0003f06270 */
[----:B------:R-:W-:Y:S02]  /*4120*/  @!P0 HADD2.F32 R124, -RZ, R124.H1_H1 ;  /* 0x3000007cff7c8230 */ /* 0x000fe40000004100 */
[----:B------:R-:W-:-:S05]  /*4130*/  @!P0 HADD2.F32 R222, -RZ, R126.H1_H1 ;  /* 0x3000007effde8230 */ /* 0x000fca0000004100 */
[----:B------:R-:W-:-:S07]  /*4140*/  @!P0 FMUL R131, R222, R124 ;  /* 0x0000007cde838220 */ /* 0x000fce0000400000 */
.L_x_1864:
[----:B------:R-:W-:Y:S05]  /*4150*/  BSYNC B0 ;  /* 0x0000000000007941 */ /* 0x000fea0003800000 */
.L_x_1863:
        /* <DEDUP_REMOVED lines=181> */
.L_x_1866:
[----:B------:R-:W-:Y:S05]  /*4cb0*/  BSYNC B0 ;  /* 0x0000000000007941 */ /* 0x000fea0003800000 */
.L_x_1865:
        /* <DEDUP_REMOVED lines=34> */
.L_x_1868:
[----:B------:R-:W-:Y:S05]  /*4ee0*/  BSYNC B0 ;  /* 0x0000000000007941 */ /* 0x000fea0003800000 */
.L_x_1867:
[----:B-1----:R-:W2:Y:S01]  /*4ef0*/  LDL.LU R107, [R1+0x60] ;  /* 0x00006000016b7983 */ /* 0x002ea20000300800 */
[----:B------:R-:W-:Y:S01]  /*4f00*/  BSSY B0, `(.L_x_1869) ;  /* 0x0000010000007945 */ /* 0x000fe20003800000 */
[----:B------:R-:W-:Y:S02]  /*4f10*/  SHF.L.U32 R106, R116, 0x2, RZ ;  /* 0x00000002746a7819 */ /* 0x000fe400000006ff */
        /* <DEDUP_REMOVED lines=14> */
.L_x_1870:
[----:B------:R-:W-:Y:S05]  /*5000*/  BSYNC B0 ;  /* 0x0000000000007941 */ /* 0x000fea0003800000 */
.L_x_1869:
        /* <DEDUP_REMOVED lines=17> */
.L_x_1872:
[----:B------:R-:W-:Y:S05]  /*5120*/  BSYNC B0 ;  /* 0x0000000000007941 */ /* 0x000fea0003800000 */
.L_x_1871:
        /* <DEDUP_REMOVED lines=16> */
.L_x_1874:
[----:B------:R-:W-:Y:S05]  /*5230*/  BSYNC B0 ;  /* 0x0000000000007941 */ /* 0x000fea0003800000 */
.L_x_1873:
        /* <DEDUP_REMOVED lines=16> */
.L_x_1876:
[----:B------:R-:W-:Y:S05]  /*5340*/  BSYNC B0 ;  /* 0x0000000000007941 */ /* 0x000fea0003800000 */
.L_x_1875:
        /* <DEDUP_REMOVED lines=16> */
.L_x_1878:
[----:B------:R-:W-:Y:S05]  /*5450*/  BSYNC B0 ;  /* 0x0000000000007941 */ /* 0x000fea0003800000 */
.L_x_1877:
[----:B------:R-:W-:Y:S01]  /*5460*/  BSSY B0, `(.L_x_1879) ;  /* 0x0000010000007945 */ /* 0x000fe20003800000 */
[----:B--2---:R-:W-:Y:S02]  /*5470*/  IADD3 R58, R106, 0x480, RZ ;  /* 0x000004806a3a7810 */ /* 0x004fe40007ffe0ff */
        /* <DEDUP_REMOVED lines=14> */
.L_x_1880:
[----:B------:R-:W-:Y:S05]  /*5560*/  BSYNC B0 ;  /* 0x0000000000007941 */ /* 0x000fea0003800000 */
.L_x_1879:
        /* <DEDUP_REMOVED lines=16> */
.L_x_1882:
[----:B------:R-:W-:Y:S05]  /*5670*/  BSYNC B0 ;  /* 0x0000000000007941 */ /* 0x000fea0003800000 */
.L_x_1881:
        /* <DEDUP_REMOVED lines=16> */
.L_x_1884:
[----:B------:R-:W-:Y:S05]  /*5780*/  BSYNC B0 ;  /* 0x0000000000007941 */ /* 0x000fea0003800000 */
.L_x_1883:
        /* <DEDUP_REMOVED lines=16> */
.L_x_1886:
[----:B------:R-:W-:Y:S05]  /*5890*/  BSYNC B0 ;  /* 0x0000000000007941 */ /* 0x000fea0003800000 */
.L_x_1885:
        /* <DEDUP_REMOVED lines=16> */
.L_x_1888:
[----:B------:R-:W-:Y:S05]  /*59a0*/  BSYNC B0 ;  /* 0x0000000000007941 */ /* 0x000fea0003800000 */
.L_x_1887:
        /* <DEDUP_REMOVED lines=15> */
.L_x_1890:
[----:B------:R-:W-:Y:S05]  /*5aa0*/  BSYNC B0 ;  /* 0x0000000000007941 */ /* 0x000fea0003800000 */
.L_x_1889:
        /* <DEDUP_REMOVED lines=16> */
.L_x_1892:
[----:B------:R-:W-:Y:S05]  /*5bb0*/  BSYNC B0 ;  /* 0x0000000000007941 */ /* 0x000fea0003800000 */
.L_x_1891:
        /* <DEDUP_REMOVED lines=9> */
[----:B0-2---:R-:W-:Y:S01]  /*5c50*/  FMUL R24, R136, UR7 ;  /* 0x0000000788187c20 */ /* 0x005fe20008400000 */
[----:B------:R-:W-:Y:S01]  /*5c60*/  FMUL R5, R244, UR7 ;  /* 0x00000007f4057c20 */ /* 0x000fe20008400000 */
[----:B------:R-:W-:Y:S01]  /*5c70*/  FMUL R25, R245, UR7 ;  /* 0x00000007f5197c20 */ /* 0x000fe20008400000 */
[----:B------:R-:W-:-:S03]  /*5c80*/  FMUL R246, R246, UR7 ;  /* 0x00000007f6f67c20 */ /* 0x000fc60008400000 */
[----:B------:R-:W-:Y:S02]  /*5c90*/  F2FP.F16.F32.PACK_AB R24, R5, R24 ;  /* 0x000000180518723e */ /* 0x000fe400000000ff */
[----:B------:R-:W-:-:S05]  /*5ca0*/  F2FP.F16.F32.PACK_AB R25, R246, R25 ;  /* 0x00000019f619723e */ /* 0x000fca00000000ff */
[----:B------:R3:W-:Y:S02]  /*5cb0*/  STG.E.64 desc[UR4][R122.64+0xe00], R24 ;  /* 0x000e00187a007986 */ /* 0x0007e4000c101b04 */
.L_x_1894:
[----:B------:R-:W-:Y:S05]  /*5cc0*/  BSYNC B0 ;  /* 0x0000000000007941 */ /* 0x000fea0003800000 */
.L_x_1893:
[----:B------:R-:W2:Y:S01]  /*5cd0*/  LDL.LU R5, [R1+0x7c] ;  /* 0x00007c0001057983 */ /* 0x000ea20000300800 */
[----:B------:R-:W-:Y:S01]  /*5ce0*/  BSSY B0, `(.L_x_1895) ;  /* 0x0000014000007945 */ /* 0x000fe20003800000 */
[----:B--2---:R-:W-:-:S03]  /*5cf0*/  ISETP.GE.AND P4, PT, R5, UR6, PT ;  /* 0x0000000605007c0c */ /* 0x004fc6000bf86270 */
[----:B------:R-:W-:Y:S10]  /*5d00*/  @P5 BRA `(.L_x_1896) ;  /* 0x0000000000445947 */ /* 0x000ff40003800000 */
[----:B0--3--:R-:W2:Y:S01]  /*5d10*/  LDL.LU R24, [R1+0x8] ;  /* 0x0000080001187983 */ /* 0x009ea20000300800 */
        /* <DEDUP_REMOVED lines=16> */
.L_x_1896:
[----:B------:R-:W-:Y:S05]  /*5e20*/  BSYNC B0 ;  /* 0x0000000000007941 */ /* 0x000fea0003800000 */
.L_x_1895:
[----:B------:R-:W3:Y:S01]  /*5e30*/  LDL.LU R5, [R1+0x74] ;  /* 0x0000740001057983 */ /* 0x000ee20000300800 */
[----:B------:R-:W-:Y:S01]  /*5e40*/  BSSY B0, `(.L_x_1897) ;  /* 0x0000014000007945 */ /* 0x000fe20003800000 */
[----:B---3--:R-:W-:-:S03]  /*5e50*/  ISETP.GE.AND P5, PT, R5, UR6, PT ;  /* 0x0000000605007c0c */ /* 0x008fc6000bfa6270 */
[----:B------:R-:W-:Y:S10]  /*5e60*/  @P6 BRA `(.L_x_1898) ;  /* 0x0000000000446947 */ /* 0x000ff40003800000 */
[----:B0-2---:R-:W2:Y:S01]  /*5e70*/  LDL.LU R24, [R1+0x1c] ;  /* 0x00001c0001187983 */ /* 0x005ea20000300800 */
[C---:B------:R-:W-:Y:S01]  /*5e80*/  FFMA R134, -R125.reuse, R151, R134 ;  /* 0x000000977d867223 */ /* 0x040fe20000000186 */
[----:B------:R-:W-:Y:S02]  /*5e90*/  ULDC UR7, c[0x0][0x228] ;  /* 0x00008a0000077ab9 */ /* 0x000fe40000000800 */
[----:B------:R-:W3:Y:S04]  /*5ea0*/  LDL.LU R21, [R1+0x20] ;  /* 0x0000200001157983 */ /* 0x000ee80000300800 */
[----:B------:R-:W3:Y:S04]  /*5eb0*/  LDL.LU R5, [R1+0x14] ;  /* 0x0000140001057983 */ /* 0x000ee80000300800 */
[----:B------:R-:W4:Y:S04]  /*5ec0*/  LDL.LU R16, [R1+0x24] ;  /* 0x0000240001107983 */ /* 0x000f280000300800 */
[----:B------:R-:W4:Y:S01]  /*5ed0*/  LDL.LU R11, [R1+0x18] ;  /* 0x00001800010b7983 */ /* 0x000f220000300800 */
[----:B--2---:R-:W-:Y:S01]  /*5ee0*/  FFMA R251, -R125, R251, R24 ;  /* 0x000000fb7dfb7223 */ /* 0x004fe20000000118 */
[----:B------:R-:W-:-:S03]  /*5ef0*/  FMUL R24, R134, UR7 ;  /* 0x0000000786187c20 */ /* 0x000fc60008400000 */
        /* <DEDUP_REMOVED lines=8> */
.L_x_1898:
[----:B------:R-:W-:Y:S05]  /*5f80*/  BSYNC B0 ;  /* 0x0000000000007941 */ /* 0x000fea0003800000 */
.L_x_1897:
        /* <DEDUP_REMOVED lines=10> */
[C---:B------:R-:W-:Y:S01]  /*6030*/  FFMA R234, -R125.reuse, R234, R243 ;  /* 0x000000ea7dea7223 */ /* 0x040fe200000001f3 */
[----:B------:R-:W-:Y:S01]  /*6040*/  FFMA R235, -R125, R235, R250 ;  /* 0x000000eb7deb7223 */ /* 0x000fe200000001fa */
[----:B------:R-:W-:Y:S02]  /*6050*/  ULDC UR7, c[0x0][0x228] ;  /* 0x00008a0000077ab9 */ /* 0x000fe40000000800 */
[----:B------:R-:W-:Y:S01]  /*6060*/  FMUL R133, R133, UR7 ;  /* 0x0000000785857c20 */ /* 0x000fe20008400000 */
[----:B------:R-:W-:Y:S01]  /*6070*/  FMUL R234, R234, UR7 ;  /* 0x00000007eaea7c20 */ /* 0x000fe20008400000 */
[----:B------:R-:W-:-:S04]  /*6080*/  FMUL R235, R235, UR7 ;  /* 0x00000007ebeb7c20 */ /* 0x000fc80008400000 */
[----:B------:R-:W-:Y:S01]  /*6090*/  F2FP.F16.F32.PACK_AB R234, R234, R133 ;  /* 0x00000085eaea723e */ /* 0x000fe200000000ff */
[----:B--2---:R-:W-:-:S04]  /*60a0*/  FFMA R242, -R125, R242, R11 ;  /* 0x000000f27df27223 */ /* 0x004fc8000000010b */
[----:B------:R-:W-:-:S05]  /*60b0*/  FMUL R242, R242, UR7 ;  /* 0x00000007f2f27c20 */ /* 0x000fca0008400000 */
[----:B------:R-:W-:-:S05]  /*60c0*/  F2FP.F16.F32.PACK_AB R235, R242, R235 ;  /* 0x000000ebf2eb723e */ /* 0x000fca00000000ff */
[----:B------:R2:W-:Y:S02]  /*60d0*/  STG.E.64 desc[UR4][R122.64+0x1100], R234 ;  /* 0x001100ea7a007986 */ /* 0x0005e4000c101b04 */
.L_x_1900:
[----:B------:R-:W-:Y:S05]  /*60e0*/  BSYNC B0 ;  /* 0x0000000000007941 */ /* 0x000fea0003800000 */
.L_x_1899:
[----:B------:R-:W3:Y:S01]  /*60f0*/  LDL.LU R5, [R1+0x68] ;  /* 0x0000680001057983 */ /* 0x000ee20000300800 */
[----:B------:R-:W-:Y:S01]  /*6100*/  BSSY B0, `(.L_x_1901) ;  /* 0x0000010000007945 */ /* 0x000fe20003800000 */
[----:B---3--:R-:W-:-:S04]  /*6110*/  ISETP.GE.AND P6, PT, R5, UR6, PT ;  /* 0x0000000605007c0c */ /* 0x008fc8000bfc6270 */
[----:B0-----:R-:W-:Y:S01]  /*6120*/  P2R R24, PR, RZ, 0x40 ;  /* 0x00000040ff187803 */ /* 0x001fe20000000000 */
        /* <DEDUP_REMOVED lines=13> */
.L_x_1902:
[----:B------:R-:W-:Y:S05]  /*6200*/  BSYNC B0 ;  /* 0x0000000000007941 */ /* 0x000fea0003800000 */
.L_x_1901:
        /* <DEDUP_REMOVED lines=16> */
.L_x_1904:
[----:B------:R-:W-:Y:S05]  /*6310*/  BSYNC B0 ;  /* 0x0000000000007941 */ /* 0x000fea0003800000 */
.L_x_1903:
        /* <DEDUP_REMOVED lines=16> */
.L_x_1906:
[----:B------:R-:W-:Y:S05]  /*6420*/  BSYNC B0 ;  /* 0x0000000000007941 */ /* 0x000fea0003800000 */
.L_x_1905:
        /* <DEDUP_REMOVED lines=16> */
.L_x_1908:
[----:B------:R-:W-:Y:S05]  /*6530*/  BSYNC B0 ;  /* 0x0000000000007941 */ /* 0x000fea0003800000 */
.L_x_1907:
        /* <DEDUP_REMOVED lines=13> */
[----:B------:R-:W-:Y:S02]  /*6610*/  F2FP.F16.F32.PACK_AB R140, R3, R152 ;  /* 0x00000098038c723e */ /* 0x000fe400000000ff */
[----:B------:R-:W-:-:S05]  /*6620*/  F2FP.F16.F32.PACK_AB R141, R142, R141 ;  /* 0x0000008d8e8d723e */ /* 0x000fca00000000ff */
[----:B------:R3:W-:Y:S02]  /*6630*/  STG.E.64 desc[UR4][R122.64+0x1600], R140 ;  /* 0x0016008c7a007986 */ /* 0x0007e4000c101b04 */
.L_x_1910:
[----:B------:R-:W-:Y:S05]  /*6640*/  BSYNC B0 ;  /* 0x0000000000007941 */ /* 0x000fea0003800000 */
.L_x_1909:
        /* <DEDUP_REMOVED lines=16> */
.L_x_1912:
[----:B------:R-:W-:Y:S05]  /*6750*/  BSYNC B0 ;  /* 0x0000000000007941 */ /* 0x000fea0003800000 */
.L_x_1911:
        /* <DEDUP_REMOVED lines=17> */
.L_x_1914:
[----:B------:R-:W-:Y:S05]  /*6870*/  BSYNC B0 ;  /* 0x0000000000007941 */ /* 0x000fea0003800000 */
.L_x_1913:
        /* <DEDUP_REMOVED lines=15> */
.L_x_1916:
[----:B------:R-:W-:Y:S05]  /*6970*/  BSYNC B0 ;  /* 0x0000000000007941 */ /* 0x000fea0003800000 */
.L_x_1915:
        /* <DEDUP_REMOVED lines=11> */
[----:B------:R-:W-:Y:S02]  /*6a30*/  F2FP.F16.F32.PACK_AB R2, R177, R182 ;  /* 0x000000b6b102723e */ /* 0x000fe400000000ff */
[----:B------:R-:W-:-:S05]  /*6a40*/  F2FP.F16.F32.PACK_AB R3, R3, R178 ;  /* 0x000000b20303723e */ /* 0x000fca00000000ff */
[----:B------:R3:W-:Y:S02]  /*6a50*/  STG.E.64 desc[UR4][R122.64+0x1a00], R2 ;  /* 0x001a00027a007986 */ /* 0x0007e4000c101b04 */
.L_x_1918:
[----:B------:R-:W-:Y:S05]  /*6a60*/  BSYNC B0 ;  /* 0x0000000000007941 */ /* 0x000fea0003800000 */
.L_x_1917:
        /* <DEDUP_REMOVED lines=14> */
.L_x_1920:
[----:B------:R-:W-:Y:S05]  /*6b50*/  BSYNC B0 ;  /* 0x0000000000007941 */ /* 0x000fea0003800000 */
.L_x_1919:
        /* <DEDUP_REMOVED lines=14> */
.L_x_1922:
[----:B------:R-:W-:Y:S05]  /*6c40*/  BSYNC B0 ;  /* 0x0000000000007941 */ /* 0x000fea0003800000 */
.L_x_1921:
        /* <DEDUP_REMOVED lines=14> */
.L_x_1924:
[----:B------:R-:W-:Y:S05]  /*6d30*/  BSYNC B0 ;  /* 0x0000000000007941 */ /* 0x000fea0003800000 */
.L_x_1923:
        /* <DEDUP_REMOVED lines=14> */
.L_x_1926:
[----:B------:R-:W-:Y:S05]  /*6e20*/  BSYNC B0 ;  /* 0x0000000000007941 */ /* 0x000fea0003800000 */
.L_x_1925:
        /* <DEDUP_REMOVED lines=12> */
[----:B------:R-:W-:Y:S01]  /*6ef0*/  STG.E.64 desc[UR4][R122.64+0x1f00], R124 ;  /* 0x001f007c7a007986 */ /* 0x000fe2000c101b04 */
[----:B------:R-:W-:Y:S05]  /*6f00*/  EXIT ;  /* 0x000000000000794d */ /* 0x000fea0003800000 */
.L_x_1927:
        /* <DEDUP_REMOVED lines=15> */
.L_x_14381:


//--------------------- .text._ZN18transformer_engine48scaled_upper_triang_masked_softmax_warp_backwardI6__halfS1_fLi11EEEvPT0_PKT_S6_T1_iii --------------------------
	.section	.text._ZN18transformer_engine48scaled_upper_triang_masked_softmax_warp_backwardI6__halfS1_fLi11EEEvPT0_PKT_S6_T1_iii,"ax",@progbits
	.align	128
        .global         _ZN18transformer_engine48scaled_upper_triang_masked_softmax_warp_backwardI6__halfS1_fLi11EEEvPT0_PKT_S6_T1_iii
        .type           _ZN18transformer_engine48scaled_upper_triang_masked_softmax_warp_backwardI6__halfS1_fLi11EEEvPT0_PKT_S6_T1_iii,@function
        .size           _ZN18transformer_engine48scaled_upper_triang_masked_softmax_warp_backwardI6__halfS1_fLi11EEEvPT0_PKT_S6_T1_iii,(.L_x_14382 - _ZN18transformer_engine48scaled_upper_triang_masked_softmax_warp_backwardI6__halfS1_fLi11EEEvPT0_PKT_S6_T1_iii)
        .other          _ZN18transformer_engine48scaled_upper_triang_masked_softmax_warp_backwardI6__halfS1_fLi11EEEvPT0_PKT_S6_T1_iii,@"STO_CUDA_ENTRY STV_DEFAULT"
_ZN18transformer_engine48scaled_upper_triang_masked_softmax_warp_backwardI6__halfS1_fLi11EEEvPT0_PKT_S6_T1_iii:
.text._ZN18transformer_engine48scaled_upper_triang_masked_softmax_warp_backwardI6__halfS1_fLi11EEEvPT0_PKT_S6_T1_iii:
        /* <DEDUP_REMOVED lines=19> */
[----:B------:R-:W-:Y:S02]  /*0130*/  MOV R71, RZ ;  /* 0x000000ff00477202 */ /* 0x000fe40000000f00 */
[----:B------:R-:W-:Y:S02]  /*0140*/  CS2R R58, SRZ ;  /* 0x00000000003a7805 */ /* 0x000fe4000001ff00 */
[----:B------:R-:W-:Y:S02]  /*0150*/  CS2R R56, SRZ ;  /* 0x0000000000387805 */ /* 0x000fe4000001ff00 */
[----:B------:R-:W-:Y:S02]  /*0160*/  CS2R R6, SRZ ;  /* 0x0000000000067805 */ /* 0x000fe4000001ff00 */
[----:B------:R-:W-:-:S02]  /*0170*/  CS2R R8, SRZ ;  /* 0x0000000000087805 */ /* 0x000fc4000001ff00 */
[----:B------:R-:W-:Y:S02]  /*0180*/  MOV R94, RZ ;  /* 0x000000ff005e7202 */ /* 0x000fe40000000f00 */
        /* <DEDUP_REMOVED lines=8> */
[----:B------:R-:W-:Y:S01]  /*0210*/  CS2R R24, SRZ ;  /* 0x0000000000187805 */ /* 0x000fe2000001ff00 */
[----:B0-----:R-:W-:Y:S01]  /*0220*/  IMAD R0, R3, UR6, R86 ;  /* 0x0000000603007c24 */ /* 0x001fe2000f8e0256 */
[----:B------:R-:W-:Y:S02]  /*0230*/  CS2R R26, SRZ ;  /* 0x00000000001a7805 */ /* 0x000fe4000001ff00 */
[----:B------:R-:W-:-:S02]  /*0240*/  CS2R R28, SRZ ;  /* 0x00000000001c7805 */ /* 0x000fc4000001ff00 */
[----:B-1----:R-:W-:Y:S02]  /*0250*/  SHF.L.U32 R154, R154, 0x2, RZ ;  /* 0x000000029a9a7819 */ /* 0x002fe400000006ff */
[----:B------:R-:W-:Y:S02]  /*0260*/  CS2R R90, SRZ ;  /* 0x00000000005a7805 */ /* 0x000fe4000001ff00 */
[----:B------:R-:W-:Y:S02]  /*0270*/  CS2R R30, SRZ ;  /* 0x00000000001e7805 */ /* 0x000fe4000001ff00 */
        /* <DEDUP_REMOVED lines=8> */
[----:B------:R-:W-:Y:S01]  /*0300*/  ULDC.64 UR4, c[0x0][0x218] ;  /* 0x0000860000047ab9 */ /* 0x000fe20000000a00 */
[----:B------:R-:W-:-:S02]  /*0310*/  IADD3 R0, R154, 0x180, RZ ;  /* 0x000001809a007810 */ /* 0x000fc40007ffe0ff */
[----:B------:R-:W-:Y:S02]  /*0320*/  CS2R R34, SRZ ;  /* 0x0000000000227805 */ /* 0x000fe4000001ff00 */
[----:B------:R-:W-:Y:S02]  /*0330*/  ISETP.GT.AND P0, PT, R80, RZ, PT ;  /* 0x000000ff5000720c */ /* 0x000fe40003f04270 */
[----:B------:R-:W-:Y:S02]  /*0340*/  CS2R R36, SRZ ;  /* 0x0000000000247805 */ /* 0x000fe4000001ff00 */
[----:B------:R-:W-:Y:S02]  /*0350*/  IADD3 R3, R3, R5, RZ ;  /* 0x0000000503037210 */ /* 0x000fe40007ffe0ff */
[----:B------:R-:W-:Y:S02]  /*0360*/  CS2R R38, SRZ ;  /* 0x0000000000267805 */ /* 0x000fe4000001ff00 */
[----:B------:R-:W-:-:S02]  /*0370*/  SHF.L.U32 R158, R2, 0x1, RZ ;  /* 0x00000001029e7819 */ /* 0x000fc400000006ff */
[----:B------:R-:W-:Y:S02]  /*0380*/  CS2R R40, SRZ ;  /* 0x0000000000287805 */ /* 0x000fe4000001ff00 */
[----:B------:R-:W-:Y:S02]  /*0390*/  SHF.L.U64.HI R3, R2, 0x1, R3 ;  /* 0x0000000102037819 */ /* 0x000fe40000010203 */
[----:B------:R-:W-:Y:S02]  /*03a0*/  CS2R R42, SRZ ;  /* 0x00000000002a7805 */ /* 0x000fe4000001ff00 */
[----:B------:R-:W-:Y:S02]  /*03b0*/  IADD3 R156, P1, R158, UR4, RZ ;  /* 0x000000049e9c7c10 */ /* 0x000fe4000ff3e0ff */
[----:B------:R-:W-:Y:S02]  /*03c0*/  SEL R79, R79, RZ, P0 ;  /* 0x000000ff4f4f7207 */ /* 0x000fe40000000000 */
[----:B------:R-:W-:Y:S01]  /*03d0*/  IADD3.X R157, R3, UR5, RZ, P1, !PT ;  /* 0x00000005039d7c10 */ /* 0x000fe20008ffe4ff */
[----:B------:R-:W-:Y:S01]  /*03e0*/  ULDC.64 UR4, c[0x0][0x208] ;  /* 0x0000820000047ab9 */ /* 0x000fe20000000a00 */
[----:B------:R-:W-:-:S02]  /*03f0*/  ISETP.GE.AND P1, PT, R154, R79, PT ;  /* 0x0000004f9a00720c */ /* 0x000fc40003f26270 */
[----:B------:R-:W-:Y:S02]  /*0400*/  IADD3 R158, P2, R158, UR10, RZ ;  /* 0x0000000a9e9e7c10 */ /* 0x000fe4000ff5e0ff */
[----:B------:R-:W-:Y:S02]  /*0410*/  ISETP.GE.AND P0, PT, R0, R79, PT ;  /* 0x0000004f0000720c */ /* 0x000fe40003f06270 */
[C---:B------:R-:W-:Y:S02]  /*0420*/  IADD3 R4, R154.reuse, 0x200, RZ ;  /* 0x000002009a047810 */ /* 0x040fe40007ffe0ff */
[C---:B------:R-:W-:Y:S02]  /*0430*/  IADD3 R0, R154.reuse, 0x280, RZ ;  /* 0x000002809a007810 */ /* 0x040fe40007ffe0ff */
[C---:B------:R-:W-:Y:S02]  /*0440*/  IADD3 R2, R154.reuse, 0x300, RZ ;  /* 0x000003009a027810 */ /* 0x040fe40007ffe0ff */
[----:B------:R-:W-:-:S02]  /*0450*/  IADD3 R70, R154, 0x80, RZ ;  /* 0x000000809a467810 */ /* 0x000fc40007ffe0ff */
[----:B------:R-:W-:Y:S02]  /*0460*/  IADD3.X R159, R3, UR11, RZ, P2, !PT ;  /* 0x0000000b039f7c10 */ /* 0x000fe400097fe4ff */
[-C--:B------:R-:W-:Y:S02]  /*0470*/  ISETP.GE.AND P4, PT, R4, R79.reuse, PT ;  /* 0x0000004f0400720c */ /* 0x080fe40003f86270 */
[----:B------:R-:W-:Y:S02]  /*0480*/  CS2R R4, SRZ ;  /* 0x0000000000047805 */ /* 0x000fe4000001ff00 */
[-C--:B------:R-:W-:Y:S02]  /*0490*/  ISETP.GE.AND P5, PT, R0, R79.reuse, PT ;  /* 0x0000004f0000720c */ /* 0x080fe40003fa6270 */
[----:B------:R-:W-:Y:S02]  /*04a0*/  ISETP.GE.AND P3, PT, R2, R79, PT ;  /* 0x0000004f0200720c */ /* 0x000fe40003f66270 */
[----:B------:R-:W-:-:S02]  /*04b0*/  CS2R R2, SRZ ;  /* 0x0000000000027805 */ /* 0x000fc4000001ff00 */
[----:B------:R-:W-:Y:S02]  /*04c0*/  MOV R0, RZ ;  /* 0x000000ff00007202 */ /* 0x000fe40000000f00 */
[----:B------:R-:W-:Y:S02]  /*04d0*/  ISETP.GE.AND P2, PT, R70, R79, PT ;  /* 0x0000004f4600720c */ /* 0x000fe40003f46270 */
[----:B------:R-:W-:Y:S02]  /*04e0*/  MOV R44, RZ ;  /* 0x000000ff002c7202 */ /* 0x000fe40000000f00 */
[----:B------:R-:W-:Y:S01]  /*04f0*/  IADD3 R69, R154, 0x100, RZ ;  /* 0x000001009a457810 */ /* 0x000fe20007ffe0ff */
[----:B------:R-:W-:Y:S08]  /*0500*/  @P1 BRA `(.L_x_1929) ;  /* 0x0000000000501947 */ /* 0x000ff00003800000 */
[----:B------:R-:W2:Y:S04]  /*0510*/  LDG.E.64 R48, desc[UR4][R158.64] ;  /* 0x000000049e307981 */ /* 0x000ea8000c1e1b00 */
[----:B------:R-:W3:Y:S01]  /*0520*/  LDG.E.64 R46, desc[UR4][R156.64] ;  /* 0x000000049c2e7981 */ /* 0x000ee2000c1e1b00 */
[C---:B------:R-:W-:Y:S02]  /*0530*/  IADD3 R50, R154.reuse, 0x2, RZ ;  /* 0x000000029a327810 */ /* 0x040fe40007ffe0ff */
[----:B------:R-:W-:Y:S02]  /*0540*/  IADD3 R52, R154, 0x3, RZ ;  /* 0x000000039a347810 */ /* 0x000fe40007ffe0ff */
        /* <DEDUP_REMOVED lines=16> */
.L_x_1929:
[----:B------:R-:W-:Y:S05]  /*0650*/  BSYNC B0 ;  /* 0x0000000000007941 */ /* 0x000fea0003800000 */
.L_x_1928:
[----:B------:R-:W-:Y:S01]  /*0660*/  BSSY B0, `(.L_x_1930) ;  /* 0x000001d000007945 */ /* 0x000fe20003800000 */
[----:B------:R-:W-:Y:S01]  /*0670*/  HFMA2.MMA R45, -RZ, RZ, 0, 0 ;  /* 0x00000000ff2d7435 */ /* 0x000fe200000001ff */
[----:B------:R-:W-:Y:S01]  /*0680*/  ISETP.GE.AND P1, PT, R69, R79, PT ;  /* 0x0000004f4500720c */ /* 0x000fe20003f26270 */
[----:B------:R-:W-:Y:S01]  /*0690*/  HFMA2.MMA R49, -RZ, RZ, 0, 0 ;  /* 0x00000000ff317435 */ /* 0x000fe200000001ff */
[----:B------:R-:W-:Y:S02]  /*06a0*/  MOV R88, RZ ;  /* 0x000000ff00587202 */ /* 0x000fe40000000f00 */
[----:B------:R-:W-:Y:S02]  /*06b0*/  CS2R R46, SRZ ;  /* 0x00000000002e7805 */ /* 0x000fe4000001ff00 */
[----:B------:R-:W-:Y:S02]  /*06c0*/  IADD3 R68, R154, 0x380, RZ ;  /* 0x000003809a447810 */ /* 0x000fe40007ffe0ff */
[----:B------:R-:W-:Y:S01]  /*06d0*/  MOV R54, RZ ;  /* 0x000000ff00367202 */ /* 0x000fe20000000f00 */
[----:B------:R-:W-:Y:S06]  /*06e0*/  @P2 BRA `(.L_x_1931) ;  /* 0x0000000000502947 */ /* 0x000fec0003800000 */
        /* <DEDUP_REMOVED lines=12> */
[----:B------:R-:W-:Y:S01]  /*07b0*/  ISETP.GE.AND P6, PT, R48, R79, PT ;  /* 0x0000004f3000720c */ /* 0x000fe20003fc6270 */
[----:B------:R-:W-:-:S05]  /*07c0*/  HADD2.F32 R59, -RZ, R50.H0_H0 ;  /* 0x20000032ff3b7230 */ /* 0x000fca0000004100 */
[----:B------:R-:W-:-:S07]  /*07d0*/  FMUL R59, R54, R59 ;  /* 0x0000003b363b7220 */ /* 0x000fce0000400000 */
[----:B------:R-:W-:Y:S02]  /*07e0*/  @!P6 HADD2.F32 R55, -RZ, R52.H1_H1 ;  /* 0x30000034ff37e230 */ /* 0x000fe40000004100 */
[----:B------:R-:W-:Y:S02]  /*07f0*/  @!P2 HADD2.F32 R52, -RZ, R51.H1_H1 ;  /* 0x30000033ff34a230 */ /* 0x000fe40000004100 */
[----:B------:R-:W-:-:S03]  /*0800*/  @!P6 HADD2.F32 R48, -RZ, R50.H1_H1 ;  /* 0x30000032ff30e230 */ /* 0x000fc60000004100 */
[----:B------:R-:W-:Y:S02]  /*0810*/  @!P2 FMUL R60, R57, R52 ;  /* 0x00000034393ca220 */ /* 0x000fe40000400000 */
[----:B------:R-:W-:-:S07]  /*0820*/  @!P6 FMUL R58, R55, R48 ;  /* 0x00000030373ae220 */ /* 0x000fce0000400000 */
.L_x_1931:
[----:B------:R-:W-:Y:S05]  /*0830*/  BSYNC B0 ;  /* 0x0000000000007941 */ /* 0x000fea0003800000 */
.L_x_1930:
[----:B------:R-:W-:Y:S01]  /*0840*/  BSSY B0, `(.L_x_1932) ;  /* 0x000001c000007945 */ /* 0x000fe20003800000 */
[----:B------:R-:W-:Y:S01]  /*0850*/  HFMA2.MMA R48, -RZ, RZ, 0, 0 ;  /* 0x00000000ff307435 */ /* 0x000fe200000001ff */
[----:B------:R-:W-:Y:S02]  /*0860*/  ISETP.GE.AND P2, PT, R68, R79, PT ;  /* 0x0000004f4400720c */ /* 0x000fe40003f46270 */
[----:B------:R-:W-:Y:S02]  /*0870*/  CS2R R50, SRZ ;  /* 0x0000000000327805 */ /* 0x000fe4000001ff00 */
[----:B------:R-:W-:Y:S02]  /*0880*/  CS2R R52, SRZ ;  /* 0x0000000000347805 */ /* 0x000fe4000001ff00 */
[----:B------:R-:W-:Y:S02]  /*0890*/  MOV R87, RZ ;  /* 0x000000ff00577202 */ /* 0x000fe40000000f00 */
[----:B------:R-:W-:Y:S01]  /*08a0*/  IADD3 R66, R154, 0x400, RZ ;  /* 0x000004009a427810 */ /* 0x000fe20007ffe0ff */
        /* <DEDUP_REMOVED lines=13> */
[----:B------:R-:W-:Y:S02]  /*0980*/  HADD2.F32 R53, -RZ, R64.H0_H0 ;  /* 0x20000040ff357230 */ /* 0x000fe40000004100 */
[----:B------:R-:W-:-:S05]  /*0990*/  @!P1 HADD2.F32 R82, -RZ, R63.H1_H1 ;  /* 0x3000003fff529230 */ /* 0x000fca0000004100 */
[----:B------:R-:W-:-:S05]  /*09a0*/  @!P1 FMUL R2, R5, R82 ;  /* 0x0000005205029220 */ /* 0x000fca0000400000 */
[----:B------:R-:W-:Y:S02]  /*09b0*/  @!P6 HADD2.F32 R7, -RZ, R64.H1_H1 ;  /* 0x30000040ff07e230 */ /* 0x000fe40000004100 */
[--C-:B------:R-:W-:Y:S02]  /*09c0*/  @!P6 HADD2.F32 R64, -RZ, R62.reuse.H1_H1 ;  /* 0x3000003eff40e230 */ /* 0x100fe40000004100 */
[----:B------:R-:W-:-:S03]  /*09d0*/  HADD2.F32 R62, -RZ, R62.H0_H0 ;  /* 0x2000003eff3e7230 */ /* 0x000fc60000004100 */
[----:B------:R-:W-:Y:S02]  /*09e0*/  @!P6 FMUL R4, R7, R64 ;  /* 0x000000400704e220 */ /* 0x000fe40000400000 */
[----:B------:R-:W-:-:S07]  /*09f0*/  FMUL R96, R53, R62 ;  /* 0x0000003e35607220 */ /* 0x000fce0000400000 */
.L_x_1933:
[----:B------:R-:W-:Y:S05]  /*0a00*/  BSYNC B0 ;  /* 0x0000000000007941 */ /* 0x000fea0003800000 */
.L_x_1932:
[----:B------:R-:W-:Y:S01]  /*0a10*/  BSSY B0, `(.L_x_1934) ;  /* 0x000001c000007945 */ /* 0x000fe20003800000 */
[----:B------:R-:W-:Y:S01]  /*0a20*/  HFMA2.MMA R67, -RZ, RZ, 0, 0 ;  /* 0x00000000ff437435 */ /* 0x000fe200000001ff */
[----:B------:R-:W-:Y:S02]  /*0a30*/  ISETP.GE.AND P1, PT, R66, R79, PT ;  /* 0x0000004f4200720c */ /* 0x000fe40003f26270 */
        /* <DEDUP_REMOVED lines=14> */
[----:B---3--:R-:W-:Y:S02]  /*0b20*/  @!P6 HADD2.F32 R102, -RZ, R85.H0_H0 ;  /* 0x20000055ff66e230 */ /* 0x008fe40000004100 */
[----:B------:R-:W-:-:S03]  /*0b30*/  HADD2.F32 R95, -RZ, R82.H0_H0 ;  /* 0x20000052ff5f7230 */ /* 0x000fc60000004100 */
        /* <DEDUP_REMOVED lines=9> */
.L_x_1935:
[----:B------:R-:W-:Y:S05]  /*0bd0*/  BSYNC B0 ;  /* 0x0000000000007941 */ /* 0x000fea0003800000 */
.L_x_1934:
        /* <DEDUP_REMOVED lines=23> */
[----:B------:R-:W-:Y:S01]  /*0d50*/  @!P4 FMUL R14, R17, R108 ;  /* 0x0000006c110ec220 */ /* 0x000fe20000400000 */
[----:B------:R-:W-:-:S05]  /*0d60*/  HADD2.F32 R93, -RZ, R84.H0_H0 ;  /* 0x20000054ff5d7230 */ /* 0x000fca0000004100 */
[----:B------:R-:W-:-:S04]  /*0d70*/  FMUL R93, R104, R93 ;  /* 0x0000005d685d7220 */ /* 0x000fc80000400000 */
[----:B------:R-:W-:Y:S02]  /*0d80*/  @!P6 HADD2.F32 R19, -RZ, R82.H1_H1 ;  /* 0x30000052ff13e230 */ /* 0x000fe40000004100 */
[----:B------:R-:W-:-:S05]  /*0d90*/  @!P6 HADD2.F32 R82, -RZ, R84.H1_H1 ;  /* 0x30000054ff52e230 */ /* 0x000fca0000004100 */
[----:B------:R-:W-:-:S07]  /*0da0*/  @!P6 FMUL R16, R19, R82 ;  /* 0x000000521310e220 */ /* 0x000fce0000400000 */
.L_x_1937:
[----:B------:R-:W-:Y:S05]  /*0db0*/  BSYNC B0 ;  /* 0x0000000000007941 */ /* 0x000fea0003800000 */
.L_x_1936:
[----:B------:R-:W-:Y:S01]  /*0dc0*/  BSSY B0, `(.L_x_1938) ;  /* 0x000001d000007945 */ /* 0x000fe20003800000 */
[----:B------:R-:W-:Y:S01]  /*0dd0*/  HFMA2.MMA R103, -RZ, RZ, 0, 0 ;  /* 0x00000000ff677435 */ /* 0x000fe200000001ff */
[----:B------:R-:W-:Y:S01]  /*0de0*/  ISETP.GE.AND P4, PT, R102, R79, PT ;  /* 0x0000004f6600720c */ /* 0x000fe20003f86270 */
[----:B------:R-:W-:Y:S01]  /*0df0*/  HFMA2.MMA R107, -RZ, RZ, 0, 0 ;  /* 0x00000000ff6b7435 */ /* 0x000fe200000001ff */
[----:B------:R-:W-:Y:S02]  /*0e00*/  MOV R105, RZ ;  /* 0x000000ff00697202 */ /* 0x000fe40000000f00 */
        /* <DEDUP_REMOVED lines=24> */
.L_x_1939:
[----:B------:R-:W-:Y:S05]  /*0f90*/  BSYNC B0 ;  /* 0x0000000000007941 */ /* 0x000fea0003800000 */
.L_x_1938:
        /* <DEDUP_REMOVED lines=29> */
.L_x_1941:
[----:B------:R-:W-:Y:S05]  /*1170*/  BSYNC B0 ;  /* 0x0000000000007941 */ /* 0x000fea0003800000 */
.L_x_1940:
[----:B------:R-:W-:Y:S01]  /*1180*/  BSSY B0, `(.L_x_1942) ;  /* 0x000001e000007945 */ /* 0x000fe20003800000 */
[----:B------:R-:W-:Y:S01]  /*1190*/  HFMA2.MMA R126, -RZ, RZ, 0, 0 ;  /* 0x00000000ff7e7435 */ /* 0x000fe200000001ff */
[----:B------:R-:W-:Y:S01]  /*11a0*/  ISETP.GE.AND P3, PT, R128, R79, PT ;  /* 0x0000004f8000720c */ /* 0x000fe20003f66270 */
[----:B------:R-:W-:Y:S01]  /*11b0*/  HFMA2.MMA R124, -RZ, RZ, 0, 0 ;  /* 0x00000000ff7c7435 */ /* 0x000fe200000001ff */
[----:B------:R-:W-:Y:S01]  /*11c0*/  MOV R129, RZ ;  /* 0x000000ff00817202 */ /* 0x000fe20000000f00 */
[----:B------:R-:W-:Y:S01]  /*11d0*/  HFMA2.MMA R115, -RZ, RZ, 0, 0 ;  /* 0x00000000ff737435 */ /* 0x000fe200000001ff */
[----:B------:R-:W-:Y:S02]  /*11e0*/  MOV R117, RZ ;  /* 0x000000ff00757202 */ /* 0x000fe40000000f00 */
        /* <DEDUP_REMOVED lines=23> */
.L_x_1943:
[----:B------:R-:W-:Y:S05]  /*1360*/  BSYNC B0 ;  /* 0x0000000000007941 */ /* 0x000fea0003800000 */
.L_x_1942:
        /* <DEDUP_REMOVED lines=30> */
.L_x_1945:
[----:B------:R-:W-:Y:S05]  /*1550*/  BSYNC B0 ;  /* 0x0000000000007941 */ /* 0x000fea0003800000 */
.L_x_1944:
        /* <DEDUP_REMOVED lines=30> */
.L_x_1947:
[----:B------:R-:W-:Y:S05]  /*1740*/  BSYNC B0 ;  /* 0x0000000000007941 */ /* 0x000fea0003800000 */
.L_x_1946:
[----:B------:R-:W-:Y:S01]  /*1750*/  BSSY B0, `(.L_x_1948) ;  /* 0x000001e000007945 */ /* 0x000fe20003800000 */
[----:B------:R-:W-:Y:S01]  /*1760*/  HFMA2.MMA R148, -RZ, RZ, 0, 0 ;  /* 0x00000000ff947435 */ /* 0x000fe200000001ff */
[----:B------:R-:W-:Y:S01]  /*1770*/  ISETP.GE.AND P0, PT, R136, R79, PT ;  /* 0x0000004f8800720c */ /* 0x000fe20003f06270 */
[----:B------:R-:W-:Y:S01]  /*1780*/  HFMA2.MMA R139, -RZ, RZ, 0, 0 ;  /* 0x00000000ff8b7435 */ /* 0x000fe200000001ff */
[----:B------:R-:W-:Y:S01]  /*1790*/  MOV R146, RZ ;  /* 0x000000ff00927202 */ /* 0x000fe20000000f00 */
[----:B------:R-:W-:Y:S01]  /*17a0*/  HFMA2.MMA R137, -RZ, RZ, 0, 0 ;  /* 0x00000000ff897435 */ /* 0x000fe200000001ff */
[----:B------:R-:W-:Y:S01]  /*17b0*/  MOV R144, RZ ;  /* 0x000000ff00907202 */ /* 0x000fe20000000f00 */
[----:B------:R-:W-:Y:S01]  /*17c0*/  HFMA2.MMA R152, -RZ, RZ, 0, 0 ;  /* 0x00000000ff987435 */ /* 0x000fe200000001ff */
[----:B------:R-:W-:Y:S01]  /*17d0*/  MOV R135, RZ ;  /* 0x000000ff00877202 */ /* 0x000fe20000000f00 */
[----:B------:R-:W-:Y:S09]  /*17e0*/  @P4 BRA `(.L_x_1949) ;  /* 0x0000000000504947 */ /* 0x000ff20003800000 */
        /* <DEDUP_REMOVED lines=20> */
.L_x_1949:
[----:B------:R-:W-:Y:S05]  /*1930*/  BSYNC B0 ;  /* 0x0000000000007941 */ /* 0x000fea0003800000 */
.L_x_1948:
[----:B------:R-:W-:Y:S04]  /*1940*/  BSSY B0, `(.L_x_1950) ;  /* 0x0000016000007945 */ /* 0x000fe80003800000 */
[----:B------:R-:W-:Y:S05]  /*1950*/  @P5 BRA `(.L_x_1951) ;  /* 0x0000000000505947 */ /* 0x000fea0003800000 */
[----:B------:R-:W2:Y:S04]  /*1960*/  LDG.E.64 R82, desc[UR4][R158.64+0xb00] ;  /* 0x000b00049e527981 */ /* 0x000ea8000c1e1b00 */
[----:B------:R-:W3:Y:S01]  /*1970*/  LDG.E.64 R84, desc[UR4][R156.64+0xb00] ;  /* 0x000b00049c547981 */ /* 0x000ee2000c1e1b00 */
[----:B------:R-:W-:-:S04]  /*1980*/  IADD3 R106, R154, 0x582, RZ ;  /* 0x000005829a6a7810 */ /* 0x000fc80007ffe0ff */
[----:B------:R-:W-:Y:S02]  /*1990*/  ISETP.GE.AND P5, PT, R106, R79, PT ;  /* 0x0000004f6a00720c */ /* 0x000fe40003fa6270 */
[----:B------:R-:W-:-:S04]  /*19a0*/  IADD3 R106, R154, 0x583, RZ ;  /* 0x000005839a6a7810 */ /* 0x000fc80007ffe0ff */
[----:B------:R-:W-:Y:S02]  /*19b0*/  ISETP.GE.AND P6, PT, R106, R79, PT ;  /* 0x0000004f6a00720c */ /* 0x000fe40003fc6270 */
[----:B------:R-:W-:-:S04]  /*19c0*/  IADD3 R106, R154, 0x581, RZ ;  /* 0x000005819a6a7810 */ /* 0x000fc80007ffe0ff */
[----:B------:R-:W-:-:S13]  /*19d0*/  ISETP.GE.AND P4, PT, R106, R79, PT ;  /* 0x0000004f6a00720c */ /* 0x000fda0003f86270 */
[--C-:B--2---:R-:W-:Y:S02]  /*19e0*/  @!P4 HADD2.F32 R97, -RZ, R82.reuse.H1_H1 ;  /* 0x30000052ff61c230 */ /* 0x104fe40000004100 */
[----:B------:R-:W-:Y:S02]  /*19f0*/  HADD2.F32 R101, -RZ, R82.H0_H0 ;  /* 0x20000052ff657230 */ /* 0x000fe40000004100 */
[--C-:B------:R-:W-:Y:S02]  /*1a00*/  @!P5 HADD2.F32 R100, -RZ, R83.reuse.H0_H0 ;  /* 0x20000053ff64d230 */ /* 0x100fe40000004100 */
[----:B------:R-:W-:Y:S02]  /*1a10*/  @!P6 HADD2.F32 R99, -RZ, R83.H1_H1 ;  /* 0x30000053ff63e230 */ /* 0x000fe40000004100 */
[----:B---3--:R-:W-:Y:S02]  /*1a20*/  @!P6 HADD2.F32 R106, -RZ, R85.H1_H1 ;  /* 0x30000055ff6ae230 */ /* 0x008fe40000004100 */
[----:B------:R-:W-:-:S02]  /*1a30*/  @!P4 HADD2.F32 R82, -RZ, R84.H1_H1 ;  /* 0x30000054ff52c230 */ /* 0x000fc40000004100 */
[----:B------:R-:W-:Y:S02]  /*1a40*/  @!P5 HADD2.F32 R83, -RZ, R85.H0_H0 ;  /* 0x20000055ff53d230 */ /* 0x000fe40000004100 */
[----:B------:R-:W-:Y:S01]  /*1a50*/  @!P6 FMUL R48, R99, R106 ;  /* 0x0000006a6330e220 */ /* 0x000fe20000400000 */
[----:B------:R-:W-:Y:S02]  /*1a60*/  HADD2.F32 R84, -RZ, R84.H0_H0 ;  /* 0x20000054ff547230 */ /* 0x000fe40000004100 */
[----:B------:R-:W-:Y:S01]  /*1a70*/  @!P4 FMUL R62, R97, R82 ;  /* 0x00000052613ec220 */ /* 0x000fe20000400000 */
[----:B------:R-:W-:Y:S02]  /*1a80*/  @!P5 FMUL R63, R100, R83 ;  /* 0x00000053643fd220 */ /* 0x000fe40000400000 */
[----:B------:R-:W-:-:S07]  /*1a90*/  FMUL R106, R101, R84 ;  /* 0x00000054656a7220 */ /* 0x000fce0000400000 */
.L_x_1951:
[----:B------:R-:W-:Y:S05]  /*1aa0*/  BSYNC B0 ;  /* 0x0000000000007941 */ /* 0x000fea0003800000 */
.L_x_1950:
        /* <DEDUP_REMOVED lines=16> */
[----:B------:R-:W-:Y:S02]  /*1bb0*/  @!P5 HADD2.F32 R85, -RZ, R85.H1_H1 ;  /* 0x30000055ff55d230 */ /* 0x000fe40000004100 */
[--C-:B------:R-:W-:Y:S02]  /*1bc0*/  @!P3 HADD2.F32 R82, -RZ, R84.reuse.H1_H1 ;  /* 0x30000054ff52b230 */ /* 0x100fe40000004100 */
[----:B------:R-:W-:Y:S02]  /*1bd0*/  HADD2.F32 R113, -RZ, R84.H0_H0 ;  /* 0x20000054ff717230 */ /* 0x000fe40000004100 */
[----:B------:R-:W-:Y:S01]  /*1be0*/  @!P5 FMUL R105, R114, R85 ;  /* 0x000000557269d220 */ /* 0x000fe20000400000 */
[----:B------:R-:W-:-:S02]  /*1bf0*/  @!P3 FMUL R108, R111, R82 ;  /* 0x000000526f6cb220 */ /* 0x000fc40000400000 */
[----:B------:R-:W-:-:S07]  /*1c00*/  FMUL R113, R120, R113 ;  /* 0x0000007178717220 */ /* 0x000fce0000400000 */
.L_x_1953:
[----:B------:R-:W-:Y:S05]  /*1c10*/  BSYNC B0 ;  /* 0x0000000000007941 */ /* 0x000fea0003800000 */
.L_x_1952:
        /* <DEDUP_REMOVED lines=10> */
[----:B--2---:R-:W-:-:S12]  /*1cc0*/  @!P3 HADD2.F32 R117, -RZ, R83.H0_H0 ;  /* 0x20000053ff75b230 */ /* 0x004fd80000004100 */
[--C-:B------:R-:W-:Y:S02]  /*1cd0*/  @!P2 HADD2.F32 R115, -RZ, R82.reuse.H1_H1 ;  /* 0x30000052ff73a230 */ /* 0x100fe40000004100 */
[----:B---3--:R-:W-:Y:S02]  /*1ce0*/  @!P3 HADD2.F32 R132, -RZ, R85.H0_H0 ;  /* 0x20000055ff84b230 */ /* 0x008fe40000004100 */
[----:B------:R-:W-:Y:S02]  /*1cf0*/  @!P4 HADD2.F32 R124, -RZ, R83.H1_H1 ;  /* 0x30000053ff7cc230 */ /* 0x000fe40000004100 */
[----:B------:R-:W-:Y:S02]  /*1d00*/  @!P4 HADD2.F32 R85, -RZ, R85.H1_H1 ;  /* 0x30000055ff55c230 */ /* 0x000fe40000004100 */
[----:B------:R-:W-:Y:S01]  /*1d10*/  @!P3 FMUL R110, R117, R132 ;  /* 0x00000084756eb220 */ /* 0x000fe20000400000 */
[----:B------:R-:W-:Y:S02]  /*1d20*/  HADD2.F32 R132, -RZ, R82.H0_H0 ;  /* 0x20000052ff847230 */ /* 0x000fe40000004100 */
[----:B------:R-:W-:-:S02]  /*1d30*/  @!P2 HADD2.F32 R82, -RZ, R84.H1_H1 ;  /* 0x30000054ff52a230 */ /* 0x000fc40000004100 */
[----:B------:R-:W-:Y:S01]  /*1d40*/  @!P4 FMUL R103, R124, R85 ;  /* 0x000000557c67c220 */ /* 0x000fe20000400000 */
[----:B------:R-:W-:Y:S02]  /*1d50*/  HADD2.F32 R129, -RZ, R84.H0_H0 ;  /* 0x20000054ff817230 */ /* 0x000fe40000004100 */
[----:B------:R-:W-:-:S03]  /*1d60*/  @!P2 FMUL R126, R115, R82 ;  /* 0x00000052737ea220 */ /* 0x000fc60000400000 */
[----:B------:R-:W-:-:S07]  /*1d70*/  FMUL R129, R132, R129 ;  /* 0x0000008184817220 */ /* 0x000fce0000400000 */
.L_x_1955:
[----:B------:R-:W-:Y:S05]  /*1d80*/  BSYNC B0 ;  /* 0x0000000000007941 */ /* 0x000fea0003800000 */
.L_x_1954:
        /* <DEDUP_REMOVED lines=22> */
.L_x_1957:
[----:B------:R-:W-:Y:S05]  /*1ef0*/  BSYNC B0 ;  /* 0x0000000000007941 */ /* 0x000fea0003800000 */
.L_x_1956:
[----:B------:R-:W-:Y:S01]  /*1f00*/  BSSY B0, `(.L_x_1958) ;  /* 0x0000017000007945 */ /* 0x000fe20003800000 */
[----:B------:R-:W-:-:S03]  /*1f10*/  MOV R84, RZ ;  /* 0x000000ff00547202 */ /* 0x000fc60000000f00 */
[----:B------:R-:W-:Y:S05]  /*1f20*/  @P0 BRA `(.L_x_1959) ;  /* 0x0000000000500947 */ /* 0x000fea0003800000 */
[----:B------:R-:W2:Y:S04]  /*1f30*/  LDG.E.64 R84, desc[UR4][R156.64+0xf00] ;  /* 0x000f00049c547981 */ /* 0x000ea8000c1e1b00 */
[----:B------:R0:W3:Y:S01]  /*1f40*/  LDG.E.64 R82, desc[UR4][R158.64+0xf00] ;  /* 0x000f00049e527981 */ /* 0x0000e2000c1e1b00 */
[C---:B------:R-:W-:Y:S02]  /*1f50*/  IADD3 R160, R154.reuse, 0x782, RZ ;  /* 0x000007829aa07810 */ /* 0x040fe40007ffe0ff */
[----:B------:R-:W-:Y:S02]  /*1f60*/  IADD3 R162, R154, 0x783, RZ ;  /* 0x000007839aa27810 */ /* 0x000fe40007ffe0ff */
[----:B------:R-:W-:Y:S02]  /*1f70*/  ISETP.GE.AND P1, PT, R160, R79, PT ;  /* 0x0000004fa000720c */ /* 0x000fe40003f26270 */
[----:B------:R-:W-:-:S02]  /*1f80*/  IADD3 R160, R154, 0x781, RZ ;  /* 0x000007819aa07810 */ /* 0x000fc40007ffe0ff */
[-C--:B------:R-:W-:Y:S02]  /*1f90*/  ISETP.GE.AND P2, PT, R162, R79.reuse, PT ;  /* 0x0000004fa200720c */ /* 0x080fe40003f46270 */
[----:B------:R-:W-:Y:S01]  /*1fa0*/  ISETP.GE.AND P0, PT, R160, R79, PT ;  /* 0x0000004fa000720c */ /* 0x000fe20003f06270 */
[----:B--2---:R-:W-:-:S06]  /*1fb0*/  HADD2.F32 R139, -RZ, R84.H0_H0 ;  /* 0x20000054ff8b7230 */ /* 0x004fcc0000004100 */
[----:B0-----:R-:W-:-:S06]  /*1fc0*/  @!P1 HADD2.F32 R158, -RZ, R85.H0_H0 ;  /* 0x20000055ff9e9230 */ /* 0x001fcc0000004100 */
[----:B------:R-:W-:Y:S02]  /*1fd0*/  @!P0 HADD2.F32 R156, -RZ, R84.H1_H1 ;  /* 0x30000054ff9c8230 */ /* 0x000fe40000004100 */
[--C-:B---3--:R-:W-:Y:S02]  /*1fe0*/  @!P1 HADD2.F32 R137, -RZ, R83.reuse.H0_H0 ;  /* 0x20000053ff899230 */ /* 0x108fe40000004100 */
[----:B------:R-:W-:Y:S02]  /*1ff0*/  @!P2 HADD2.F32 R144, -RZ, R83.H1_H1 ;  /* 0x30000053ff90a230 */ /* 0x000fe40000004100 */
[----:B------:R-:W-:Y:S02]  /*2000*/  @!P2 HADD2.F32 R85, -RZ, R85.H1_H1 ;  /* 0x30000055ff55a230 */ /* 0x000fe40000004100 */
[--C-:B------:R-:W-:Y:S02]  /*2010*/  @!P0 HADD2.F32 R135, -RZ, R82.reuse.H1_H1 ;  /* 0x30000052ff878230 */ /* 0x100fe40000004100 */
[----:B------:R-:W-:-:S02]  /*2020*/  HADD2.F32 R84, -RZ, R82.H0_H0 ;  /* 0x20000052ff547230 */ /* 0x000fc40000004100 */
[----:B------:R-:W-:Y:S01]  /*2030*/  @!P1 FMUL R148, R137, R158 ;  /* 0x0000009e89949220 */ /* 0x000fe20000400000 */
[----:B------:R-:W-:Y:S01]  /*2040*/  @!P2 FMUL R121, R144, R85 ;  /* 0x000000559079a220 */ /* 0x000fe20000400000 */
[----:B------:R-:W-:Y:S01]  /*2050*/  @!P0 FMUL R146, R135, R156 ;  /* 0x0000009c87928220 */ /* 0x000fe20000400000 */
[----:B------:R-:W-:-:S07]  /*2060*/  FMUL R139, R84, R139 ;  /* 0x0000008b548b7220 */ /* 0x000fce0000400000 */
.L_x_1959:
[----:B------:R-:W-:Y:S05]  /*2070*/  BSYNC B0 ;  /* 0x0000000000007941 */ /* 0x000fea0003800000 */
.L_x_1958:
        /* <DEDUP_REMOVED lines=91> */
[----:B------:R-:W-:Y:S02]  /*2630*/  LEA.HI.X R81, R82, UR9, R81, 0x1, P2 ;  /* 0x0000000952517c11 */ /* 0x000fe400090f0c51 */
[----:B------:R-:W-:-:S02]  /*2640*/  ISETP.GE.AND P2, PT, R98, UR6, PT ;  /* 0x0000000662007c0c */ /* 0x000fc4000bf46270 */
[----:B------:R-:W-:Y:S02]  /*2650*/  ISETP.GE.AND P5, PT, R68, UR6, PT ;  /* 0x0000000644007c0c */ /* 0x000fe4000bfa6270 */
[----:B------:R-:W-:Y:S02]  /*2660*/  P2R R70, PR, RZ, 0x4 ;  /* 0x00000004ff467803 */ /* 0x000fe40000000000 */
[----:B------:R-:W-:Y:S02]  /*2670*/  ISETP.GE.AND P3, PT, R102, UR6, PT ;  /* 0x0000000666007c0c */ /* 0x000fe4000bf66270 */
        /* <DEDUP_REMOVED lines=15> */
.L_x_1961:
[----:B------:R-:W-:Y:S05]  /*2770*/  BSYNC B0 ;  /* 0x0000000000007941 */ /* 0x000fea0003800000 */
.L_x_1960:
        /* <DEDUP_REMOVED lines=16> */
.L_x_1963:
[----:B------:R-:W-:Y:S05]  /*2880*/  BSYNC B0 ;  /* 0x0000000000007941 */ /* 0x000fea0003800000 */
.L_x_1962:
        /* <DEDUP_REMOVED lines=16> */
.L_x_1965:
[----:B------:R-:W-:Y:S05]  /*2990*/  BSYNC B0 ;  /* 0x0000000000007941 */ /* 0x000fea0003800000 */
.L_x_1964:
        /* <DEDUP_REMOVED lines=9> */
[----:B-1----:R-:W-:Y:S01]  /*2a30*/  FMUL R2, R94, UR7 ;  /* 0x000000075e027c20 */ /* 0x002fe20008400000 */
[----:B------:R-:W-:Y:S01]  /*2a40*/  FMUL R9, R9, UR7 ;  /* 0x0000000709097c20 */ /* 0x000fe20008400000 */
[----:B------:R-:W-:Y:S01]  /*2a50*/  FMUL R3, R8, UR7 ;  /* 0x0000000708037c20 */ /* 0x000fe20008400000 */
[----:B------:R-:W-:-:S03]  /*2a60*/  FMUL R0, R0, UR7 ;  /* 0x0000000700007c20 */ /* 0x000fc60008400000 */
[----:B------:R-:W-:Y:S02]  /*2a70*/  F2FP.F16.F32.PACK_AB R2, R9, R2 ;  /* 0x000000020902723e */ /* 0x000fe400000000ff */
[----:B------:R-:W-:-:S05]  /*2a80*/  F2FP.F16.F32.PACK_AB R3, R0, R3 ;  /* 0x000000030003723e */ /* 0x000fca00000000ff */
[----:B------:R2:W-:Y:S02]  /*2a90*/  STG.E.64 desc[UR4][R80.64+0x300], R2 ;  /* 0x0003000250007986 */ /* 0x0005e4000c101b04 */
.L_x_1967:
[----:B------:R-:W-:Y:S05]  /*2aa0*/  BSYNC B0 ;  /* 0x0000000000007941 */ /* 0x000fea0003800000 */
.L_x_1966:
        /* <DEDUP_REMOVED lines=9> */
[----:B-12---:R-:W-:Y:S01]  /*2b40*/  FMUL R2, R93, UR7 ;  /* 0x000000075d027c20 */ /* 0x006fe20008400000 */
[----:B------:R-:W-:Y:S01]  /*2b50*/  FMUL R3, R16, UR7 ;  /* 0x0000000710037c20 */ /* 0x000fe20008400000 */
[----:B------:R-:W-:Y:S01]  /*2b60*/  FMUL R15, R15, UR7 ;  /* 0x000000070f0f7c20 */ /* 0x000fe20008400000 */
[----:B------:R-:W-:-:S03]  /*2b70*/  FMUL R14, R14, UR7 ;  /* 0x000000070e0e7c20 */ /* 0x000fc60008400000 */
[----:B------:R-:W-:Y:S02]  /*2b80*/  F2FP.F16.F32.PACK_AB R2, R3, R2 ;  /* 0x000000020302723e */ /* 0x000fe400000000ff */
[----:B------:R-:W-:-:S05]  /*2b90*/  F2FP.F16.F32.PACK_AB R3, R14, R15 ;  /* 0x0000000f0e03723e */ /* 0x000fca00000000ff */
[----:B------:R3:W-:Y:S02]  /*2ba0*/  STG.E.64 desc[UR4][R80.64+0x400], R2 ;  /* 0x0004000250007986 */ /* 0x0007e4000c101b04 */
.L_x_1969:
[----:B------:R-:W-:Y:S05]  /*2bb0*/  BSYNC B0 ;  /* 0x0000000000007941 */ /* 0x000fea0003800000 */
.L_x_1968:
        /* <DEDUP_REMOVED lines=8> */
[----:B-123--:R-:W-:Y:S01]  /*2c40*/  FMUL R2, R92, UR7 ;  /* 0x000000075c027c20 */ /* 0x00efe20008400000 */
[----:B------:R-:W-:Y:S01]  /*2c50*/  FMUL R21, R21, UR7 ;  /* 0x0000000715157c20 */ /* 0x000fe20008400000 */
[----:B------:R-:W-:Y:S01]  /*2c60*/  FMUL R3, R20, UR7 ;  /* 0x0000000714037c20 */ /* 0x000fe20008400000 */
[----:B------:R-:W-:-:S03]  /*2c70*/  FMUL R12, R12, UR7 ;  /* 0x000000070c0c7c20 */ /* 0x000fc60008400000 */
[----:B------:R-:W-:Y:S02]  /*2c80*/  F2FP.F16.F32.PACK_AB R2, R21, R2 ;  /* 0x000000021502723e */ /* 0x000fe400000000ff */
[----:B------:R-:W-:-:S05]  /*2c90*/  F2FP.F16.F32.PACK_AB R3, R12, R3 ;  /* 0x000000030c03723e */ /* 0x000fca00000000ff */
[----:B------:R4:W-:Y:S02]  /*2ca0*/  STG.E.64 desc[UR4][R80.64+0x500], R2 ;  /* 0x0005000250007986 */ /* 0x0009e4000c101b04 */
.L_x_1971:
[----:B------:R-:W-:Y:S05]  /*2cb0*/  BSYNC B0 ;  /* 0x0000000000007941 */ /* 0x000fea0003800000 */
.L_x_1970:
        /* <DEDUP_REMOVED lines=15> */
.L_x_1973:
[----:B------:R-:W-:Y:S05]  /*2db0*/  BSYNC B0 ;  /* 0x0000000000007941 */ /* 0x000fea0003800000 */
.L_x_1972:
        /* <DEDUP_REMOVED lines=11> */
[----:B-1234-:R-:W-:-:S03]  /*2e70*/  FMUL R3, R24, UR7 ;  /* 0x0000000718037c20 */ /* 0x01efc60008400000 */
[----:B------:R-:W-:Y:S02]  /*2e80*/  F2FP.F16.F32.PACK_AB R2, R33, R90 ;  /* 0x0000005a2102723e */ /* 0x000fe400000000ff */
[----:B------:R-:W-:-:S05]  /*2e90*/  F2FP.F16.F32.PACK_AB R3, R3, R32 ;  /* 0x000000200303723e */ /* 0x000fca00000000ff */
[----:B------:R1:W-:Y:S02]  /*2ea0*/  STG.E.64 desc[UR4][R80.64+0x700], R2 ;  /* 0x0007000250007986 */ /* 0x0003e4000c101b04 */
.L_x_1975:
[----:B------:R-:W-:Y:S05]  /*2eb0*/  BSYNC B0 ;  /* 0x0000000000007941 */ /* 0x000fea0003800000 */
.L_x_1974:
        /* <DEDUP_REMOVED lines=15> */
.L_x_1977:
[----:B------:R-:W-:Y:S05]  /*2fb0*/  BSYNC B0 ;  /* 0x0000000000007941 */ /* 0x000fea0003800000 */
.L_x_1976:
        /* <DEDUP_REMOVED lines=15> */
.L_x_1979:
[----:B------:R-:W-:Y:S05]  /*30b0*/  BSYNC B0 ;  /* 0x0000000000007941 */ /* 0x000fea0003800000 */
.L_x_1978:
        /* <DEDUP_REMOVED lines=14> */
.L_x_1981:
[----:B------:R-:W-:Y:S05]  /*31a0*/  BSYNC B0 ;  /* 0x0000000000007941 */ /* 0x000fea0003800000 */
.L_x_1980:
        /* <DEDUP_REMOVED lines=14> */
.L_x_1983:
[----:B------:R-:W-:Y:S05]  /*3290*/  BSYNC B0 ;  /* 0x0000000000007941 */ /* 0x000fea0003800000 */
.L_x_1982:
        /* <DEDUP_REMOVED lines=14> */
.L_x_1985:
[----:B------:R-:W-:Y:S05]  /*3380*/  BSYNC B0 ;  /* 0x0000000000007941 */ /* 0x000fea0003800000 */
.L_x_1984:
        /* <DEDUP_REMOVED lines=14> */
.L_x_1987:
[----:B------:R-:W-:Y:S05]  /*3470*/  BSYNC B0 ;  /* 0x0000000000007941 */ /* 0x000fea0003800000 */
.L_x_1986:
        /* <DEDUP_REMOVED lines=14> */
.L_x_1989:
[----:B------:R-:W-:Y:S05]  /*3560*/  BSYNC B0 ;  /* 0x0000000000007941 */ /* 0x000fea0003800000 */
.L_x_1988:
        /* <DEDUP_REMOVED lines=14> */
.L_x_1990:
        /* <DEDUP_REMOVED lines=11> */
.L_x_14382:


//--------------------- .text._ZN18transformer_engine48scaled_upper_triang_masked_softmax_warp_backwardI6__halfS1_fLi10EEEvPT0_PKT_S6_T1_iii --------------------------
	.section	.text._ZN18transformer_engine48scaled_upper_triang_masked_softmax_warp_backwardI6__halfS1_fLi10EEEvPT0_PKT_S6_T1_iii,"ax",@progbits
	.align	128
        .global         _ZN18transformer_engine48scaled_upper_triang_masked_softmax_warp_backwardI6__halfS1_fLi10EEEvPT0_PKT_S6_T1_iii
        .type           _ZN18transformer_engine48scaled_upper_triang_masked_softmax_warp_backwardI6__halfS1_fLi10EEEvPT0_PKT_S6_T1_iii,@function
        .size           _ZN18transformer_engine48scaled_upper_triang_masked_softmax_warp_backwardI6__halfS1_fLi10EEEvPT0_PKT_S6_T1_iii,(.L_x_14383 - _ZN18transformer_engine48scaled_upper_triang_masked_softmax_warp_backwardI6__halfS1_fLi10EEEvPT0_PKT_S6_T1_iii)
        .other          _ZN18transformer_engine48scaled_upper_triang_masked_softmax_warp_backwardI6__halfS1_fLi10EEEvPT0_PKT_S6_T1_iii,@"STO_CUDA_ENTRY STV_DEFAULT"
_ZN18transformer_engine48scaled_upper_triang_masked_softmax_warp_backwardI6__halfS1_fLi10EEEvPT0_PKT_S6_T1_iii:
.text._ZN18transformer_engine48scaled_upper_triang_masked_softmax_warp_backwardI6__halfS1_fLi10EEEvPT0_PKT_S6_T1_iii:
        /* <DEDUP_REMOVED lines=13> */
[----:B------:R-:W-:Y:S01]  /*00d0*/  CS2R R10, SRZ ;  /* 0x00000000000a7805 */ /* 0x000fe2000001ff00 */
[----:B------:R-:W-:Y:S01]  /*00e0*/  HFMA2.MMA R53, -RZ, RZ, 0, 0 ;  /* 0x00000000ff357435 */ /* 0x000fe200000001ff */
        /* <DEDUP_REMOVED lines=19> */
[----:B0-----:R-:W-:Y:S01]  /*0220*/  IMAD R0, R3, UR6, R44 ;  /* 0x0000000603007c24 */ /* 0x001fe2000f8e022c */
[----:B------:R-:W-:-:S02]  /*0230*/  CS2R R30, SRZ ;  /* 0x00000000001e7805 */ /* 0x000fc4000001ff00 */
[----:B------:R-:W-:Y:S02]  /*0240*/  CS2R R32, SRZ ;  /* 0x0000000000207805 */ /* 0x000fe4000001ff00 */
[----:B-1----:R-:W-:Y:S01]  /*0250*/  IADD3 R41, R43, 0x1, RZ ;  /* 0x000000012b297810 */ /* 0x002fe20007ffe0ff */
[----:B------:R-:W-:Y:S01]  /*0260*/  IMAD R5, R0, UR4, R43 ;  /* 0x0000000400057c24 */ /* 0x000fe2000f8e022b */
[----:B------:R-:W-:Y:S01]  /*0270*/  ULDC UR4, c[0x0][0x22c] ;  /* 0x00008b0000047ab9 */ /* 0x000fe20000000800 */
[----:B--2---:R-:W-:Y:S02]  /*0280*/  SHF.L.U32 R80, R80, 0x2, RZ ;  /* 0x0000000250507819 */ /* 0x004fe400000006ff */
[C---:B------:R-:W-:Y:S01]  /*0290*/  IMAD R7, R5.reuse, UR7, RZ ;  /* 0x0000000705077c24 */ /* 0x040fe2000f8e02ff */
[----:B------:R-:W-:Y:S01]  /*02a0*/  IADD3 R42, -R5, UR4, RZ ;  /* 0x00000004052a7c10 */ /* 0x000fe2000fffe1ff */
[----:B------:R-:W-:Y:S01]  /*02b0*/  ULDC.64 UR4, c[0x0][0x218] ;  /* 0x0000860000047ab9 */ /* 0x000fe20000000a00 */
[----:B------:R-:W-:-:S02]  /*02c0*/  SHF.R.S32.HI R81, RZ, 0x1f, R80 ;  /* 0x0000001fff517819 */ /* 0x000fc40000011450 */
[----:B------:R-:W-:Y:S02]  /*02d0*/  ISETP.GT.AND P0, PT, R42, RZ, PT ;  /* 0x000000ff2a00720c */ /* 0x000fe40003f04270 */
[C---:B------:R-:W-:Y:S01]  /*02e0*/  IADD3 R0, R80.reuse, 0x100, RZ ;  /* 0x0000010050007810 */ /* 0x040fe20007ffe0ff */
[----:B------:R-:W-:Y:S01]  /*02f0*/  IMAD.WIDE.U32 R2, R5, UR8, R80 ;  /* 0x0000000805027c25 */ /* 0x000fe2000f8e0050 */
[----:B------:R-:W-:Y:S02]  /*0300*/  SEL R41, R41, RZ, P0 ;  /* 0x000000ff29297207 */ /* 0x000fe40000000000 */
[----:B------:R-:W-:Y:S02]  /*0310*/  CS2R R4, SRZ ;  /* 0x0000000000047805 */ /* 0x000fe4000001ff00 */
[C---:B------:R-:W-:Y:S02]  /*0320*/  IADD3 R50, R80.reuse, 0x80, RZ ;  /* 0x0000008050327810 */ /* 0x040fe40007ffe0ff */
[----:B------:R-:W-:-:S02]  /*0330*/  ISETP.GE.AND P4, PT, R80, R41, PT ;  /* 0x000000295000720c */ /* 0x000fc40003f86270 */
[----:B------:R-:W-:Y:S02]  /*0340*/  IADD3 R3, R3, R7, RZ ;  /* 0x0000000703037210 */ /* 0x000fe40007ffe0ff */
[----:B------:R-:W-:Y:S02]  /*0350*/  CS2R R6, SRZ ;  /* 0x0000000000067805 */ /* 0x000fe4000001ff00 */
[C---:B------:R-:W-:Y:S02]  /*0360*/  SHF.L.U32 R84, R2.reuse, 0x1, RZ ;  /* 0x0000000102547819 */ /* 0x040fe400000006ff */
[----:B------:R-:W-:Y:S02]  /*0370*/  SHF.L.U64.HI R3, R2, 0x1, R3 ;  /* 0x0000000102037819 */ /* 0x000fe40000010203 */
[C---:B------:R-:W-:Y:S02]  /*0380*/  IADD3 R82, P2, R84.reuse, UR4, RZ ;  /* 0x0000000454527c10 */ /* 0x040fe4000ff5e0ff */
[----:B------:R-:W-:-:S02]  /*0390*/  IADD3 R84, P3, R84, UR10, RZ ;  /* 0x0000000a54547c10 */ /* 0x000fc4000ff7e0ff */
[C---:B------:R-:W-:Y:S02]  /*03a0*/  IADD3 R2, R80.reuse, 0x180, RZ ;  /* 0x0000018050027810 */ /* 0x040fe40007ffe0ff */
[C---:B------:R-:W-:Y:S01]  /*03b0*/  IADD3.X R83, R3.reuse, UR5, RZ, P2, !PT ;  /* 0x0000000503537c10 */ /* 0x040fe200097fe4ff */
[----:B------:R-:W-:Y:S01]  /*03c0*/  ULDC.64 UR4, c[0x0][0x208] ;  /* 0x0000820000047ab9 */ /* 0x000fe20000000a00 */
[C---:B------:R-:W-:Y:S02]  /*03d0*/  IADD3 R52, R80.reuse, 0x200, RZ ;  /* 0x0000020050347810 */ /* 0x040fe40007ffe0ff */
[----:B------:R-:W-:Y:S02]  /*03e0*/  IADD3 R54, R80, 0x280, RZ ;  /* 0x0000028050367810 */ /* 0x000fe40007ffe0ff */
[----:B------:R-:W-:Y:S01]  /*03f0*/  ISETP.GE.AND P0, PT, R0, R41, PT ;  /* 0x000000290000720c */ /* 0x000fe20003f06270 */
[----:B------:R-:W-:Y:S01]  /*0400*/  HFMA2.MMA R0, -RZ, RZ, 0, 0 ;  /* 0x00000000ff007435 */ /* 0x000fe200000001ff */
[----:B------:R-:W-:-:S02]  /*0410*/  IADD3.X R85, R3, UR11, RZ, P3, !PT ;  /* 0x0000000b03557c10 */ /* 0x000fc40009ffe4ff */
[-C--:B------:R-:W-:Y:S02]  /*0420*/  ISETP.GE.AND P1, PT, R2, R41.reuse, PT ;  /* 0x000000290200720c */ /* 0x080fe40003f26270 */
        /* <DEDUP_REMOVED lines=19> */
[----:B------:R-:W-:-:S05]  /*0560*/  @!P4 HADD2.F32 R58, -RZ, R49.H1_H1 ;  /* 0x30000031ff3ac230 */ /* 0x000fca0000004100 */
[----:B------:R-:W-:-:S07]  /*0570*/  @!P4 FMUL R40, R37, R58 ;  /* 0x0000003a2528c220 */ /* 0x000fce0000400000 */
[----:B------:R-:W-:Y:S02]  /*0580*/  @!P6 HADD2.F32 R35, -RZ, R46.H1_H1 ;  /* 0x3000002eff23e230 */ /* 0x000fe40000004100 */
[--C-:B------:R-:W-:Y:S02]  /*0590*/  @!P6 HADD2.F32 R46, -RZ, R48.reuse.H1_H1 ;  /* 0x30000030ff2ee230 */ /* 0x100fe40000004100 */
[----:B------:R-:W-:-:S03]  /*05a0*/  HADD2.F32 R48, -RZ, R48.H0_H0 ;  /* 0x20000030ff307230 */ /* 0x000fc60000004100 */
[----:B------:R-:W-:Y:S02]  /*05b0*/  @!P6 FMUL R38, R35, R46 ;  /* 0x0000002e2326e220 */ /* 0x000fe40000400000 */
[----:B------:R-:W-:-:S07]  /*05c0*/  FMUL R69, R65, R48 ;  /* 0x0000003041457220 */ /* 0x000fce0000400000 */
.L_x_1992:
[----:B------:R-:W-:Y:S05]  /*05d0*/  BSYNC B0 ;  /* 0x0000000000007941 */ /* 0x000fea0003800000 */
.L_x_1991:
[----:B------:R-:W-:Y:S01]  /*05e0*/  BSSY B0, `(.L_x_1993) ;  /* 0x000001d000007945 */ /* 0x000fe20003800000 */
[----:B------:R-:W-:Y:S01]  /*05f0*/  HFMA2.MMA R67, -RZ, RZ, 0, 0 ;  /* 0x00000000ff437435 */ /* 0x000fe200000001ff */
[----:B------:R-:W-:Y:S01]  /*0600*/  ISETP.GE.AND P4, PT, R56, R41, PT ;  /* 0x000000293800720c */ /* 0x000fe20003f86270 */
[----:B------:R-:W-:Y:S01]  /*0610*/  HFMA2.MMA R70, -RZ, RZ, 0, 0 ;  /* 0x00000000ff467435 */ /* 0x000fe200000001ff */
[----:B------:R-:W-:Y:S02]  /*0620*/  CS2R R58, SRZ ;  /* 0x00000000003a7805 */ /* 0x000fe4000001ff00 */
[----:B------:R-:W-:Y:S02]  /*0630*/  MOV R57, RZ ;  /* 0x000000ff00397202 */ /* 0x000fe40000000f00 */
        /* <DEDUP_REMOVED lines=23> */
.L_x_1994:
[----:B------:R-:W-:Y:S05]  /*07b0*/  BSYNC B0 ;  /* 0x0000000000007941 */ /* 0x000fea0003800000 */
.L_x_1993:
[----:B------:R-:W-:Y:S01]  /*07c0*/  BSSY B0, `(.L_x_1995) ;  /* 0x000001c000007945 */ /* 0x000fe20003800000 */
[----:B------:R-:W-:Y:S01]  /*07d0*/  HFMA2.MMA R71, -RZ, RZ, 0, 0 ;  /* 0x00000000ff477435 */ /* 0x000fe200000001ff */
[----:B------:R-:W-:Y:S02]  /*07e0*/  ISETP.GE.AND P5, PT, R68, R41, PT ;  /* 0x000000294400720c */ /* 0x000fe40003fa6270 */
        /* <DEDUP_REMOVED lines=25> */
.L_x_1996:
[----:B------:R-:W-:Y:S05]  /*0980*/  BSYNC B0 ;  /* 0x0000000000007941 */ /* 0x000fea0003800000 */
.L_x_1995:
[----:B------:R-:W-:Y:S04]  /*0990*/  BSSY B0, `(.L_x_1997) ;  /* 0x0000016000007945 */ /* 0x000fe80003800000 */
[----:B------:R-:W-:Y:S05]  /*09a0*/  @P1 BRA `(.L_x_1998) ;  /* 0x0000000000501947 */ /* 0x000fea0003800000 */
[----:B------:R-:W2:Y:S04]  /*09b0*/  LDG.E.64 R46, desc[UR4][R84.64+0x300] ;  /* 0x00030004542e7981 */ /* 0x000ea8000c1e1b00 */
[----:B------:R-:W3:Y:S01]  /*09c0*/  LDG.E.64 R48, desc[UR4][R82.64+0x300] ;  /* 0x0003000452307981 */ /* 0x000ee2000c1e1b00 */
[C---:B------:R-:W-:Y:S02]  /*09d0*/  IADD3 R66, R80.reuse, 0x182, RZ ;  /* 0x0000018250427810 */ /* 0x040fe40007ffe0ff */
[----:B------:R-:W-:Y:S02]  /*09e0*/  IADD3 R86, R80, 0x183, RZ ;  /* 0x0000018350567810 */ /* 0x000fe40007ffe0ff */
[----:B------:R-:W-:Y:S02]  /*09f0*/  ISETP.GE.AND P1, PT, R66, R41, PT ;  /* 0x000000294200720c */ /* 0x000fe40003f26270 */
[----:B------:R-:W-:-:S02]  /*0a00*/  IADD3 R66, R80, 0x181, RZ ;  /* 0x0000018150427810 */ /* 0x000fc40007ffe0ff */
[-C--:B------:R-:W-:Y:S02]  /*0a10*/  ISETP.GE.AND P6, PT, R86, R41.reuse, PT ;  /* 0x000000295600720c */ /* 0x080fe40003fc6270 */
[----:B------:R-:W-:-:S07]  /*0a20*/  ISETP.GE.AND P0, PT, R66, R41, PT ;  /* 0x000000294200720c */ /* 0x000fce0003f06270 */
[----:B--2---:R-:W-:-:S04]  /*0a30*/  @!P1 HADD2.F32 R19, -RZ, R47.H0_H0 ;  /* 0x2000002fff139230 */ /* 0x004fc80000004100 */
[----:B------:R-:W-:Y:S02]  /*0a40*/  @!P6 HADD2.F32 R17, -RZ, R47.H1_H1 ;  /* 0x3000002fff11e230 */ /* 0x000fe40000004100 */
[--C-:B------:R-:W-:Y:S02]  /*0a50*/  @!P0 HADD2.F32 R16, -RZ, R46.reuse.H1_H1 ;  /* 0x3000002eff108230 */ /* 0x100fe40000004100 */
[----:B------:R-:W-:Y:S02]  /*0a60*/  HADD2.F32 R45, -RZ, R46.H0_H0 ;  /* 0x2000002eff2d7230 */ /* 0x000fe40000004100 */
[--C-:B---3--:R-:W-:Y:S02]  /*0a70*/  @!P6 HADD2.F32 R66, -RZ, R49.reuse.H1_H1 ;  /* 0x30000031ff42e230 */ /* 0x108fe40000004100 */
[----:B------:R-:W-:Y:S02]  /*0a80*/  @!P0 HADD2.F32 R47, -RZ, R48.H1_H1 ;  /* 0x30000030ff2f8230 */ /* 0x000fe40000004100 */
[----:B------:R-:W-:-:S02]  /*0a90*/  @!P1 HADD2.F32 R46, -RZ, R49.H0_H0 ;  /* 0x20000031ff2e9230 */ /* 0x000fc40000004100 */
[----:B------:R-:W-:Y:S01]  /*0aa0*/  @!P6 FMUL R4, R17, R66 ;  /* 0x000000421104e220 */ /* 0x000fe20000400000 */
[----:B------:R-:W-:Y:S02]  /*0ab0*/  HADD2.F32 R48, -RZ, R48.H0_H0 ;  /* 0x20000030ff307230 */ /* 0x000fe40000004100 */
[----:B------:R-:W-:Y:S01]  /*0ac0*/  @!P0 FMUL R15, R16, R47 ;  /* 0x0000002f100f8220 */ /* 0x000fe20000400000 */
[----:B------:R-:W-:Y:S02]  /*0ad0*/  @!P1 FMUL R14, R19, R46 ;  /* 0x0000002e130e9220 */ /* 0x000fe40000400000 */
[----:B------:R-:W-:-:S07]  /*0ae0*/  FMUL R66, R45, R48 ;  /* 0x000000302d427220 */ /* 0x000fce0000400000 */
.L_x_1998:
[----:B------:R-:W-:Y:S05]  /*0af0*/  BSYNC B0 ;  /* 0x0000000000007941 */ /* 0x000fea0003800000 */
.L_x_1997:
        /* <DEDUP_REMOVED lines=22> */
.L_x_2000:
[----:B------:R-:W-:Y:S05]  /*0c60*/  BSYNC B0 ;  /* 0x0000000000007941 */ /* 0x000fea0003800000 */
.L_x_1999:
        /* <DEDUP_REMOVED lines=22> */
.L_x_2002:
[----:B------:R-:W-:Y:S05]  /*0dd0*/  BSYNC B0 ;  /* 0x0000000000007941 */ /* 0x000fea0003800000 */
.L_x_2001:
        /* <DEDUP_REMOVED lines=22> */
.L_x_2004:
[----:B------:R-:W-:Y:S05]  /*0f40*/  BSYNC B0 ;  /* 0x0000000000007941 */ /* 0x000fea0003800000 */
.L_x_2003:
        /* <DEDUP_REMOVED lines=9> */
[----:B------:R-:W-:-:S11]  /*0fe0*/  ISETP.GE.AND P0, PT, R78, R41, PT ;  /* 0x000000294e00720c */ /* 0x000fd60003f06270 */
[--C-:B--2---:R-:W-:Y:S02]  /*0ff0*/  @!P2 HADD2.F32 R73, -RZ, R47.reuse.H1_H1 ;  /* 0x3000002fff49a230 */ /* 0x104fe40000004100 */
[----:B------:R-:W-:Y:S02]  /*1000*/  @!P1 HADD2.F32 R72, -RZ, R47.H0_H0 ;  /* 0x2000002fff489230 */ /* 0x000fe40000004100 */
[--C-:B---3--:R-:W-:Y:S02]  /*1010*/  HADD2.F32 R86, -RZ, R48.reuse.H0_H0 ;  /* 0x20000030ff567230 */ /* 0x108fe40000004100 */
[--C-:B------:R-:W-:Y:S02]  /*1020*/  @!P2 HADD2.F32 R78, -RZ, R49.reuse.H1_H1 ;  /* 0x30000031ff4ea230 */ /* 0x100fe40000004100 */
[----:B------:R-:W-:Y:S02]  /*1030*/  @!P1 HADD2.F32 R41, -RZ, R49.H0_H0 ;  /* 0x20000031ff299230 */ /* 0x000fe40000004100 */
[----:B------:R-:W-:-:S02]  /*1040*/  @!P0 HADD2.F32 R48, -RZ, R48.H1_H1 ;  /* 0x30000030ff308230 */ /* 0x000fc40000004100 */
[----:B------:R-:W-:Y:S01]  /*1050*/  @!P2 FMUL R30, R73, R78 ;  /* 0x0000004e491ea220 */ /* 0x000fe20000400000 */
[--C-:B------:R-:W-:Y:S02]  /*1060*/  @!P0 HADD2.F32 R71, -RZ, R46.reuse.H1_H1 ;  /* 0x3000002eff478230 */ /* 0x100fe40000004100 */
[----:B------:R-:W-:Y:S01]  /*1070*/  @!P1 FMUL R55, R72, R41 ;  /* 0x0000002948379220 */ /* 0x000fe20000400000 */
[----:B------:R-:W-:Y:S02]  /*1080*/  HADD2.F32 R75, -RZ, R46.H0_H0 ;  /* 0x2000002eff4b7230 */ /* 0x000fe40000004100 */
[----:B------:R-:W-:-:S03]  /*1090*/  @!P0 FMUL R74, R71, R48 ;  /* 0x00000030474a8220 */ /* 0x000fc60000400000 */
[----:B------:R-:W-:-:S07]  /*10a0*/  FMUL R78, R75, R86 ;  /* 0x000000564b4e7220 */ /* 0x000fce0000400000 */
.L_x_2006:
[----:B------:R-:W-:Y:S05]  /*10b0*/  BSYNC B0 ;  /* 0x0000000000007941 */ /* 0x000fea0003800000 */
.L_x_2005:
        /* <DEDUP_REMOVED lines=52> */
[----:B---3--:R-:W-:Y:S02]  /*1400*/  SHF.L.U32 R48, R48, 0x2, RZ ;  /* 0x0000000230307819 */ /* 0x008fe400000006ff */
[----:B------:R-:W-:Y:S01]  /*1410*/  IMAD R47, R41, UR7, RZ ;  /* 0x00000007292f7c24 */ /* 0x000fe2000f8e02ff */
[----:B------:R-:W-:Y:S01]  /*1420*/  LEA R46, P2, R42, UR8, 0x1 ;  /* 0x000000082a2e7c11 */ /* 0x000fe2000f8408ff */
[----:B-1----:R-:W-:Y:S01]  /*1430*/  FADD R41, R49, R82 ;  /* 0x0000005231297221 */ /* 0x002fe20000000000 */
[----:B------:R-:W-:-:S02]  /*1440*/  ISETP.GE.AND P0, PT, R50, UR6, PT ;  /* 0x0000000632007c0c */ /* 0x000fc4000bf06270 */
[----:B------:R-:W-:Y:S02]  /*1450*/  IADD3 R43, R43, R47, RZ ;  /* 0x0000002f2b2b7210 */ /* 0x000fe40007ffe0ff */
[----:B------:R-:W-:Y:S02]  /*1460*/  P2R R44, PR, RZ, 0x1 ;  /* 0x00000001ff2c7803 */ /* 0x000fe40000000000 */
[----:B------:R-:W-:Y:S02]  /*1470*/  LEA.HI.X R47, R42, UR9, R43, 0x1, P2 ;  /* 0x000000092a2f7c11 */ /* 0x000fe400090f0c2b */
[C---:B------:R-:W-:Y:S02]  /*1480*/  IADD3 R42, R48.reuse, 0x100, RZ ;  /* 0x00000100302a7810 */ /* 0x040fe40007ffe0ff */
[----:B------:R-:W-:Y:S02]  /*1490*/  IADD3 R48, R48, 0x180, RZ ;  /* 0x0000018030307810 */ /* 0x000fe40007ffe0ff */
[----:B------:R-:W-:-:S02]  /*14a0*/  ISETP.GE.AND P0, PT, R52, UR6, PT ;  /* 0x0000000634007c0c */ /* 0x000fc4000bf06270 */
[----:B------:R-:W-:Y:S02]  /*14b0*/  ISETP.GE.AND P1, PT, R54, UR6, PT ;  /* 0x0000000636007c0c */ /* 0x000fe4000bf26270 */
[----:B------:R-:W-:Y:S02]  /*14c0*/  ISETP.GE.AND P2, PT, R56, UR6, PT ;  /* 0x0000000638007c0c */ /* 0x000fe4000bf46270 */
        /* <DEDUP_REMOVED lines=16> */
.L_x_2008:
[----:B------:R-:W-:Y:S05]  /*15d0*/  BSYNC B0 ;  /* 0x0000000000007941 */ /* 0x000fea0003800000 */
.L_x_2007:
        /* <DEDUP_REMOVED lines=15> */
.L_x_2010:
[----:B------:R-:W-:Y:S05]  /*16d0*/  BSYNC B0 ;  /* 0x0000000000007941 */ /* 0x000fea0003800000 */
.L_x_2009:
        /* <DEDUP_REMOVED lines=11> */
[----:B--2---:R-:W-:Y:S02]  /*1790*/  F2FP.F16.F32.PACK_AB R6, R0, R61 ;  /* 0x0000003d0006723e */ /* 0x004fe400000000ff */
[----:B------:R-:W-:-:S05]  /*17a0*/  F2FP.F16.F32.PACK_AB R7, R3, R2 ;  /* 0x000000020307723e */ /* 0x000fca00000000ff */
[----:B------:R3:W-:Y:S02]  /*17b0*/  STG.E.64 desc[UR4][R46.64+0x200], R6 ;  /* 0x000200062e007986 */ /* 0x0007e4000c101b04 */
.L_x_2012:
[----:B------:R-:W-:Y:S05]  /*17c0*/  BSYNC B0 ;  /* 0x0000000000007941 */ /* 0x000fea0003800000 */
.L_x_2011:
        /* <DEDUP_REMOVED lines=14> */
.L_x_2014:
[----:B------:R-:W-:Y:S05]  /*18b0*/  BSYNC B0 ;  /* 0x0000000000007941 */ /* 0x000fea0003800000 */
.L_x_2013:
        /* <DEDUP_REMOVED lines=14> */
.L_x_2016:
[----:B------:R-:W-:Y:S05]  /*19a0*/  BSYNC B0 ;  /* 0x0000000000007941 */ /* 0x000fea0003800000 */
.L_x_2015:
        /* <DEDUP_REMOVED lines=10> */
[----:B----4-:R-:W-:-:S03]  /*1a50*/  FMUL R3, R18, UR7 ;  /* 0x0000000712037c20 */ /* 0x010fc60008400000 */
[----:B------:R-:W-:Y:S02]  /*1a60*/  F2FP.F16.F32.PACK_AB R2, R0, R53 ;  /* 0x000000350002723e */ /* 0x000fe400000000ff */
[----:B------:R-:W-:-:S05]  /*1a70*/  F2FP.F16.F32.PACK_AB R3, R3, R26 ;  /* 0x0000001a0303723e */ /* 0x000fca00000000ff */
[----:B------:R4:W-:Y:S02]  /*1a80*/  STG.E.64 desc[UR4][R46.64+0x500], R2 ;  /* 0x000500022e007986 */ /* 0x0009e4000c101b04 */
.L_x_2018:
[----:B------:R-:W-:Y:S05]  /*1a90*/  BSYNC B0 ;  /* 0x0000000000007941 */ /* 0x000fea0003800000 */
.L_x_2017:
        /* <DEDUP_REMOVED lines=14> */
.L_x_2020:
[----:B------:R-:W-:Y:S05]  /*1b80*/  BSYNC B0 ;  /* 0x0000000000007941 */ /* 0x000fea0003800000 */
.L_x_2019:
        /* <DEDUP_REMOVED lines=14> */
.L_x_2021:
        /* <DEDUP_REMOVED lines=9> */
.L_x_14383:


//--------------------- .text._ZN18transformer_engine48scaled_upper_triang_masked_softmax_warp_backwardI6__halfS1_fLi9EEEvPT0_PKT_S6_T1_iii --------------------------
	.section	.text._ZN18transformer_engine48scaled_upper_triang_masked_softmax_warp_backwardI6__halfS1_fLi9EEEvPT0_PKT_S6_T1_iii,"ax",@progbits
	.align	128
        .global         _ZN18transformer_engine48scaled_upper_triang_masked_softmax_warp_backwardI6__halfS1_fLi9EEEvPT0_PKT_S6_T1_iii
        .type           _ZN18transformer_engine48scaled_upper_triang_masked_softmax_warp_backwardI6__halfS1_fLi9EEEvPT0_PKT_S6_T1_iii,@function
        .size           _ZN18transformer_engine48scaled_upper_triang_masked_softmax_warp_backwardI6__halfS1_fLi9EEEvPT0_PKT_S6_T1_iii,(.L_x_14384 - _ZN18transformer_engine48scaled_upper_triang_masked_softmax_warp_backwardI6__halfS1_fLi9EEEvPT0_PKT_S6_T1_iii)
        .other          _ZN18transformer_engine48scaled_upper_triang_masked_softmax_warp_backwardI6__halfS1_fLi9EEEvPT0_PKT_S6_T1_iii,@"STO_CUDA_ENTRY STV_DEFAULT"
_ZN18transformer_engine48scaled_upper_triang_masked_softmax_warp_backwardI6__halfS1_fLi9EEEvPT0_PKT_S6_T1_iii:
.text._ZN18transformer_engine48scaled_upper_triang_masked_softmax_warp_backwardI6__halfS1_fLi9EEEvPT0_PKT_S6_T1_iii:
        /* <DEDUP_REMOVED lines=30> */
[C---:B------:R-:W-:Y:S01]  /*01e0*/  IADD3 R4, R20.reuse, 0x180, RZ ;  /* 0x0000018014047810 */ /* 0x040fe20007ffe0ff */
[----:B------:R-:W-:Y:S01]  /*01f0*/  ULDC.64 UR4, c[0x0][0x208] ;  /* 0x0000820000047ab9 */ /* 0x000fe20000000a00 */
[----:B------:R-:W-:Y:S01]  /*0200*/  HFMA2.MMA R0, -RZ, RZ, 0, 0 ;  /* 0x00000000ff007435 */ /* 0x000fe200000001ff */
[C---:B------:R-:W-:Y:S01]  /*0210*/  IMAD R7, R5.reuse, UR7, RZ ;  /* 0x0000000705077c24 */ /* 0x040fe2000f8e02ff */
[C---:B------:R-:W-:Y:S01]  /*0220*/  IADD3 R12, -R5.reuse, UR9, RZ ;  /* 0x00000009050c7c10 */ /* 0x040fe2000fffe1ff */
[----:B------:R-:W-:Y:S01]  /*0230*/  IMAD.WIDE.U32 R2, R5, UR8, R20 ;  /* 0x0000000805027c25 */ /* 0x000fe2000f8e0014 */
[----:B------:R-:W-:-:S04]  /*0240*/  IADD3 R5, R20, 0x100, RZ ;  /* 0x0000010014057810 */ /* 0x000fc80007ffe0ff */
[----:B------:R-:W-:Y:S02]  /*0250*/  IADD3 R3, R3, R7, RZ ;  /* 0x0000000703037210 */ /* 0x000fe40007ffe0ff */
[C---:B------:R-:W-:Y:S02]  /*0260*/  SHF.L.U32 R46, R2.reuse, 0x1, RZ ;  /* 0x00000001022e7819 */ /* 0x040fe400000006ff */
[----:B------:R-:W-:Y:S02]  /*0270*/  SHF.L.U64.HI R2, R2, 0x1, R3 ;  /* 0x0000000102027819 */ /* 0x000fe40000010203 */
[----:B------:R-:W-:Y:S02]  /*0280*/  IADD3 R44, P0, R46, UR10, RZ ;  /* 0x0000000a2e2c7c10 */ /* 0x000fe4000ff1e0ff */
[----:B------:R-:W-:Y:S02]  /*0290*/  IADD3 R7, R31, 0x1, RZ ;  /* 0x000000011f077810 */ /* 0x000fe40007ffe0ff */
[----:B------:R-:W-:-:S02]  /*02a0*/  IADD3.X R45, R2, UR11, RZ, P0, !PT ;  /* 0x0000000b022d7c10 */ /* 0x000fc400087fe4ff */
[----:B------:R-:W-:Y:S02]  /*02b0*/  ISETP.GT.AND P0, PT, R12, RZ, PT ;  /* 0x000000ff0c00720c */ /* 0x000fe40003f04270 */
[----:B------:R-:W-:Y:S02]  /*02c0*/  IADD3 R46, P1, R46, UR12, RZ ;  /* 0x0000000c2e2e7c10 */ /* 0x000fe4000ff3e0ff */
[----:B------:R-:W-:Y:S02]  /*02d0*/  SEL R7, R7, RZ, P0 ;  /* 0x000000ff07077207 */ /* 0x000fe40000000000 */
[----:B------:R-:W-:Y:S02]  /*02e0*/  IADD3.X R47, R2, UR13, RZ, P1, !PT ;  /* 0x0000000d022f7c10 */ /* 0x000fe40008ffe4ff */
[----:B------:R-:W-:Y:S02]  /*02f0*/  CS2R R2, SRZ ;  /* 0x0000000000027805 */ /* 0x000fe4000001ff00 */
[----:B------:R-:W-:-:S02]  /*0300*/  ISETP.GE.AND P3, PT, R20, R7, PT ;  /* 0x000000071400720c */ /* 0x000fc40003f66270 */
[-C--:B------:R-:W-:Y:S02]  /*0310*/  ISETP.GE.AND P0, PT, R6, R7.reuse, PT ;  /* 0x000000070600720c */ /* 0x080fe40003f06270 */
[-C--:B------:R-:W-:Y:S02]  /*0320*/  ISETP.GE.AND P1, PT, R5, R7.reuse, PT ;  /* 0x000000070500720c */ /* 0x080fe40003f26270 */
[----:B------:R-:W-:-:S07]  /*0330*/  ISETP.GE.AND P2, PT, R4, R7, PT ;  /* 0x000000070400720c */ /* 0x000fce0003f46270 */
[----:B------:R-:W-:Y:S06]  /*0340*/  @P3 BRA `(.L_x_2023) ;  /* 0x0000000000503947 */ /* 0x000fec0003800000 */
        /* <DEDUP_REMOVED lines=12> */
[--C-:B---3--:R-:W-:Y:S02]  /*0410*/  @!P4 HADD2.F32 R22, -RZ, R25.reuse.H0_H0 ;  /* 0x20000019ff16c230 */ /* 0x108fe40000004100 */
[----:B------:R-:W-:-:S02]  /*0420*/  @!P5 HADD2.F32 R25, -RZ, R25.H1_H1 ;  /* 0x30000019ff19d230 */ /* 0x000fc40000004100 */
[--C-:B------:R-:W-:Y:S02]  /*0430*/  @!P3 HADD2.F32 R23, -RZ, R24.reuse.H1_H1 ;  /* 0x30000018ff17b230 */ /* 0x100fe40000004100 */
[----:B------:R-:W-:Y:S01]  /*0440*/  @!P4 FMUL R28, R19, R22 ;  /* 0x00000016131cc220 */ /* 0x000fe20000400000 */
[----:B------:R-:W-:Y:S02]  /*0450*/  HADD2.F32 R37, -RZ, R24.H0_H0 ;  /* 0x20000018ff257230 */ /* 0x000fe40000004100 */
[----:B------:R-:W-:Y:S01]  /*0460*/  @!P5 FMUL R29, R26, R25 ;  /* 0x000000191a1dd220 */ /* 0x000fe20000400000 */
[----:B------:R-:W-:Y:S02]  /*0470*/  @!P3 FMUL R27, R18, R23 ;  /* 0x00000017121bb220 */ /* 0x000fe40000400000 */
[----:B------:R-:W-:-:S07]  /*0480*/  FMUL R37, R32, R37 ;  /* 0x0000002520257220 */ /* 0x000fce0000400000 */
.L_x_2023:
[----:B------:R-:W-:Y:S05]  /*0490*/  BSYNC B0 ;  /* 0x0000000000007941 */ /* 0x000fea0003800000 */
.L_x_2022:
        /* <DEDUP_REMOVED lines=22> */
.L_x_2025:
[----:B------:R-:W-:Y:S05]  /*0600*/  BSYNC B0 ;  /* 0x0000000000007941 */ /* 0x000fea0003800000 */
.L_x_2024:
        /* <DEDUP_REMOVED lines=22> */
.L_x_2027:
[----:B------:R-:W-:Y:S05]  /*0770*/  BSYNC B0 ;  /* 0x0000000000007941 */ /* 0x000fea0003800000 */
.L_x_2026:
        /* <DEDUP_REMOVED lines=13> */
[----:B------:R-:W-:-:S07]  /*0850*/  ISETP.GE.AND P2, PT, R42, R7, PT ;  /* 0x000000072a00720c */ /* 0x000fce0003f46270 */
[----:B--2---:R-:W-:-:S06]  /*0860*/  @!P1 HADD2.F32 R43, -RZ, R23.H0_H0 ;  /* 0x20000017ff2b9230 */ /* 0x004fcc0000004100 */
[----:B------:R-:W-:Y:S02]  /*0870*/  @!P2 HADD2.F32 R41, -RZ, R23.H1_H1 ;  /* 0x30000017ff29a230 */ /* 0x000fe40000004100 */
[--C-:B---3--:R-:W-:Y:S02]  /*0880*/  @!P1 HADD2.F32 R42, -RZ, R25.reuse.H0_H0 ;  /* 0x20000019ff2a9230 */ /* 0x108fe40000004100 */
[----:B------:R-:W-:Y:S02]  /*0890*/  @!P0 HADD2.F32 R40, -RZ, R22.H1_H1 ;  /* 0x30000016ff288230 */ /* 0x000fe40000004100 */
[--C-:B------:R-:W-:Y:S02]  /*08a0*/  HADD2.F32 R23, -RZ, R24.reuse.H0_H0 ;  /* 0x20000018ff177230 */ /* 0x100fe40000004100 */
[----:B------:R-:W-:Y:S01]  /*08b0*/  @!P1 FMUL R38, R43, R42 ;  /* 0x0000002a2b269220 */ /* 0x000fe20000400000 */
[----:B------:R-:W-:Y:S02]  /*08c0*/  @!P2 HADD2.F32 R42, -RZ, R25.H1_H1 ;  /* 0x30000019ff2aa230 */ /* 0x000fe40000004100 */
[----:B------:R-:W-:-:S02]  /*08d0*/  @!P0 HADD2.F32 R7, -RZ, R24.H1_H1 ;  /* 0x30000018ff078230 */ /* 0x000fc40000004100 */
[----:B------:R-:W-:Y:S02]  /*08e0*/  HADD2.F32 R22, -RZ, R22.H0_H0 ;  /* 0x20000016ff167230 */ /* 0x000fe40000004100 */
[----:B------:R-:W-:Y:S01]  /*08f0*/  @!P2 FMUL R10, R41, R42 ;  /* 0x0000002a290aa220 */ /* 0x000fe20000400000 */
[----:B------:R-:W-:Y:S02]  /*0900*/  @!P0 FMUL R39, R40, R7 ;  /* 0x0000000728278220 */ /* 0x000fe40000400000 */
[----:B------:R-:W-:-:S07]  /*0910*/  FMUL R23, R22, R23 ;  /* 0x0000001716177220 */ /* 0x000fce0000400000 */
.L_x_2029:
[----:B------:R-:W-:Y:S05]  /*0920*/  BSYNC B0 ;  /* 0x0000000000007941 */ /* 0x000fea0003800000 */
.L_x_2028:
        /* <DEDUP_REMOVED lines=58> */
.L_x_2031:
[----:B------:R-:W-:Y:S05]  /*0cd0*/  BSYNC B0 ;  /* 0x0000000000007941 */ /* 0x000fea0003800000 */
.L_x_2030:
        /* <DEDUP_REMOVED lines=14> */
.L_x_2033:
[----:B------:R-:W-:Y:S05]  /*0dc0*/  BSYNC B0 ;  /* 0x0000000000007941 */ /* 0x000fea0003800000 */
.L_x_2032:
        /* <DEDUP_REMOVED lines=11> */
[----:B------:R-:W-:Y:S02]  /*0e80*/  F2FP.F16.F32.PACK_AB R4, R3, R34 ;  /* 0x000000220304723e */ /* 0x000fe400000000ff */
[----:B------:R-:W-:-:S05]  /*0e90*/  F2FP.F16.F32.PACK_AB R5, R5, R2 ;  /* 0x000000020505723e */ /* 0x000fca00000000ff */
[----:B------:R2:W-:Y:S02]  /*0ea0*/  STG.E.64 desc[UR4][R44.64+0x200], R4 ;  /* 0x000200042c007986 */ /* 0x0005e4000c101b04 */
.L_x_2035:
[----:B------:R-:W-:Y:S05]  /*0eb0*/  BSYNC B0 ;  /* 0x0000000000007941 */ /* 0x000fea0003800000 */
.L_x_2034:
        /* <DEDUP_REMOVED lines=14> */
.L_x_2036:
        /* <DEDUP_REMOVED lines=14> */
.L_x_14384:


//--------------------- .text._ZN18transformer_engine48scaled_upper_triang_masked_softmax_warp_backwardI6__halfS1_fLi8EEEvPT0_PKT_S6_T1_iii --------------------------
	.section	.text._ZN18transformer_engine48scaled_upper_triang_masked_softmax_warp_backwardI6__halfS1_fLi8EEEvPT0_PKT_S6_T1_iii,"ax",@progbits
	.align	128
        .global         _ZN18transformer_engine48scaled_upper_triang_masked_softmax_warp_backwardI6__halfS1_fLi8EEEvPT0_PKT_S6_T1_iii
        .type           _ZN18transformer_engine48scaled_upper_triang_masked_softmax_warp_backwardI6__halfS1_fLi8EEEvPT0_PKT_S6_T1_iii,@function
        .size           _ZN18transformer_engine48scaled_upper_triang_masked_softmax_warp_backwardI6__halfS1_fLi8EEEvPT0_PKT_S6_T1_iii,(.L_x_14385 - _ZN18transformer_engine48scaled_upper_triang_masked_softmax_warp_backwardI6__halfS1_fLi8EEEvPT0_PKT_S6_T1_iii)
        .other          _ZN18transformer_engine48scaled_upper_triang_masked_softmax_warp_backwardI6__halfS1_fLi8EEEvPT0_PKT_S6_T1_iii,@"STO_CUDA_ENTRY STV_DEFAULT"
_ZN18transformer_engine48scaled_upper_triang_masked_softmax_warp_backwardI6__halfS1_fLi8EEEvPT0_PKT_S6_T1_iii:
.text._ZN18transformer_engine48scaled_upper_triang_masked_softmax_warp_backwardI6__halfS1_fLi8EEEvPT0_PKT_S6_T1_iii:
        /* <DEDUP_REMOVED lines=11> */
[----:B------:R-:W-:Y:S01]  /*00b0*/  HFMA2.MMA R10, -RZ, RZ, 0, 0 ;  /* 0x00000000ff0a7435 */ /* 0x000fe200000001ff */
[----:B------:R-:W-:-:S02]  /*00c0*/  CS2R R20, SRZ ;  /* 0x0000000000147805 */ /* 0x000fc4000001ff00 */
[----:B------:R-:W-:Y:S02]  /*00d0*/  MOV R17, RZ ;  /* 0x000000ff00117202 */ /* 0x000fe40000000f00 */
[----:B------:R-:W-:Y:S02]  /*00e0*/  CS2R R14, SRZ ;  /* 0x00000000000e7805 */ /* 0x000fe4000001ff00 */
[----:B------:R-:W-:Y:S02]  /*00f0*/  CS2R R12, SRZ ;  /* 0x00000000000c7805 */ /* 0x000fe4000001ff00 */
[----:B------:R-:W-:Y:S02]  /*0100*/  MOV R25, RZ ;  /* 0x000000ff00197202 */ /* 0x000fe40000000f00 */
        /* <DEDUP_REMOVED lines=12> */
[----:B------:R-:W-:-:S02]  /*01d0*/  ULDC.64 UR4, c[0x0][0x208] ;  /* 0x0000820000047ab9 */ /* 0x000fc40000000a00 */
[----:B------:R-:W-:Y:S02]  /*01e0*/  IADD3 R23, R3, R23, RZ ;  /* 0x0000001703177210 */ /* 0x000fe40007ffe0ff */
[C---:B------:R-:W-:Y:S02]  /*01f0*/  SHF.L.U32 R24, R2.reuse, 0x1, RZ ;  /* 0x0000000102187819 */ /* 0x040fe400000006ff */
[----:B------:R-:W-:Y:S02]  /*0200*/  SHF.L.U64.HI R23, R2, 0x1, R23 ;  /* 0x0000000102177819 */ /* 0x000fe40000010217 */
[C---:B------:R-:W-:Y:S02]  /*0210*/  IADD3 R6, P0, R24.reuse, UR6, RZ ;  /* 0x0000000618067c10 */ /* 0x040fe4000ff1e0ff */
[----:B------:R-:W-:Y:S02]  /*0220*/  IADD3 R8, P1, R24, UR8, RZ ;  /* 0x0000000818087c10 */ /* 0x000fe4000ff3e0ff */
[----:B------:R-:W-:-:S02]  /*0230*/  IADD3.X R7, R23, UR7, RZ, P0, !PT ;  /* 0x0000000717077c10 */ /* 0x000fc400087fe4ff */
[----:B------:R-:W-:Y:S02]  /*0240*/  ISETP.GT.AND P0, PT, R22, RZ, PT ;  /* 0x000000ff1600720c */ /* 0x000fe40003f04270 */
[----:B------:R-:W-:Y:S02]  /*0250*/  IADD3.X R9, R23, UR9, RZ, P1, !PT ;  /* 0x0000000917097c10 */ /* 0x000fe40008ffe4ff */
[----:B------:R-:W-:-:S04]  /*0260*/  SEL R19, R19, RZ, P0 ;  /* 0x000000ff13137207 */ /* 0x000fc80000000000 */
[-C--:B------:R-:W-:Y:S02]  /*0270*/  ISETP.GE.AND P1, PT, R4, R19.reuse, PT ;  /* 0x000000130400720c */ /* 0x080fe40003f26270 */
[----:B------:R-:W-:-:S11]  /*0280*/  ISETP.GE.AND P0, PT, R16, R19, PT ;  /* 0x000000131000720c */ /* 0x000fd60003f06270 */
[----:B------:R-:W-:Y:S05]  /*0290*/  @P1 BRA `(.L_x_2038) ;  /* 0x0000000000501947 */ /* 0x000fea0003800000 */
[----:B------:R-:W2:Y:S04]  /*02a0*/  LDG.E.64 R2, desc[UR4][R8.64] ;  /* 0x0000000408027981 */ /* 0x000ea8000c1e1b00 */
[----:B------:R-:W3:Y:S01]  /*02b0*/  LDG.E.64 R10, desc[UR4][R6.64] ;  /* 0x00000004060a7981 */ /* 0x000ee2000c1e1b00 */
[C---:B------:R-:W-:Y:S02]  /*02c0*/  IADD3 R26, R4.reuse, 0x2, RZ ;  /* 0x00000002041a7810 */ /* 0x040fe40007ffe0ff */
[C---:B------:R-:W-:Y:S02]  /*02d0*/  IADD3 R28, R4.reuse, 0x3, RZ ;  /* 0x00000003041c7810 */ /* 0x040fe40007ffe0ff */
[----:B------:R-:W-:Y:S02]  /*02e0*/  IADD3 R0, R4, 0x1, RZ ;  /* 0x0000000104007810 */ /* 0x000fe40007ffe0ff */
[----:B------:R-:W-:-:S02]  /*02f0*/  ISETP.GE.AND P2, PT, R26, R19, PT ;  /* 0x000000131a00720c */ /* 0x000fc40003f46270 */
[-C--:B------:R-:W-:Y:S02]  /*0300*/  ISETP.GE.AND P3, PT, R28, R19.reuse, PT ;  /* 0x000000131c00720c */ /* 0x080fe40003f66270 */
[----:B------:R-:W-:-:S09]  /*0310*/  ISETP.GE.AND P1, PT, R0, R19, PT ;  /* 0x000000130000720c */ /* 0x000fd20003f26270 */
[--C-:B--2---:R-:W-:Y:S02]  /*0320*/  @!P2 HADD2.F32 R14, -RZ, R3.reuse.H0_H0 ;  /* 0x20000003ff0ea230 */ /* 0x104fe40000004100 */
[----:B------:R-:W-:Y:S02]  /*0330*/  @!P3 HADD2.F32 R15, -RZ, R3.H1_H1 ;  /* 0x30000003ff0fb230 */ /* 0x000fe40000004100 */
[----:B---3--:R-:W-:Y:S02]  /*0340*/  @!P1 HADD2.F32 R3, -RZ, R10.H1_H1 ;  /* 0x3000000aff039230 */ /* 0x008fe40000004100 */
[--C-:B------:R-:W-:Y:S02]  /*0350*/  @!P1 HADD2.F32 R12, -RZ, R2.reuse.H1_H1 ;  /* 0x30000002ff0c9230 */ /* 0x100fe40000004100 */
[----:B------:R-:W-:Y:S02]  /*0360*/  HADD2.F32 R25, -RZ, R2.H0_H0 ;  /* 0x20000002ff197230 */ /* 0x000fe40000004100 */
[----:B------:R-:W-:-:S02]  /*0370*/  @!P2 HADD2.F32 R27, -RZ, R11.H0_H0 ;  /* 0x2000000bff1ba230 */ /* 0x000fc40000004100 */
[----:B------:R-:W-:Y:S01]  /*0380*/  @!P1 FMUL R17, R12, R3 ;  /* 0x000000030c119220 */ /* 0x000fe20000400000 */
[----:B------:R-:W-:Y:S02]  /*0390*/  @!P3 HADD2.F32 R0, -RZ, R11.H1_H1 ;  /* 0x3000000bff00b230 */ /* 0x000fe40000004100 */
[----:B------:R-:W-:Y:S02]  /*03a0*/  HADD2.F32 R10, -RZ, R10.H0_H0 ;  /* 0x2000000aff0a7230 */ /* 0x000fe40000004100 */
[----:B------:R-:W-:Y:S01]  /*03b0*/  @!P2 FMUL R21, R14, R27 ;  /* 0x0000001b0e15a220 */ /* 0x000fe20000400000 */
[----:B------:R-:W-:Y:S02]  /*03c0*/  @!P3 FMUL R18, R15, R0 ;  /* 0x000000000f12b220 */ /* 0x000fe40000400000 */
[----:B------:R-:W-:-:S07]  /*03d0*/  FMUL R10, R25, R10 ;  /* 0x0000000a190a7220 */ /* 0x000fce0000400000 */
.L_x_2038:
[----:B------:R-:W-:Y:S05]  /*03e0*/  BSYNC B0 ;  /* 0x0000000000007941 */ /* 0x000fea0003800000 */
.L_x_2037:
[----:B------:R-:W-:Y:S01]  /*03f0*/  BSSY B0, `(.L_x_2039) ;  /* 0x000001a000007945 */ /* 0x000fe20003800000 */
[----:B------:R-:W-:Y:S01]  /*0400*/  HFMA2.MMA R11, -RZ, RZ, 0, 0 ;  /* 0x00000000ff0b7435 */ /* 0x000fe200000001ff */
[----:B------:R-:W-:Y:S02]  /*0410*/  CS2R R26, SRZ ;  /* 0x00000000001a7805 */ /* 0x000fe4000001ff00 */
[----:B------:R-:W-:Y:S02]  /*0420*/  CS2R R2, SRZ ;  /* 0x0000000000027805 */ /* 0x000fe4000001ff00 */
        /* <DEDUP_REMOVED lines=12> */
[--C-:B---3--:R-:W-:Y:S02]  /*04f0*/  @!P1 HADD2.F32 R9, -RZ, R7.reuse.H0_H0 ;  /* 0x20000007ff099230 */ /* 0x108fe40000004100 */
[----:B------:R-:W-:Y:S02]  /*0500*/  @!P2 HADD2.F32 R28, -RZ, R7.H1_H1 ;  /* 0x30000007ff1ca230 */ /* 0x000fe40000004100 */
[--C-:B------:R-:W-:Y:S02]  /*0510*/  HADD2.F32 R27, -RZ, R6.reuse.H0_H0 ;  /* 0x20000006ff1b7230 */ /* 0x100fe40000004100 */
[----:B------:R-:W-:Y:S01]  /*0520*/  @!P1 FMUL R13, R2, R9 ;  /* 0x00000009020d9220 */ /* 0x000fe20000400000 */
[----:B------:R-:W-:Y:S02]  /*0530*/  @!P0 HADD2.F32 R7, -RZ, R6.H1_H1 ;  /* 0x30000006ff078230 */ /* 0x000fe40000004100 */
[----:B------:R-:W-:Y:S01]  /*0540*/  @!P2 FMUL R20, R3, R28 ;  /* 0x0000001c0314a220 */ /* 0x000fe20000400000 */
[----:B------:R-:W-:-:S02]  /*0550*/  @!P0 HADD2.F32 R0, -RZ, R8.H1_H1 ;  /* 0x30000008ff008230 */ /* 0x000fc40000004100 */
[----:B------:R-:W-:-:S03]  /*0560*/  HADD2.F32 R26, -RZ, R8.H0_H0 ;  /* 0x20000008ff1a7230 */ /* 0x000fc60000004100 */
[----:B------:R-:W-:Y:S02]  /*0570*/  @!P0 FMUL R11, R0, R7 ;  /* 0x00000007000b8220 */ /* 0x000fe40000400000 */
[----:B------:R-:W-:-:S07]  /*0580*/  FMUL R27, R26, R27 ;  /* 0x0000001b1a1b7220 */ /* 0x000fce0000400000 */
.L_x_2040:
[----:B------:R-:W-:Y:S05]  /*0590*/  BSYNC B0 ;  /* 0x0000000000007941 */ /* 0x000fea0003800000 */
.L_x_2039:
        /* <DEDUP_REMOVED lines=39> */
.L_x_2042:
[----:B------:R-:W-:Y:S05]  /*0810*/  BSYNC B0 ;  /* 0x0000000000007941 */ /* 0x000fea0003800000 */
.L_x_2041:
        /* <DEDUP_REMOVED lines=14> */
.L_x_2043:
        /* <DEDUP_REMOVED lines=16> */
.L_x_14385:


//--------------------- .text._ZN18transformer_engine48scaled_upper_triang_masked_softmax_warp_backwardI6__halfS1_fLi7EEEvPT0_PKT_S6_T1_iii --------------------------
	.section	.text._ZN18transformer_engine48scaled_upper_triang_masked_softmax_warp_backwardI6__halfS1_fLi7EEEvPT0_PKT_S6_T1_iii,"ax",@progbits
	.align	128
        .global         _ZN18transformer_engine48scaled_upper_triang_masked_softmax_warp_backwardI6__halfS1_fLi7EEEvPT0_PKT_S6_T1_iii
        .type           _ZN18transformer_engine48scaled_upper_triang_masked_softmax_warp_backwardI6__halfS1_fLi7EEEvPT0_PKT_S6_T1_iii,@function
        .size           _ZN18transformer_engine48scaled_upper_triang_masked_softmax_warp_backwardI6__halfS1_fLi7EEEvPT0_PKT_S6_T1_iii,(.L_x_14386 - _ZN18transformer_engine48scaled_upper_triang_masked_softmax_warp_backwardI6__halfS1_fLi7EEEvPT0_PKT_S6_T1_iii)
        .other          _ZN18transformer_engine48scaled_upper_triang_masked_softmax_warp_backwardI6__halfS1_fLi7EEEvPT0_PKT_S6_T1_iii,@"STO_CUDA_ENTRY STV_DEFAULT"
_ZN18transformer_engine48scaled_upper_triang_masked_softmax_warp_backwardI6__halfS1_fLi7EEEvPT0_PKT_S6_T1_iii:
.text._ZN18transformer_engine48scaled_upper_triang_masked_softmax_warp_backwardI6__halfS1_fLi7EEEvPT0_PKT_S6_T1_iii:
[----:B------:R-:W-:Y:S01]  /*0000*/  LDC R1, c[0x0][0x28] ;  /* 0x00000a00ff017b82 */ /* 0x000fe20000000800 */
[----:B------:R-:W0:Y:S07]  /*0010*/  S2R R3, SR_TID.Y ;  /* 0x0000000000037919 */ /* 0x000e2e0000002200 */
[----:B------:R-:W0:Y:S01]  /*0020*/  S2UR UR5, SR_CTAID.Y ;  /* 0x00000000000579c3 */ /* 0x000e220000002600 */
[----:B------:R-:W-:Y:S01]  /*0030*/  ULDC UR7, c[0x0][0x230] ;  /* 0x00008c0000077ab9 */ /* 0x000fe20000000800 */
[----:B------:R-:W-:Y:S01]  /*0040*/  BSSY B0, `(.L_x_2044) ;  /* 0x000003c000007945 */ /* 0x000fe20003800000 */
[----:B------:R-:W1:Y:S01]  /*0050*/  S2R R7, SR_CTAID.X ;  /* 0x0000000000077919 */ /* 0x000e620000002500 */
[----:B------:R-:W-:Y:S01]  /*0060*/  USHF.R.S32.HI UR6, URZ, 0x1f, UR7 ;  /* 0x0000001f3f067899 */ /* 0x000fe20008011407 */
[----:B------:R-:W-:Y:S01]  /*0070*/  HFMA2.MMA R4, -RZ, RZ, 0, 0 ;  /* 0x00000000ff047435 */ /* 0x000fe200000001ff */
        /* <DEDUP_REMOVED lines=10> */
[----:B------:R-:W-:Y:S02]  /*0120*/  CS2R R6, SRZ ;  /* 0x0000000000067805 */ /* 0x000fe4000001ff00 */
[----:B--2---:R-:W-:Y:S01]  /*0130*/  SHF.L.U32 R12, R12, 0x2, RZ ;  /* 0x000000020c0c7819 */ /* 0x004fe200000006ff */
[C---:B------:R-:W-:Y:S01]  /*0140*/  IMAD R21, R9.reuse, UR6, RZ ;  /* 0x0000000609157c24 */ /* 0x040fe2000f8e02ff */
[----:B------:R-:W-:Y:S01]  /*0150*/  IADD3 R0, -R9, UR4, RZ ;  /* 0x0000000409007c10 */ /* 0x000fe2000fffe1ff */
        /* <DEDUP_REMOVED lines=9> */
[----:B------:R-:W-:-:S02]  /*01f0*/  SEL R24, R24, RZ, P1 ;  /* 0x000000ff18187207 */ /* 0x000fc40000800000 */
[C---:B------:R-:W-:Y:S02]  /*0200*/  ISETP.GE.AND P1, PT, R12.reuse, R23, PT ;  /* 0x000000170c00720c */ /* 0x040fe40003f26270 */
[----:B------:R-:W-:Y:S02]  /*0210*/  ISETP.GE.AND P0, PT, R12, R24, PT ;  /* 0x000000180c00720c */ /* 0x000fe40003f06270 */
[----:B------:R-:W-:-:S09]  /*0220*/  IADD3 R21, R15, R21, RZ ;  /* 0x000000150f157210 */ /* 0x000fd20007ffe0ff */
[----:B---3--:R-:W-:Y:S05]  /*0230*/  @P1 BRA `(.L_x_2045) ;  /* 0x0000000000701947 */ /* 0x008fea0003800000 */
[C---:B------:R-:W-:Y:S01]  /*0240*/  SHF.L.U32 R18, R14.reuse, 0x1, RZ ;  /* 0x000000010e127819 */ /* 0x040fe200000006ff */
[----:B------:R-:W-:Y:S01]  /*0250*/  ULDC.64 UR10, c[0x0][0x220] ;  /* 0x00008800000a7ab9 */ /* 0x000fe20000000a00 */
[----:B------:R-:W-:Y:S01]  /*0260*/  ULDC.64 UR8, c[0x0][0x218] ;  /* 0x0000860000087ab9 */ /* 0x000fe20000000a00 */
[----:B------:R-:W-:Y:S02]  /*0270*/  SHF.L.U64.HI R7, R14, 0x1, R21 ;  /* 0x000000010e077819 */ /* 0x000fe40000010215 */
[C---:B------:R-:W-:Y:S02]  /*0280*/  IADD3 R16, P2, R18.reuse, UR10, RZ ;  /* 0x0000000a12107c10 */ /* 0x040fe4000ff5e0ff */
[----:B------:R-:W-:Y:S02]  /*0290*/  IADD3 R18, P1, R18, UR8, RZ ;  /* 0x0000000812127c10 */ /* 0x000fe4000ff3e0ff */
[C---:B------:R-:W-:Y:S02]  /*02a0*/  IADD3.X R17, R7.reuse, UR11, RZ, P2, !PT ;  /* 0x0000000b07117c10 */ /* 0x040fe400097fe4ff */
[----:B------:R-:W-:-:S04]  /*02b0*/  IADD3.X R19, R7, UR9, RZ, P1, !PT ;  /* 0x0000000907137c10 */ /* 0x000fc80008ffe4ff */
        /* <DEDUP_REMOVED lines=10> */
[--C-:B---3--:R-:W-:Y:S02]  /*0360*/  @!P3 HADD2.F32 R7, -RZ, R19.reuse.H1_H1 ;  /* 0x30000013ff07b230 */ /* 0x108fe40000004100 */
[----:B------:R-:W-:Y:S02]  /*0370*/  @!P2 HADD2.F32 R22, -RZ, R19.H0_H0 ;  /* 0x20000013ff16a230 */ /* 0x000fe40000004100 */
[--C-:B------:R-:W-:Y:S02]  /*0380*/  @!P1 HADD2.F32 R20, -RZ, R18.reuse.H1_H1 ;  /* 0x30000012ff149230 */ /* 0x100fe40000004100 */
[----:B------:R-:W-:Y:S01]  /*0390*/  @!P3 FMUL R3, R8, R7 ;  /* 0x000000070803b220 */ /* 0x000fe20000400000 */
[----:B------:R-:W-:Y:S02]  /*03a0*/  HADD2.F32 R17, -RZ, R18.H0_H0 ;  /* 0x20000012ff117230 */ /* 0x000fe40000004100 */
[----:B------:R-:W-:Y:S01]  /*03b0*/  @!P2 FMUL R4, R9, R22 ;  /* 0x000000160904a220 */ /* 0x000fe20000400000 */
[----:B------:R-:W-:-:S02]  /*03c0*/  @!P1 HADD2.F32 R11, -RZ, R16.H1_H1 ;  /* 0x30000010ff0b9230 */ /* 0x000fc40000004100 */
[----:B------:R-:W-:-:S03]  /*03d0*/  HADD2.F32 R10, -RZ, R16.H0_H0 ;  /* 0x20000010ff0a7230 */ /* 0x000fc60000004100 */
[----:B------:R-:W-:Y:S02]  /*03e0*/  @!P1 FMUL R6, R11, R20 ;  /* 0x000000140b069220 */ /* 0x000fe40000400000 */
[----:B------:R-:W-:-:S07]  /*03f0*/  FMUL R7, R10, R17 ;  /* 0x000000110a077220 */ /* 0x000fce0000400000 */
.L_x_2045:
[----:B------:R-:W-:Y:S05]  /*0400*/  BSYNC B0 ;  /* 0x0000000000007941 */ /* 0x000fea0003800000 */
.L_x_2044:
[----:B------:R-:W-:Y:S01]  /*0410*/  BSSY B0, `(.L_x_2046) ;  /* 0x0000027000007945 */ /* 0x000fe20003800000 */
[----:B------:R-:W-:Y:S01]  /*0420*/  HFMA2.MMA R22, -RZ, RZ, 0, 0 ;  /* 0x00000000ff167435 */ /* 0x000fe200000001ff */
[----:B------:R-:W-:Y:S01]  /*0430*/  MOV R20, RZ ;  /* 0x000000ff00147202 */ /* 0x000fe20000000f00 */
[----:B------:R-:W-:Y:S01]  /*0440*/  HFMA2.MMA R25, -RZ, RZ, 0, 0 ;  /* 0x00000000ff197435 */ /* 0x000fe200000001ff */
[----:B------:R-:W-:Y:S02]  /*0450*/  MOV R17, RZ ;  /* 0x000000ff00117202 */ /* 0x000fe40000000f00 */
[----:B------:R-:W-:Y:S02]  /*0460*/  CS2R R26, SRZ ;  /* 0x00000000001a7805 */ /* 0x000fe4000001ff00 */
[----:B------:R-:W-:Y:S01]  /*0470*/  MOV R29, RZ ;  /* 0x000000ff001d7202 */ /* 0x000fe20000000f00 */
[----:B------:R-:W-:Y:S01]  /*0480*/  IMAD R23, R5, UR7, RZ ;  /* 0x0000000705177c24 */ /* 0x000fe2000f8e02ff */
[----:B------:R-:W-:Y:S06]  /*0490*/  @P0 BRA `(.L_x_2047) ;  /* 0x0000000000780947 */ /* 0x000fec0003800000 */
[C---:B------:R-:W-:Y:S01]  /*04a0*/  IADD3 R16, R12.reuse, 0x2, RZ ;  /* 0x000000020c107810 */ /* 0x040fe20007ffe0ff */
[----:B------:R-:W-:Y:S01]  /*04b0*/  ULDC.64 UR6, c[0x0][0x218] ;  /* 0x0000860000067ab9 */ /* 0x000fe20000000a00 */
[C---:B------:R-:W-:Y:S01]  /*04c0*/  IADD3 R17, P2, R23.reuse, R14, RZ ;  /* 0x0000000e17117210 */ /* 0x040fe20007f5e0ff */
[----:B------:R-:W-:Y:S01]  /*04d0*/  ULDC.64 UR8, c[0x0][0x220] ;  /* 0x0000880000087ab9 */ /* 0x000fe20000000a00 */
[----:B------:R-:W-:Y:S02]  /*04e0*/  IADD3 R19, R12, 0x1, RZ ;  /* 0x000000010c137810 */ /* 0x000fe40007ffe0ff */
[----:B------:R-:W-:Y:S02]  /*04f0*/  ISETP.GE.AND P1, PT, R16, R24, PT ;  /* 0x000000181000720c */ /* 0x000fe40003f26270 */
[----:B------:R-:W-:Y:S02]  /*0500*/  LEA.HI.X.SX32 R18, R23, R21, 0x1, P2 ;  /* 0x0000001517127211 */ /* 0x000fe400010f0eff */
[----:B------:R-:W-:-:S02]  /*0510*/  SHF.L.U32 R16, R17, 0x1, RZ ;  /* 0x0000000111107819 */ /* 0x000fc400000006ff */
[-C--:B------:R-:W-:Y:S02]  /*0520*/  ISETP.GE.AND P0, PT, R19, R24.reuse, PT ;  /* 0x000000181300720c */ /* 0x080fe40003f06270 */
[----:B------:R-:W-:Y:S02]  /*0530*/  IADD3 R19, R12, 0x3, RZ ;  /* 0x000000030c137810 */ /* 0x000fe40007ffe0ff */
[----:B------:R-:W-:Y:S02]  /*0540*/  SHF.L.U64.HI R17, R17, 0x1, R18 ;  /* 0x0000000111117819 */ /* 0x000fe40000010212 */
[C---:B------:R-:W-:Y:S02]  /*0550*/  IADD3 R18, P3, R16.reuse, UR6, RZ ;  /* 0x0000000610127c10 */ /* 0x040fe4000ff7e0ff */
[----:B------:R-:W-:Y:S02]  /*0560*/  IADD3 R16, P4, R16, UR8, RZ ;  /* 0x0000000810107c10 */ /* 0x000fe4000ff9e0ff */
[----:B------:R-:W-:-:S02]  /*0570*/  ISETP.GE.AND P2, PT, R19, R24, PT ;  /* 0x000000181300720c */ /* 0x000fc40003f46270 */
[C---:B------:R-:W-:Y:S02]  /*0580*/  IADD3.X R19, R17.reuse, UR7, RZ, P3, !PT ;  /* 0x0000000711137c10 */ /* 0x040fe40009ffe4ff */
[----:B------:R-:W-:-:S04]  /*0590*/  IADD3.X R17, R17, UR9, RZ, P4, !PT ;  /* 0x0000000911117c10 */ /* 0x000fc8000a7fe4ff */
[----:B------:R-:W2:Y:S04]  /*05a0*/  LDG.E.64 R18, desc[UR4][R18.64] ;  /* 0x0000000412127981 */ /* 0x000ea8000c1e1b00 */
[----:B------:R-:W3:Y:S01]  /*05b0*/  LDG.E.64 R16, desc[UR4][R16.64] ;  /* 0x0000000410107981 */ /* 0x000ee2000c1e1b00 */
[----:B--2---:R-:W-:Y:S02]  /*05c0*/  @!P1 HADD2.F32 R24, -RZ, R19.H0_H0 ;  /* 0x20000013ff189230 */ /* 0x004fe40000004100 */
[--C-:B---3--:R-:W-:Y:S02]  /*05d0*/  @!P1 HADD2.F32 R27, -RZ, R17.reuse.H0_H0 ;  /* 0x20000011ff1b9230 */ /* 0x108fe40000004100 */
[----:B------:R-:W-:Y:S02]  /*05e0*/  @!P2 HADD2.F32 R25, -RZ, R17.H1_H1 ;  /* 0x30000011ff19a230 */ /* 0x000fe40000004100 */
[----:B------:R-:W-:-:S02]  /*05f0*/  @!P2 HADD2.F32 R28, -RZ, R19.H1_H1 ;  /* 0x30000013ff1ca230 */ /* 0x000fc40000004100 */
[----:B------:R-:W-:Y:S01]  /*0600*/  @!P1 FMUL R20, R27, R24 ;  /* 0x000000181b149220 */ /* 0x000fe20000400000 */
[--C-:B------:R-:W-:Y:S02]  /*0610*/  @!P0 HADD2.F32 R24, -RZ, R18.reuse.H1_H1 ;  /* 0x30000012ff188230 */ /* 0x100fe40000004100 */
[----:B------:R-:W-:Y:S02]  /*0620*/  HADD2.F32 R17, -RZ, R18.H0_H0 ;  /* 0x20000012ff117230 */ /* 0x000fe40000004100 */
[--C-:B------:R-:W-:Y:S02]  /*0630*/  @!P0 HADD2.F32 R29, -RZ, R16.reuse.H1_H1 ;  /* 0x30000010ff1d8230 */ /* 0x100fe40000004100 */
[----:B------:R-:W-:Y:S02]  /*0640*/  HADD2.F32 R26, -RZ, R16.H0_H0 ;  /* 0x20000010ff1a7230 */ /* 0x000fe40000004100 */
[----:B------:R-:W-:Y:S01]  /*0650*/  @!P2 FMUL R2, R25, R28 ;  /* 0x0000001c1902a220 */ /* 0x000fe20000400000 */
[----:B------:R-:W-:-:S02]  /*0660*/  @!P0 FMUL R22, R29, R24 ;  /* 0x000000181d168220 */ /* 0x000fc40000400000 */
[----:B------:R-:W-:-:S07]  /*0670*/  FMUL R17, R26, R17 ;  /* 0x000000111a117220 */ /* 0x000fce0000400000 */
.L_x_2047:
[----:B------:R-:W-:Y:S05]  /*0680*/  BSYNC B0 ;  /* 0x0000000000007941 */ /* 0x000fea0003800000 */
.L_x_2046:
        /* <DEDUP_REMOVED lines=44> */
[----:B------:R-:W-:Y:S02]  /*0950*/  F2FP.F16.F32.PACK_AB R6, R11, R6 ;  /* 0x000000060b06723e */ /* 0x000fe400000000ff */
[----:B------:R-:W-:Y:S02]  /*0960*/  LEA.HI.X R5, R14, UR9, R21, 0x1, P2 ;  /* 0x000000090e057c11 */ /* 0x000fe400090f0c15 */
[----:B------:R-:W-:-:S05]  /*0970*/  F2FP.F16.F32.PACK_AB R7, R8, R7 ;  /* 0x000000070807723e */ /* 0x000fca00000000ff */
[----:B------:R1:W-:Y:S02]  /*0980*/  STG.E.64 desc[UR4][R4.64], R6 ;  /* 0x0000000604007986 */ /* 0x0003e4000c101b04 */
.L_x_2049:
[----:B------:R-:W-:Y:S05]  /*0990*/  BSYNC B0 ;  /* 0x0000000000007941 */ /* 0x000fea0003800000 */
.L_x_2048:
        /* <DEDUP_REMOVED lines=11> */
[----:B------:R-:W-:Y:S01]  /*0a50*/  FMUL R22, R22, UR6 ;  /* 0x0000000616167c20 */ /* 0x000fe20008400000 */
[----:B------:R-:W-:Y:S01]  /*0a60*/  FMUL R20, R20, UR6 ;  /* 0x0000000614147c20 */ /* 0x000fe20008400000 */
[----:B-1----:R-:W-:Y:S01]  /*0a70*/  FMUL R5, R0, UR6 ;  /* 0x0000000600057c20 */ /* 0x002fe20008400000 */
[----:B------:R-:W-:-:S02]  /*0a80*/  LEA R2, P0, R14, UR8, 0x1 ;  /* 0x000000080e027c11 */ /* 0x000fc4000f8008ff */
[----:B------:R-:W-:Y:S02]  /*0a90*/  F2FP.F16.F32.PACK_AB R4, R22, R17 ;  /* 0x000000111604723e */ /* 0x000fe400000000ff */
[----:B------:R-:W-:Y:S02]  /*0aa0*/  LEA.HI.X R3, R14, UR9, R21, 0x1, P0 ;  /* 0x000000090e037c11 */ /* 0x000fe400080f0c15 */
[----:B------:R-:W-:-:S05]  /*0ab0*/  F2FP.F16.F32.PACK_AB R5, R5, R20 ;  /* 0x000000140505723e */ /* 0x000fca00000000ff */
[----:B------:R-:W-:Y:S01]  /*0ac0*/  STG.E.64 desc[UR4][R2.64], R4 ;  /* 0x0000000402007986 */ /* 0x000fe2000c101b04 */
[----:B------:R-:W-:Y:S05]  /*0ad0*/  EXIT ;  /* 0x000000000000794d */ /* 0x000fea0003800000 */
.L_x_2050:
        /* <DEDUP_REMOVED lines=10> */
.L_x_14386:


//--------------------- .text._ZN18transformer_engine48scaled_upper_triang_masked_softmax_warp_backwardI6__halfS1_fLi6EEEvPT0_PKT_S6_T1_iii --------------------------
	.section	.text._ZN18transformer_engine48scaled_upper_triang_masked_softmax_warp_backwardI6__halfS1_fLi6EEEvPT0_PKT_S6_T1_iii,"ax",@progbits
	.align	128
        .global         _ZN18transformer_engine48scaled_upper_triang_masked_softmax_warp_backwardI6__halfS1_fLi6EEEvPT0_PKT_S6_T1_iii
        .type           _ZN18transformer_engine48scaled_upper_triang_masked_softmax_warp_backwardI6__halfS1_fLi6EEEvPT0_PKT_S6_T1_iii,@function
        .size           _ZN18transformer_engine48scaled_upper_triang_masked_softmax_warp_backwardI6__halfS1_fLi6EEEvPT0_PKT_S6_T1_iii,(.L_x_14387 - _ZN18transformer_engine48scaled_upper_triang_masked_softmax_warp_backwardI6__halfS1_fLi6EEEvPT0_PKT_S6_T1_iii)
        .other          _ZN18transformer_engine48scaled_upper_triang_masked_softmax_warp_backwardI6__halfS1_fLi6EEEvPT0_PKT_S6_T1_iii,@"STO_CUDA_ENTRY STV_DEFAULT"
_ZN18transformer_engine48scaled_upper_triang_masked_softmax_warp_backwardI6__halfS1_fLi6EEEvPT0_PKT_S6_T1_iii:
.text._ZN18transformer_engine48scaled_upper_triang_masked_softmax_warp_backwardI6__halfS1_fLi6EEEvPT0_PKT_S6_T1_iii:
        /* <DEDUP_REMOVED lines=12> */
[--C-:B-1----:R-:W-:Y:S02]  /*00c0*/  SHF.R.S32.HI R3, RZ, 0x1f, R2.reuse ;  /* 0x0000001fff037819 */ /* 0x102fe40000011402 */
[----:B------:R-:W-:Y:S01]  /*00d0*/  IADD3 R6, R2, 0x20, RZ ;  /* 0x0000002002067810 */ /* 0x000fe20007ffe0ff */
        /* <DEDUP_REMOVED lines=10> */
[----:B------:R-:W-:Y:S01]  /*0180*/  SHF.L.U32 R7, R8, 0x1, RZ ;  /* 0x0000000108077819 */ /* 0x000fe200000006ff */
[----:B------:R-:W-:Y:S01]  /*0190*/  ULDC.64 UR4, c[0x0][0x220] ;  /* 0x0000880000047ab9 */ /* 0x000fe20000000a00 */
[----:B------:R-:W-:Y:S01]  /*01a0*/  SEL R9, R0, RZ, P0 ;  /* 0x000000ff00097207 */ /* 0x000fe20000000000 */
[----:B------:R-:W-:Y:S01]  /*01b0*/  ULDC.64 UR6, c[0x0][0x218] ;  /* 0x0000860000067ab9 */ /* 0x000fe20000000a00 */
[----:B------:R-:W-:Y:S02]  /*01c0*/  ISETP.GT.AND P2, PT, R22, 0x1, PT ;  /* 0x000000011600780c */ /* 0x000fe40003f44270 */
[----:B------:R-:W-:-:S02]  /*01d0*/  SHF.L.U64.HI R20, R8, 0x1, R4 ;  /* 0x0000000108147819 */ /* 0x000fc40000010204 */
[----:B------:R-:W-:Y:S02]  /*01e0*/  IADD3 R8, P3, R11, R8, RZ ;  /* 0x000000080b087210 */ /* 0x000fe40007f7e0ff */
[----:B------:R-:W-:Y:S02]  /*01f0*/  IADD3 R12, P4, R7, UR4, RZ ;  /* 0x00000004070c7c10 */ /* 0x000fe4000ff9e0ff */
[-C--:B------:R-:W-:Y:S02]  /*0200*/  ISETP.GE.AND P0, PT, R2, R9.reuse, PT ;  /* 0x000000090200720c */ /* 0x080fe40003f06270 */
[----:B------:R-:W-:Y:S02]  /*0210*/  ISETP.GE.AND P1, PT, R6, R9, PT ;  /* 0x000000090600720c */ /* 0x000fe40003f26270 */
[----:B------:R-:W-:Y:S02]  /*0220*/  SEL R9, R0, RZ, P2 ;  /* 0x000000ff00097207 */ /* 0x000fe40001000000 */
[----:B------:R-:W-:Y:S01]  /*0230*/  LEA.HI.X.SX32 R11, R11, R4, 0x1, P3 ;  /* 0x000000040b0b7211 */ /* 0x000fe200018f0eff */
[----:B------:R-:W-:Y:S01]  /*0240*/  IMAD.SHL.U32 R4, R8, 0x2, RZ ;  /* 0x0000000208047824 */ /* 0x000fe200078e00ff */
[----:B------:R-:W-:-:S02]  /*0250*/  IADD3.X R13, R20, UR5, RZ, P4, !PT ;  /* 0x00000005140d7c10 */ /* 0x000fc4000a7fe4ff */
[----:B------:R-:W-:Y:S02]  /*0260*/  IADD3 R10, P4, R7, UR6, RZ ;  /* 0x00000006070a7c10 */ /* 0x000fe4000ff9e0ff */
[-C--:B------:R-:W-:Y:S02]  /*0270*/  ISETP.GE.AND P3, PT, R2, R9.reuse, PT ;  /* 0x000000090200720c */ /* 0x080fe40003f66270 */
[----:B------:R-:W-:Y:S02]  /*0280*/  ISETP.GE.AND P2, PT, R6, R9, PT ;  /* 0x000000090600720c */ /* 0x000fe40003f46270 */
[----:B------:R-:W-:Y:S02]  /*0290*/  SHF.L.U64.HI R0, R8, 0x1, R11 ;  /* 0x0000000108007819 */ /* 0x000fe4000001020b */
[----:B------:R-:W-:Y:S02]  /*02a0*/  IADD3.X R11, R20, UR7, RZ, P4, !PT ;  /* 0x00000007140b7c10 */ /* 0x000fe4000a7fe4ff */
[----:B------:R-:W-:-:S02]  /*02b0*/  IADD3 R14, P5, R4, UR4, RZ ;  /* 0x00000004040e7c10 */ /* 0x000fc4000ffbe0ff */
[----:B------:R-:W-:Y:S02]  /*02c0*/  IADD3 R8, P4, R4, UR6, RZ ;  /* 0x0000000604087c10 */ /* 0x000fe4000ff9e0ff */
[C---:B------:R-:W-:Y:S01]  /*02d0*/  IADD3.X R15, R0.reuse, UR5, RZ, P5, !PT ;  /* 0x00000005000f7c10 */ /* 0x040fe2000affe4ff */
[----:B------:R-:W-:Y:S01]  /*02e0*/  ULDC.64 UR4, c[0x0][0x208] ;  /* 0x0000820000047ab9 */ /* 0x000fe20000000a00 */
[----:B------:R-:W-:Y:S01]  /*02f0*/  IADD3.X R9, R0, UR7, RZ, P4, !PT ;  /* 0x0000000700097c10 */ /* 0x000fe2000a7fe4ff */
[----:B------:R-:W2:Y:S04]  /*0300*/  @!P0 LDG.E.U16 R27, desc[UR4][R12.64] ;  /* 0x000000040c1b8981 */ /* 0x000ea8000c1e1500 */
[----:B------:R0:W3:Y:S04]  /*0310*/  @!P1 LDG.E.U16 R24, desc[UR4][R12.64+0x40] ;  /* 0x000040040c189981 */ /* 0x0000e8000c1e1500 */
[----:B------:R-:W4:Y:S04]  /*0320*/  @!P0 LDG.E.U16 R18, desc[UR4][R10.64] ;  /* 0x000000040a128981 */ /* 0x000f28000c1e1500 */
[----:B------:R1:W5:Y:S04]  /*0330*/  @!P1 LDG.E.U16 R23, desc[UR4][R10.64+0x40] ;  /* 0x000040040a179981 */ /* 0x000368000c1e1500 */
[----:B------:R-:W5:Y:S04]  /*0340*/  @!P3 LDG.E.U16 R25, desc[UR4][R14.64] ;  /* 0x000000040e19b981 */ /* 0x000f68000c1e1500 */
[----:B------:R-:W5:Y:S04]  /*0350*/  @!P2 LDG.E.U16 R28, desc[UR4][R14.64+0x40] ;  /* 0x000040040e1ca981 */ /* 0x000f68000c1e1500 */
[----:B------:R-:W5:Y:S04]  /*0360*/  @!P3 LDG.E.U16 R19, desc[UR4][R8.64] ;  /* 0x000000040813b981 */ /* 0x000f68000c1e1500 */
[----:B------:R1:W5:Y:S01]  /*0370*/  @!P2 LDG.E.U16 R26, desc[UR4][R8.64+0x40] ;  /* 0x00004004081aa981 */ /* 0x000362000c1e1500 */
[----:B------:R-:W-:-:S02]  /*0380*/  CS2R R16, SRZ ;  /* 0x0000000000107805 */ /* 0x000fc4000001ff00 */
[----:B0-----:R-:W-:Y:S02]  /*0390*/  CS2R R12, SRZ ;  /* 0x00000000000c7805 */ /* 0x001fe4000001ff00 */
[----:B-1----:R-:W-:Y:S02]  /*03a0*/  CS2R R10, SRZ ;  /* 0x00000000000a7805 */ /* 0x002fe4000001ff00 */
[----:B------:R-:W-:Y:S01]  /*03b0*/  CS2R R8, SRZ ;  /* 0x0000000000087805 */ /* 0x000fe2000001ff00 */
[----:B--2---:R-:W-:Y:S02]  /*03c0*/  @!P0 HADD2.F32 R17, -RZ, R27.H0_H0 ;  /* 0x2000001bff118230 */ /* 0x004fe40000004100 */
[----:B---3--:R-:W-:Y:S02]  /*03d0*/  @!P1 HADD2.F32 R16, -RZ, R24.H0_H0 ;  /* 0x20000018ff109230 */ /* 0x008fe40000004100 */
[----:B----4-:R-:W-:Y:S02]  /*03e0*/  @!P0 HADD2.F32 R18, -RZ, R18.H0_H0 ;  /* 0x20000012ff128230 */ /* 0x010fe40000004100 */
[----:B-----5:R-:W-:-:S02]  /*03f0*/  @!P1 HADD2.F32 R23, -RZ, R23.H0_H0 ;  /* 0x20000017ff179230 */ /* 0x020fc40000004100 */
[----:B------:R-:W-:Y:S02]  /*0400*/  @!P3 HADD2.F32 R13, -RZ, R25.H0_H0 ;  /* 0x20000019ff0db230 */ /* 0x000fe40000004100 */
[----:B------:R-:W-:Y:S02]  /*0410*/  @!P2 HADD2.F32 R12, -RZ, R28.H0_H0 ;  /* 0x2000001cff0ca230 */ /* 0x000fe40000004100 */
[----:B------:R-:W-:Y:S02]  /*0420*/  @!P3 HADD2.F32 R14, -RZ, R19.H0_H0 ;  /* 0x20000013ff0eb230 */ /* 0x000fe40000004100 */
[----:B------:R-:W-:Y:S02]  /*0430*/  @!P2 HADD2.F32 R15, -RZ, R26.H0_H0 ;  /* 0x2000001aff0fa230 */ /* 0x000fe40000004100 */
[----:B------:R-:W-:Y:S01]  /*0440*/  @!P0 FMUL R10, R17, R18 ;  /* 0x00000012110a8220 */ /* 0x000fe20000400000 */
[----:B------:R-:W-:Y:S01]  /*0450*/  @!P1 FMUL R11, R16, R23 ;  /* 0x00000017100b9220 */ /* 0x000fe20000400000 */
[----:B------:R-:W-:Y:S01]  /*0460*/  @!P3 FMUL R8, R13, R14 ;  /* 0x0000000e0d08b220 */ /* 0x000fe20000400000 */
[----:B------:R-:W-:-:S02]  /*0470*/  @!P2 FMUL R9, R12, R15 ;  /* 0x0000000f0c09a220 */ /* 0x000fc40000400000 */
[----:B------:R-:W-:Y:S02]  /*0480*/  FADD R14, R10, R11 ;  /* 0x0000000b0a0e7221 */ /* 0x000fe40000000000 */
[----:B------:R-:W-:-:S03]  /*0490*/  FADD R18, R8, R9 ;  /* 0x0000000908127221 */ /* 0x000fc60000000000 */
        /* <DEDUP_REMOVED lines=30> */
[----:B------:R-:W-:Y:S01]  /*0680*/  @!P1 F2FP.F16.F32.PACK_AB R10, RZ, R10 ;  /* 0x0000000aff0a923e */ /* 0x000fe200000000ff */
[----:B---3--:R-:W-:Y:S01]  /*0690*/  @!P2 FMUL R11, R11, R2 ;  /* 0x000000020b0ba220 */ /* 0x008fe20000400000 */
[----:B------:R-:W-:-:S04]  /*06a0*/  IADD3 R2, P3, R7, UR6, RZ ;  /* 0x0000000607027c10 */ /* 0x000fc8000ff7e0ff */
[----:B------:R-:W-:Y:S02]  /*06b0*/  @!P2 F2FP.F16.F32.PACK_AB R11, RZ, R11 ;  /* 0x0000000bff0ba23e */ /* 0x000fe400000000ff */
        /* <DEDUP_REMOVED lines=10> */
[----:B------:R-:W-:-:S05]  /*0760*/  @!P1 F2FP.F16.F32.PACK_AB R8, RZ, R8 ;  /* 0x00000008ff08923e */ /* 0x000fca00000000ff */
[----:B------:R1:W-:Y:S01]  /*0770*/  @!P1 STG.E.U16 desc[UR4][R4.64], R8 ;  /* 0x0000000804009986 */ /* 0x0003e2000c101504 */
[----:B------:R-:W-:Y:S05]  /*0780*/  @P2 EXIT ;  /* 0x000000000000294d */ /* 0x000fea0003800000 */
[----:B------:R-:W-:Y:S01]  /*0790*/  FFMA R9, R15, -R12, R9 ;  /* 0x8000000c0f097223 */ /* 0x000fe20000000009 */
[----:B------:R-:W-:-:S03]  /*07a0*/  ULDC UR6, c[0x0][0x228] ;  /* 0x00008a0000067ab9 */ /* 0x000fc60000000800 */
[----:B------:R-:W-:-:S05]  /*07b0*/  FMUL R9, R9, UR6 ;  /* 0x0000000609097c20 */ /* 0x000fca0008400000 */
[----:B------:R-:W-:-:S05]  /*07c0*/  F2FP.F16.F32.PACK_AB R9, RZ, R9 ;  /* 0x00000009ff09723e */ /* 0x000fca00000000ff */
[----:B------:R-:W-:Y:S01]  /*07d0*/  STG.E.U16 desc[UR4][R4.64+0x40], R9 ;  /* 0x0000400904007986 */ /* 0x000fe2000c101504 */
[----:B------:R-:W-:Y:S05]  /*07e0*/  EXIT ;  /* 0x000000000000794d */ /* 0x000fea0003800000 */
.L_x_2051:
        /* <DEDUP_REMOVED lines=9> */
.L_x_14387:


//--------------------- .text._ZN18transformer_engine48scaled_upper_triang_masked_softmax_warp_backwardI6__halfS1_fLi5EEEvPT0_PKT_S6_T1_iii --------------------------
	.section	.text._ZN18transformer_engine48scaled_upper_triang_masked_softmax_warp_backwardI6__halfS1_fLi5EEEvPT0_PKT_S6_T1_iii,"ax",@progbits
	.align	128
        .global         _ZN18transformer_engine48scaled_upper_triang_masked_softmax_warp_backwardI6__halfS1_fLi5EEEvPT0_PKT_S6_T1_iii
        .type           _ZN18transformer_engine48scaled_upper_triang_masked_softmax_warp_backwardI6__halfS1_fLi5EEEvPT0_PKT_S6_T1_iii,@function
        .size           _ZN18transformer_engine48scaled_upper_triang_masked_softmax_warp_backwardI6__halfS1_fLi5EEEvPT0_PKT_S6_T1_iii,(.L_x_14388 - _ZN18transformer_engine48scaled_upper_triang_masked_softmax_warp_backwardI6__halfS1_fLi5EEEvPT0_PKT_S6_T1_iii)
        .other          _ZN18transformer_engine48scaled_upper_triang_masked_softmax_warp_backwardI6__halfS1_fLi5EEEvPT0_PKT_S6_T1_iii,@"STO_CUDA_ENTRY STV_DEFAULT"
_ZN18transformer_engine48scaled_upper_triang_masked_softmax_warp_backwardI6__halfS1_fLi5EEEvPT0_PKT_S6_T1_iii:
.text._ZN18transformer_engine48scaled_upper_triang_masked_softmax_warp_backwardI6__halfS1_fLi5EEEvPT0_PKT_S6_T1_iii:
        /* <DEDUP_REMOVED lines=36> */
[C---:B-1----:R-:W-:Y:S02]  /*0240*/  @!P1 IADD3 R12, P3, R23.reuse, R12, RZ ;  /* 0x0000000c170c9210 */ /* 0x042fe40007f7e0ff */
[----:B------:R-:W-:Y:S01]  /*0250*/  @!P0 LEA.HI.X.SX32 R17, R0, R7, 0x1, P2 ;  /* 0x0000000700118211 */ /* 0x000fe200010f0eff */
[----:B------:R-:W-:Y:S02]  /*0260*/  @!P0 IMAD.SHL.U32 R19, R6, 0x2, RZ ;  /* 0x0000000206138824 */ /* 0x000fe400078e00ff */
[----:B------:R-:W-:Y:S01]  /*0270*/  @!P1 IMAD.X R13, R18, 0x1, R13, P3 ;  /* 0x00000001120d9824 */ /* 0x000fe200018e060d */
[----:B------:R-:W-:Y:S02]  /*0280*/  @!P0 SHF.L.U64.HI R0, R6, 0x1, R17 ;  /* 0x0000000106008819 */ /* 0x000fe40000010211 */
[----:B--2---:R-:W-:-:S02]  /*0290*/  @!P1 IADD3 R16, P4, R23, R14, RZ ;  /* 0x0000000e17109210 */ /* 0x004fc40007f9e0ff */
[----:B------:R-:W2:Y:S02]  /*02a0*/  @!P1 LDG.E.U16 R12, desc[UR4][R12.64] ;  /* 0x000000040c0c9981 */ /* 0x000ea4000c1e1500 */
[----:B------:R-:W-:Y:S02]  /*02b0*/  @!P1 IADD3.X R17, R18, R15, RZ, P4, !PT ;  /* 0x0000000f12119210 */ /* 0x000fe400027fe4ff */
[----:B---3--:R-:W-:-:S03]  /*02c0*/  @!P0 IADD3 R18, P3, R19, R8, RZ ;  /* 0x0000000813128210 */ /* 0x008fc60007f7e0ff */
[----:B------:R2:W3:Y:S01]  /*02d0*/  @!P1 LDG.E.U16 R16, desc[UR4][R16.64] ;  /* 0x0000000410109981 */ /* 0x0004e2000c1e1500 */
        /* <DEDUP_REMOVED lines=9> */
[----:B--2---:R-:W-:Y:S02]  /*0370*/  @!P1 HADD2.F32 R17, -RZ, R12.H0_H0 ;  /* 0x2000000cff119230 */ /* 0x004fe40000004100 */
[----:B---3--:R-:W-:-:S05]  /*0380*/  @!P1 HADD2.F32 R6, -RZ, R16.H0_H0 ;  /* 0x20000010ff069230 */ /* 0x008fca0000004100 */
[----:B------:R-:W-:Y:S01]  /*0390*/  @!P1 FMUL R11, R6, R17 ;  /* 0x00000011060b9220 */ /* 0x000fe20000400000 */
[----:B----4-:R-:W-:Y:S02]  /*03a0*/  @!P0 HADD2.F32 R23, -RZ, R18.H0_H0 ;  /* 0x20000012ff178230 */ /* 0x010fe40000004100 */
[----:B-----5:R-:W-:-:S05]  /*03b0*/  @!P0 HADD2.F32 R0, -RZ, R14.H0_H0 ;  /* 0x2000000eff008230 */ /* 0x020fca0000004100 */
        /* <DEDUP_REMOVED lines=33> */
[----:B------:R-:W-:Y:S02]  /*05d0*/  F2FP.F16.F32.PACK_AB R6, RZ, R6 ;  /* 0x00000006ff06723e */ /* 0x000fe400000000ff */
[----:B------:R-:W-:-:S05]  /*05e0*/  LEA.HI.X R3, R4, UR9, R7, 0x1, P2 ;  /* 0x0000000904037c11 */ /* 0x000fca00090f0c07 */
[----:B------:R1:W-:Y:S02]  /*05f0*/  STG.E.U16 desc[UR4][R2.64], R6 ;  /* 0x0000000602007986 */ /* 0x0003e4000c101504 */
.L_x_2053:
[----:B------:R-:W-:Y:S05]  /*0600*/  BSYNC B0 ;  /* 0x0000000000007941 */ /* 0x000fea0003800000 */
.L_x_2052:
        /* <DEDUP_REMOVED lines=10> */
[----:B------:R-:W-:Y:S02]  /*06b0*/  F2FP.F16.F32.PACK_AB R0, RZ, R0 ;  /* 0x00000000ff00723e */ /* 0x000fe400000000ff */
[----:B------:R-:W-:-:S05]  /*06c0*/  LEA.HI.X R3, R4, UR9, R7, 0x1, P0 ;  /* 0x0000000904037c11 */ /* 0x000fca00080f0c07 */
[----:B------:R-:W-:Y:S01]  /*06d0*/  STG.E.U16 desc[UR4][R2.64], R0 ;  /* 0x0000000002007986 */ /* 0x000fe2000c101504 */
[----:B------:R-:W-:Y:S05]  /*06e0*/  EXIT ;  /* 0x000000000000794d */ /* 0x000fea0003800000 */
.L_x_2054:
        /* <DEDUP_REMOVED lines=9> */
.L_x_14388:


//--------------------- .text._ZN18transformer_engine48scaled_upper_triang_masked_softmax_warp_backwardI6__halfS1_fLi4EEEvPT0_PKT_S6_T1_iii --------------------------
	.section	.text._ZN18transformer_engine48scaled_upper_triang_masked_softmax_warp_backwardI6__halfS1_fLi4EEEvPT0_PKT_S6_T1_iii,"ax",@progbits
	.align	128
        .global         _ZN18transformer_engine48scaled_upper_triang_masked_softmax_warp_backwardI6__halfS1_fLi4EEEvPT0_PKT_S6_T1_iii
        .type           _ZN18transformer_engine48scaled_upper_triang_masked_softmax_warp_backwardI6__halfS1_fLi4EEEvPT0_PKT_S6_T1_iii,@function
        .size           _ZN18transformer_engine48scaled_upper_triang_masked_softmax_warp_backwardI6__halfS1_fLi4EEEvPT0_PKT_S6_T1_iii,(.L_x_14389 - _ZN18transformer_engine48scaled_upper_triang_masked_softmax_warp_backwardI6__halfS1_fLi4EEEvPT0_PKT_S6_T1_iii)
        .other          _ZN18transformer_engine48scaled_upper_triang_masked_softmax_warp_backwardI6__halfS1_fLi4EEEvPT0_PKT_S6_T1_iii,@"STO_CUDA_ENTRY STV_DEFAULT"
_ZN18transformer_engine48scaled_upper_triang_masked_softmax_warp_backwardI6__halfS1_fLi4EEEvPT0_PKT_S6_T1_iii:
.text._ZN18transformer_engine48scaled_upper_triang_masked_softmax_warp_backwardI6__halfS1_fLi4EEEvPT0_PKT_S6_T1_iii:
        /* <DEDUP_REMOVED lines=28> */
[C---:B------:R-:W-:Y:S02]  /*01c0*/  @!P1 SHF.L.U32 R21, R2.reuse, 0x1, RZ ;  /* 0x0000000102159819 */ /* 0x040fe400000006ff */
[----:B------:R-:W1:Y:S01]  /*01d0*/  @!P1 LDC.64 R14, c[0x0][0x220] ;  /* 0x00008800ff0e9b82 */ /* 0x000e620000000a00 */
[----:B------:R-:W-:-:S07]  /*01e0*/  @!P1 SHF.L.U64.HI R16, R2, 0x1, R7 ;  /* 0x0000000102109819 */ /* 0x000fce0000010207 */
        /* <DEDUP_REMOVED lines=12> */
[----:B------:R-:W-:Y:S02]  /*02b0*/  @!P1 IADD3.X R13, R16, R13, RZ, P3, !PT ;  /* 0x0000000d100d9210 */ /* 0x000fe40001ffe4ff */
[----:B---3--:R-:W-:-:S03]  /*02c0*/  @!P0 IADD3 R10, P2, R17, R10, RZ ;  /* 0x0000000a110a8210 */ /* 0x008fc60007f5e0ff */
[----:B------:R-:W3:Y:S02]  /*02d0*/  @!P1 LDG.E.U16 R12, desc[UR4][R12.64] ;  /* 0x000000040c0c9981 */ /* 0x000ee4000c1e1500 */
[----:B------:R-:W-:Y:S01]  /*02e0*/  @!P0 IMAD.X R11, R0, 0x1, R11, P2 ;  /* 0x00000001000b8824 */ /* 0x000fe200010e060b */
[----:B0-----:R-:W-:-:S04]  /*02f0*/  @!P0 IADD3 R16, P3, R17, R8, RZ ;  /* 0x0000000811108210 */ /* 0x001fc80007f7e0ff */
[----:B------:R-:W4:Y:S01]  /*0300*/  @!P0 LDG.E.U16 R10, desc[UR4][R10.64] ;  /* 0x000000040a0a8981 */ /* 0x000f22000c1e1500 */
[----:B------:R-:W-:-:S05]  /*0310*/  @!P0 IADD3.X R17, R0, R9, RZ, P3, !PT ;  /* 0x0000000900118210 */ /* 0x000fca0001ffe4ff */
[----:B------:R-:W5:Y:S01]  /*0320*/  @!P0 LDG.E.U16 R16, desc[UR4][R16.64] ;  /* 0x0000000410108981 */ /* 0x000f62000c1e1500 */
[----:B------:R-:W-:Y:S01]  /*0330*/  HFMA2.MMA R0, -RZ, RZ, 0, 0 ;  /* 0x00000000ff007435 */ /* 0x000fe200000001ff */
[----:B------:R-:W-:Y:S01]  /*0340*/  IMAD.MOV.U32 R6, RZ, RZ, RZ ;  /* 0x000000ffff067224 */ /* 0x000fe200078e00ff */
[----:B------:R-:W-:Y:S01]  /*0350*/  MOV R9, RZ ;  /* 0x000000ff00097202 */ /* 0x000fe20000000f00 */
[----:B------:R-:W-:Y:S02]  /*0360*/  IMAD.MOV.U32 R19, RZ, RZ, RZ ;  /* 0x000000ffff137224 */ /* 0x000fe400078e00ff */
[----:B--2---:R-:W-:Y:S02]  /*0370*/  @!P1 HADD2.F32 R6, -RZ, R14.H0_H0 ;  /* 0x2000000eff069230 */ /* 0x004fe40000004100 */
[----:B---3--:R-:W-:Y:S02]  /*0380*/  @!P1 HADD2.F32 R15, -RZ, R12.H0_H0 ;  /* 0x2000000cff0f9230 */ /* 0x008fe40000004100 */
[----:B----4-:R-:W-:-:S03]  /*0390*/  @!P0 HADD2.F32 R0, -RZ, R10.H0_H0 ;  /* 0x2000000aff008230 */ /* 0x010fc60000004100 */
[----:B------:R-:W-:Y:S01]  /*03a0*/  @!P1 FMUL R19, R6, R15 ;  /* 0x0000000f06139220 */ /* 0x000fe20000400000 */
        /* <DEDUP_REMOVED lines=33> */
.L_x_2056:
[----:B------:R-:W-:Y:S05]  /*05c0*/  BSYNC B0 ;  /* 0x0000000000007941 */ /* 0x000fea0003800000 */
.L_x_2055:
        /* <DEDUP_REMOVED lines=10> */
[----:B------:R-:W-:Y:S02]  /*0670*/  F2FP.F16.F32.PACK_AB R0, RZ, R0 ;  /* 0x00000000ff00723e */ /* 0x000fe400000000ff */
[----:B------:R-:W-:-:S05]  /*0680*/  LEA.HI.X R3, R3, UR9, R4, 0x1, P0 ;  /* 0x0000000903037c11 */ /* 0x000fca00080f0c04 */
[----:B------:R-:W-:Y:S01]  /*0690*/  STG.E.U16 desc[UR4][R2.64], R0 ;  /* 0x0000000002007986 */ /* 0x000fe2000c101504 */
[----:B------:R-:W-:Y:S05]  /*06a0*/  EXIT ;  /* 0x000000000000794d */ /* 0x000fea0003800000 */
.L_x_2057:
        /* <DEDUP_REMOVED lines=13> */
.L_x_14389:


//--------------------- .text._ZN18transformer_engine48scaled_upper_triang_masked_softmax_warp_backwardI6__halfS1_fLi3EEEvPT0_PKT_S6_T1_iii --------------------------
	.section	.text._ZN18transformer_engine48scaled_upper_triang_masked_softmax_warp_backwardI6__halfS1_fLi3EEEvPT0_PKT_S6_T1_iii,"ax",@progbits
	.align	128
        .global         _ZN18transformer_engine48scaled_upper_triang_masked_softmax_warp_backwardI6__halfS1_fLi3EEEvPT0_PKT_S6_T1_iii
        .type           _ZN18transformer_engine48scaled_upper_triang_masked_softmax_warp_backwardI6__halfS1_fLi3EEEvPT0_PKT_S6_T1_iii,@function
        .size           _ZN18transformer_engine48scaled_upper_triang_masked_softmax_warp_backwardI6__halfS1_fLi3EEEvPT0_PKT_S6_T1_iii,(.L_x_14390 - _ZN18transformer_engine48scaled_upper_triang_masked_softmax_warp_backwardI6__halfS1_fLi3EEEvPT0_PKT_S6_T1_iii)
        .other          _ZN18transformer_engine48scaled_upper_triang_masked_softmax_warp_backwardI6__halfS1_fLi3EEEvPT0_PKT_S6_T1_iii,@"STO_CUDA_ENTRY STV_DEFAULT"
_ZN18transformer_engine48scaled_upper_triang_masked_softmax_warp_backwardI6__halfS1_fLi3EEEvPT0_PKT_S6_T1_iii:
.text._ZN18transformer_engine48scaled_upper_triang_masked_softmax_warp_backwardI6__halfS1_fLi3EEEvPT0_PKT_S6_T1_iii:
        /* <DEDUP_REMOVED lines=34> */
[----:B------:R-:W-:Y:S02]  /*0220*/  @!P1 LEA.HI.X.SX32 R21, R0, R15, 0x1, P3 ;  /* 0x0000000f00159211 */ /* 0x000fe400018f0eff */
[C---:B------:R-:W-:Y:S02]  /*0230*/  @!P1 SHF.L.U32 R19, R14.reuse, 0x1, RZ ;  /* 0x000000010e139819 */ /* 0x040fe400000006ff */
[----:B------:R-:W-:Y:S01]  /*0240*/  @!P1 SHF.L.U64.HI R14, R14, 0x1, R21 ;  /* 0x000000010e0e9819 */ /* 0x000fe20000010215 */
[----:B------:R-:W2:Y:S08]  /*0250*/  @!P1 LDC.64 R12, c[0x0][0x218] ;  /* 0x00008600ff0c9b82 */ /* 0x000eb00000000a00 */
[----:B------:R-:W3:Y:S01]  /*0260*/  @!P1 LDC.64 R10, c[0x0][0x220] ;  /* 0x00008800ff0a9b82 */ /* 0x000ee20000000a00 */
[----:B0-----:R-:W-:-:S05]  /*0270*/  @!P0 IADD3 R6, P2, R23, R6, RZ ;  /* 0x0000000617068210 */ /* 0x001fca0007f5e0ff */
[----:B------:R-:W-:Y:S01]  /*0280*/  @!P0 IMAD.X R7, R16, 0x1, R7, P2 ;  /* 0x0000000110078824 */ /* 0x000fe200010e0607 */
[----:B-1----:R-:W-:-:S04]  /*0290*/  @!P0 IADD3 R8, P3, R23, R8, RZ ;  /* 0x0000000817088210 */ /* 0x002fc80007f7e0ff */
[----:B------:R-:W4:Y:S01]  /*02a0*/  @!P0 LDG.E.U16 R6, desc[UR4][R6.64] ;  /* 0x0000000406068981 */ /* 0x000f22000c1e1500 */
[----:B------:R-:W-:Y:S01]  /*02b0*/  @!P0 IMAD.X R9, R16, 0x1, R9, P3 ;  /* 0x0000000110098824 */ /* 0x000fe200018e0609 */
[----:B--2---:R-:W-:-:S04]  /*02c0*/  @!P1 IADD3 R12, P4, R19, R12, RZ ;  /* 0x0000000c130c9210 */ /* 0x004fc80007f9e0ff */
[----:B------:R4:W2:Y:S01]  /*02d0*/  @!P0 LDG.E.U16 R8, desc[UR4][R8.64] ;  /* 0x0000000408088981 */ /* 0x0008a2000c1e1500 */
[----:B------:R-:W-:Y:S01]  /*02e0*/  @!P1 IMAD.X R13, R14, 0x1, R13, P4 ;  /* 0x000000010e0d9824 */ /* 0x000fe200020e060d */
[----:B---3--:R-:W-:-:S04]  /*02f0*/  @!P1 IADD3 R10, P5, R19, R10, RZ ;  /* 0x0000000a130a9210 */ /* 0x008fc80007fbe0ff */
[----:B------:R-:W3:Y:S01]  /*0300*/  @!P1 LDG.E.U16 R12, desc[UR4][R12.64] ;  /* 0x000000040c0c9981 */ /* 0x000ee2000c1e1500 */
[----:B------:R-:W-:-:S05]  /*0310*/  @!P1 IADD3.X R11, R14, R11, RZ, P5, !PT ;  /* 0x0000000b0e0b9210 */ /* 0x000fca0002ffe4ff */
[----:B------:R-:W5:Y:S01]  /*0320*/  @!P1 LDG.E.U16 R10, desc[UR4][R10.64] ;  /* 0x000000040a0a9981 */ /* 0x000f62000c1e1500 */
[----:B------:R-:W-:Y:S01]  /*0330*/  HFMA2.MMA R14, -RZ, RZ, 0, 0 ;  /* 0x00000000ff0e7435 */ /* 0x000fe200000001ff */
[----:B------:R-:W-:Y:S01]  /*0340*/  IMAD.MOV.U32 R16, RZ, RZ, RZ ;  /* 0x000000ffff107224 */ /* 0x000fe200078e00ff */
[----:B------:R-:W-:Y:S01]  /*0350*/  MOV R19, RZ ;  /* 0x000000ff00137202 */ /* 0x000fe20000000f00 */
[----:B------:R-:W-:Y:S02]  /*0360*/  IMAD.MOV.U32 R21, RZ, RZ, RZ ;  /* 0x000000ffff157224 */ /* 0x000fe400078e00ff */
[----:B----4-:R-:W-:Y:S02]  /*0370*/  @!P0 HADD2.F32 R9, -RZ, R6.H0_H0 ;  /* 0x20000006ff098230 */ /* 0x010fe40000004100 */
[----:B--2---:R-:W-:Y:S02]  /*0380*/  @!P0 HADD2.F32 R16, -RZ, R8.H0_H0 ;  /* 0x20000008ff108230 */ /* 0x004fe40000004100 */
[----:B---3--:R-:W-:-:S03]  /*0390*/  @!P1 HADD2.F32 R23, -RZ, R12.H0_H0 ;  /* 0x2000000cff179230 */ /* 0x008fc60000004100 */
        /* <DEDUP_REMOVED lines=18> */
[----:B--2---:R-:W-:Y:S01]  /*04c0*/  FADD R12, R9, R12 ;  /* 0x0000000c090c7221 */ /* 0x004fe20000000000 */
[----:B-1----:R-:W-:-:S09]  /*04d0*/  FADD R10, R7, R10 ;  /* 0x0000000a070a7221 */ /* 0x002fd20000000000 */
[----:B------:R-:W-:Y:S05]  /*04e0*/  @P1 BRA `(.L_x_2059) ;  /* 0x0000000000201947 */ /* 0x000fea0003800000 */
[----:B------:R-:W-:Y:S01]  /*04f0*/  FFMA R16, R10, -R16, R21 ;  /* 0x800000100a107223 */ /* 0x000fe20000000015 */
[----:B------:R-:W-:-:S03]  /*0500*/  ULDC UR6, c[0x0][0x228] ;  /* 0x00008a0000067ab9 */ /* 0x000fc60000000800 */
[----:B------:R-:W-:Y:S01]  /*0510*/  FMUL R16, R16, UR6 ;  /* 0x0000000610107c20 */ /* 0x000fe20008400000 */
[----:B------:R-:W-:Y:S02]  /*0520*/  ULDC.64 UR6, c[0x0][0x210] ;  /* 0x0000840000067ab9 */ /* 0x000fe40000000a00 */
[C---:B------:R-:W-:Y:S02]  /*0530*/  LEA R4, P2, R2.reuse, UR6, 0x1 ;  /* 0x0000000602047c11 */ /* 0x040fe4000f8408ff */
[----:B------:R-:W-:Y:S02]  /*0540*/  F2FP.F16.F32.PACK_AB R16, RZ, R16 ;  /* 0x00000010ff10723e */ /* 0x000fe400000000ff */
[----:B------:R-:W-:-:S05]  /*0550*/  LEA.HI.X R5, R2, UR7, R15, 0x1, P2 ;  /* 0x0000000702057c11 */ /* 0x000fca00090f0c0f */
[----:B------:R1:W-:Y:S04]  /*0560*/  STG.E.U16 desc[UR4][R4.64], R16 ;  /* 0x0000001004007986 */ /* 0x0003e8000c101504 */
.L_x_2059:
[----:B------:R-:W-:Y:S05]  /*0570*/  BSYNC B0 ;  /* 0x0000000000007941 */ /* 0x000fea0003800000 */
.L_x_2058:
        /* <DEDUP_REMOVED lines=9> */
[----:B------:R-:W-:-:S02]  /*0610*/  F2FP.F16.F32.PACK_AB R14, RZ, R14 ;  /* 0x0000000eff0e723e */ /* 0x000fc400000000ff */
[----:B------:R-:W-:-:S05]  /*0620*/  LEA.HI.X R3, R3, UR7, R0, 0x1, P0 ;  /* 0x0000000703037c11 */ /* 0x000fca00080f0c00 */
[----:B------:R-:W-:Y:S01]  /*0630*/  STG.E.U16 desc[UR4][R2.64], R14 ;  /* 0x0000000e02007986 */ /* 0x000fe2000c101504 */
[----:B------:R-:W-:Y:S05]  /*0640*/  EXIT ;  /* 0x000000000000794d */ /* 0x000fea0003800000 */
.L_x_2060:
        /* <DEDUP_REMOVED lines=11> */
.L_x_14390:


//--------------------- .text._ZN18transformer_engine48scaled_upper_triang_masked_softmax_warp_backwardI6__halfS1_fLi2EEEvPT0_PKT_S6_T1_iii --------------------------
	.section	.text._ZN18transformer_engine48scaled_upper_triang_masked_softmax_warp_backwardI6__halfS1_fLi2EEEvPT0_PKT_S6_T1_iii,"ax",@progbits
	.align	128
        .global         _ZN18transformer_engine48scaled_upper_triang_masked_softmax_warp_backwardI6__halfS1_fLi2EEEvPT0_PKT_S6_T1_iii
        .type           _ZN18transformer_engine48scaled_upper_triang_masked_softmax_warp_backwardI6__halfS1_fLi2EEEvPT0_PKT_S6_T1_iii,@function
        .size           _ZN18transformer_engine48scaled_upper_triang_masked_softmax_warp_backwardI6__halfS1_fLi2EEEvPT0_PKT_S6_T1_iii,(.L_x_14391 - _ZN18transformer_engine48scaled_upper_triang_masked_softmax_warp_backwardI6__halfS1_fLi2EEEvPT0_PKT_S6_T1_iii)
        .other          _ZN18transformer_engine48scaled_upper_triang_masked_softmax_warp_backwardI6__halfS1_fLi2EEEvPT0_PKT_S6_T1_iii,@"STO_CUDA_ENTRY STV_DEFAULT"
_ZN18transformer_engine48scaled_upper_triang_masked_softmax_warp_backwardI6__halfS1_fLi2EEEvPT0_PKT_S6_T1_iii:
.text._ZN18transformer_engine48scaled_upper_triang_masked_softmax_warp_backwardI6__halfS1_fLi2EEEvPT0_PKT_S6_T1_iii:
        /* <DEDUP_REMOVED lines=82> */
.L_x_2062:
[----:B------:R-:W-:Y:S05]  /*0520*/  BSYNC B0 ;  /* 0x0000000000007941 */ /* 0x000fea0003800000 */
.L_x_2061:
        /* <DEDUP_REMOVED lines=13> */
.L_x_2063:
        /* <DEDUP_REMOVED lines=16> */
.L_x_14391:


//--------------------- .text._ZN18transformer_engine48scaled_upper_triang_masked_softmax_warp_backwardI6__halfS1_fLi1EEEvPT0_PKT_S6_T1_iii --------------------------
	.section	.text._ZN18transformer_engine48scaled_upper_triang_masked_softmax_warp_backwardI6__halfS1_fLi1EEEvPT0_PKT_S6_T1_iii,"ax",@progbits
	.align	128
        .global         _ZN18transformer_engine48scaled_upper_triang_masked_softmax_warp_backwardI6__halfS1_fLi1EEEvPT0_PKT_S6_T1_iii
        .type           _ZN18transformer_engine48scaled_upper_triang_masked_softmax_warp_backwardI6__halfS1_fLi1EEEvPT0_PKT_S6_T1_iii,@function
        .size           _ZN18transformer_engine48scaled_upper_triang_masked_softmax_warp_backwardI6__halfS1_fLi1EEEvPT0_PKT_S6_T1_iii,(.L_x_14392 - _ZN18transformer_engine48scaled_upper_triang_masked_softmax_warp_backwardI6__halfS1_fLi1EEEvPT0_PKT_S6_T1_iii)
        .other          _ZN18transformer_engine48scaled_upper_triang_masked_softmax_warp_backwardI6__halfS1_fLi1EEEvPT0_PKT_S6_T1_iii,@"STO_CUDA_ENTRY STV_DEFAULT"
_ZN18transformer_engine48scaled_upper_triang_masked_softmax_warp_backwardI6__halfS1_fLi1EEEvPT0_PKT_S6_T1_iii:
.text._ZN18transformer_engine48scaled_upper_triang_masked_softmax_warp_backwardI6__halfS1_fLi1EEEvPT0_PKT_S6_T1_iii:
        /* <DEDUP_REMOVED lines=51> */
[----:B------:R-:W-:Y:S01]  /*0330*/  IMAD.MOV.U32 R17, RZ, RZ, RZ ;  /* 0x000000ffff117224 */ /* 0x000fe200078e00ff */
[----:B------:R-:W-:Y:S01]  /*0340*/  ISETP.GE.AND P2, PT, R18, 0x1, PT ;  /* 0x000000011200780c */ /* 0x000fe20003f46270 */
[----:B------:R-:W-:Y:S01]  /*0350*/  IMAD.MOV.U32 R19, RZ, RZ, RZ ;  /* 0x000000ffff137224 */ /* 0x000fe200078e00ff */
[----:B------:R-:W-:Y:S01]  /*0360*/  HFMA2.MMA R6, -RZ, RZ, 0, 0 ;  /* 0x00000000ff067435 */ /* 0x000fe200000001ff */
[----:B------:R-:W-:-:S02]  /*0370*/  IMAD.MOV.U32 R0, RZ, RZ, RZ ;  /* 0x000000ffff007224 */ /* 0x000fc400078e00ff */
[----:B---3--:R-:W-:Y:S02]  /*0380*/  @!P1 HADD2.F32 R17, -RZ, R14.H0_H0 ;  /* 0x2000000eff119230 */ /* 0x008fe40000004100 */
[----:B--2---:R-:W-:-:S05]  /*0390*/  @!P1 HADD2.F32 R14, -RZ, R12.H0_H0 ;  /* 0x2000000cff0e9230 */ /* 0x004fca0000004100 */
[----:B------:R-:W-:Y:S01]  /*03a0*/  @!P1 FMUL R6, R17, R14 ;  /* 0x0000000e11069220 */ /* 0x000fe20000400000 */
[----:B----4-:R-:W-:Y:S02]  /*03b0*/  @!P0 HADD2.F32 R20, -RZ, R8.H0_H0 ;  /* 0x20000008ff148230 */ /* 0x010fe40000004100 */
[----:B-----5:R-:W-:-:S05]  /*03c0*/  @!P0 HADD2.F32 R19, -RZ, R10.H0_H0 ;  /* 0x2000000aff138230 */ /* 0x020fca0000004100 */
        /* <DEDUP_REMOVED lines=15> */
[----:B0-----:R-:W-:Y:S02]  /*04c0*/  F2FP.F16.F32.PACK_AB R6, RZ, R3 ;  /* 0x00000003ff06723e */ /* 0x001fe400000000ff */
[----:B------:R-:W-:-:S05]  /*04d0*/  LEA.HI.X R3, R4, UR9, R7, 0x1, P2 ;  /* 0x0000000904037c11 */ /* 0x000fca00090f0c07 */
[----:B------:R3:W-:Y:S02]  /*04e0*/  STG.E.U16 desc[UR4][R2.64], R6 ;  /* 0x0000000602007986 */ /* 0x0007e4000c101504 */
.L_x_2065:
[----:B------:R-:W-:Y:S05]  /*04f0*/  BSYNC B0 ;  /* 0x0000000000007941 */ /* 0x000fea0003800000 */
.L_x_2064:
        /* <DEDUP_REMOVED lines=11> */
[----:B0-----:R-:W-:Y:S02]  /*05b0*/  F2FP.F16.F32.PACK_AB R0, RZ, R3 ;  /* 0x00000003ff00723e */ /* 0x001fe400000000ff */
[----:B------:R-:W-:-:S05]  /*05c0*/  LEA.HI.X R3, R4, UR9, R7, 0x1, P0 ;  /* 0x0000000904037c11 */ /* 0x000fca00080f0c07 */
[----:B------:R-:W-:Y:S01]  /*05d0*/  STG.E.U16 desc[UR4][R2.64], R0 ;  /* 0x0000000002007986 */ /* 0x000fe2000c101504 */
[----:B------:R-:W-:Y:S05]  /*05e0*/  EXIT ;  /* 0x000000000000794d */ /* 0x000fea0003800000 */
.L_x_2066:
        /* <DEDUP_REMOVED lines=9> */
.L_x_14392:


//--------------------- .text._ZN18transformer_engine48scaled_upper_triang_masked_softmax_warp_backwardI6__halfS1_fLi0EEEvPT0_PKT_S6_T1_iii --------------------------
	.section	.text._ZN18transformer_engine48scaled_upper_triang_masked_softmax_warp_backwardI6__halfS1_fLi0EEEvPT0_PKT_S6_T1_iii,"ax",@progbits
	.align	128
        .global         _ZN18transformer_engine48scaled_upper_triang_masked_softmax_warp_backwardI6__halfS1_fLi0EEEvPT0_PKT_S6_T1_iii
        .type           _ZN18transformer_engine48scaled_upper_triang_masked_softmax_warp_backwardI6__halfS1_fLi0EEEvPT0_PKT_S6_T1_iii,@function
        .size           _ZN18transformer_engine48scaled_upper_triang_masked_softmax_warp_backwardI6__halfS1_fLi0EEEvPT0_PKT_S6_T1_iii,(.L_x_14393 - _ZN18transformer_engine48scaled_upper_triang_masked_softmax_warp_backwardI6__halfS1_fLi0EEEvPT0_PKT_S6_T1_iii)
        .other          _ZN18transformer_engine48scaled_upper_triang_masked_softmax_warp_backwardI6__halfS1_fLi0EEEvPT0_PKT_S6_T1_iii,@"STO_CUDA_ENTRY STV_DEFAULT"
_ZN18transformer_engine48scaled_upper_triang_masked_softmax_warp_backwardI6__halfS1_fLi0EEEvPT0_PKT_S6_T1_iii:
.text._ZN18transformer_engine48scaled_upper_triang_masked_softmax_warp_backwardI6__halfS1_fLi0EEEvPT0_PKT_S6_T1_iii:
        /* <DEDUP_REMOVED lines=58> */
[----:B-----5:R-:W-:Y:S02]  /*03a0*/  @!P1 HADD2.F32 R3, -RZ, R14.H0_H0 ;  /* 0x2000000eff039230 */ /* 0x020fe40000004100 */
[----:B------:R-:W-:Y:S02]  /*03b0*/  @!P0 HADD2.F32 R0, -RZ, R10.H0_H0 ;  /* 0x2000000aff008230 */ /* 0x000fe40000004100 */
[----:B------:R-:W-:Y:S02]  /*03c0*/  @!P0 HADD2.F32 R11, -RZ, R8.H0_H0 ;  /* 0x20000008ff0b8230 */ /* 0x000fe40000004100 */
[----:B------:R-:W-:-:S02]  /*03d0*/  @!P1 HADD2.F32 R12, -RZ, R12.H0_H0 ;  /* 0x2000000cff0c9230 */ /* 0x000fc40000004100 */
        /* <DEDUP_REMOVED lines=14> */
.L_x_2068:
[----:B------:R-:W-:Y:S05]  /*04c0*/  BSYNC B0 ;  /* 0x0000000000007941 */ /* 0x000fea0003800000 */
.L_x_2067:
        /* <DEDUP_REMOVED lines=10> */
[----:B------:R-:W-:Y:S02]  /*0570*/  F2FP.F16.F32.PACK_AB R0, RZ, R0 ;  /* 0x00000000ff00723e */ /* 0x000fe400000000ff */
[----:B------:R-:W-:-:S05]  /*0580*/  LEA.HI.X R3, R4, UR9, R7, 0x1, P0 ;  /* 0x0000000904037c11 */ /* 0x000fca00080f0c07 */
[----:B------:R-:W-:Y:S01]  /*0590*/  STG.E.U16 desc[UR4][R2.64], R0 ;  /* 0x0000000002007986 */ /* 0x000fe2000c101504 */
[----:B------:R-:W-:Y:S05]  /*05a0*/  EXIT ;  /* 0x000000000000794d */ /* 0x000fea0003800000 */
.L_x_2069:
        /* <DEDUP_REMOVED lines=13> */
.L_x_14393:


//--------------------- .text._ZN18transformer_engine47scaled_upper_triang_masked_softmax_warp_forwardI13__nv_bfloat16S1_fLi14EEEvPT0_PKT_T1_iii --------------------------
	.section	.text._ZN18transformer_engine47scaled_upper_triang_masked_softmax_warp_forwardI13__nv_bfloat16S1_fLi14EEEvPT0_PKT_T1_iii,"ax",@progbits
	.align	128
        .global         _ZN18transformer_engine47scaled_upper_triang_masked_softmax_warp_forwardI13__nv_bfloat16S1_fLi14EEEvPT0_PKT_T1_iii
        .type           _ZN18transformer_engine47scaled_upper_triang_masked_softmax_warp_forwardI13__nv_bfloat16S1_fLi14EEEvPT0_PKT_T1_iii,@function
        .size           _ZN18transformer_engine47scaled_upper_triang_masked_softmax_warp_forwardI13__nv_bfloat16S1_fLi14EEEvPT0_PKT_T1_iii,(.L_x_14334 - _ZN18transformer_engine47scaled_upper_triang_masked_softmax_warp_forwardI13__nv_bfloat16S1_fLi14EEEvPT0_PKT_T1_iii)
        .other          _ZN18transformer_engine47scaled_upper_triang_masked_softmax_warp_forwardI13__nv_bfloat16S1_fLi14EEEvPT0_PKT_T1_iii,@"STO_CUDA_ENTRY STV_DEFAULT"
_ZN18transformer_engine47scaled_upper_triang_masked_softmax_warp_forwardI13__nv_bfloat16S1_fLi14EEEvPT0_PKT_T1_iii:
.text._ZN18transformer_engine47scaled_upper_triang_masked_softmax_warp_forwardI13__nv_bfloat16S1_fLi14EEEvPT0_PKT_T1_iii:
        /* <DEDUP_REMOVED lines=8> */
[----:B------:R-:W-:Y:S01]  /*0080*/  IMAD.MOV.U32 R127, RZ, RZ, -0x800000 ;  /* 0xff800000ff7f7424 */ /* 0x000fe200078e00ff */
[----:B------:R-:W2:Y:S01]  /*0090*/  S2R R251, SR_CTAID.X ;  /* 0x0000000000fb7919 */ /* 0x000ea20000002500 */
[----:B------:R-:W1:Y:S01]  /*00a0*/  LDC R0, c[0x0][0x4] ;  /* 0x00000100ff007b82 */ /* 0x000e620000000800 */
[----:B------:R-:W-:Y:S01]  /*00b0*/  MOV R126, 0xff800000 ;  /* 0xff800000007e7802 */ /* 0x000fe20000000f00 */
[----:B------:R-:W-:Y:S01]  /*00c0*/  IMAD.MOV.U32 R124, RZ, RZ, -0x800000 ;  /* 0xff800000ff7c7424 */ /* 0x000fe200078e00ff */
[----:B------:R-:W-:Y:S01]  /*00d0*/  MOV R125, 0xff800000 ;  /* 0xff800000007d7802 */ /* 0x000fe20000000f00 */
[----:B-1----:R-:W-:Y:S01]  /*00e0*/  IMAD R0, R0, UR4, R3 ;  /* 0x0000000400007c24 */ /* 0x002fe2000f8e0203 */
[----:B------:R-:W-:Y:S01]  /*00f0*/  ULDC UR4, c[0x0][0xc] ;  /* 0x0000030000047ab9 */ /* 0x000fe20000000800 */
[----:B0-----:R-:W-:-:S02]  /*0100*/  SHF.L.U32 R2, R2, 0x2, RZ ;  /* 0x0000000202027819 */ /* 0x001fc400000006ff */
[----:B--2---:R-:W-:Y:S02]  /*0110*/  IMAD R5, R0, UR4, R251 ;  /* 0x0000000400057c24 */ /* 0x004fe4000f8e02fb */
        /* <DEDUP_REMOVED lines=9> */
[----:B------:R-:W-:Y:S01]  /*01b0*/  ISETP.GT.AND P0, PT, R6, RZ, PT ;  /* 0x000000ff0600720c */ /* 0x000fe20003f04270 */
[----:B------:R-:W-:Y:S01]  /*01c0*/  IMAD.IADD R11, R5, 0x1, R11 ;  /* 0x00000001050b7824 */ /* 0x000fe200078e020b */
[----:B------:R-:W-:Y:S01]  /*01d0*/  IADD3 R5, R2, 0x180, RZ ;  /* 0x0000018002057810 */ /* 0x000fe20007ffe0ff */
[----:B------:R0:W-:Y:S01]  /*01e0*/  STL [R1+0x4], R6 ;  /* 0x0000040601007387 */ /* 0x0001e20000100800 */
[----:B------:R-:W-:Y:S02]  /*01f0*/  SEL R130, R128, RZ, P0 ;  /* 0x000000ff80827207 */ /* 0x000fe40000000000 */
[----:B------:R-:W-:Y:S02]  /*0200*/  SHF.L.U64.HI R0, R4, 0x1, R11 ;  /* 0x0000000104007819 */ /* 0x000fe4000001020b */
[-C--:B------:R-:W-:Y:S01]  /*0210*/  ISETP.GE.AND P5, PT, R5, R130.reuse, PT ;  /* 0x000000820500720c */ /* 0x080fe20003fa6270 */
[----:B------:R-:W-:Y:S01]  /*0220*/  VIADD R5, R2, 0x200 ;  /* 0x0000020002057836 */ /* 0x000fe20000000000 */
[----:B------:R-:W-:-:S02]  /*0230*/  ISETP.GE.AND P3, PT, R7, R130, PT ;  /* 0x000000820700720c */ /* 0x000fc40003f66270 */
[-C--:B------:R-:W-:Y:S02]  /*0240*/  ISETP.GE.AND P4, PT, R9, R130.reuse, PT ;  /* 0x000000820900720c */ /* 0x080fe40003f86270 */
[----:B0-----:R-:W-:Y:S02]  /*0250*/  SHF.L.U32 R6, R4, 0x1, RZ ;  /* 0x0000000104067819 */ /* 0x001fe400000006ff */
[-C--:B------:R-:W-:Y:S02]  /*0260*/  ISETP.GE.AND P6, PT, R5, R130.reuse, PT ;  /* 0x000000820500720c */ /* 0x080fe40003fc6270 */
[----:B------:R-:W-:Y:S01]  /*0270*/  IADD3 R4, P2, R6, UR4, RZ ;  /* 0x0000000406047c10 */ /* 0x000fe2000ff5e0ff */
[----:B------:R-:W-:Y:S01]  /*0280*/  STL [R1+0x8], R6 ;  /* 0x0000080601007387 */ /* 0x000fe20000100800 */
[----:B------:R-:W-:Y:S02]  /*0290*/  IADD3 R7, R2, 0x280, RZ ;  /* 0x0000028002077810 */ /* 0x000fe40007ffe0ff */
[----:B------:R-:W-:Y:S01]  /*02a0*/  IADD3.X R5, R0, UR5, RZ, P2, !PT ;  /* 0x0000000500057c10 */ /* 0x000fe200097fe4ff */
[----:B------:R0:W-:Y:S01]  /*02b0*/  STL [R1+0xc], R0 ;  /* 0x00000c0001007387 */ /* 0x0001e20000100800 */
[C---:B------:R-:W-:Y:S01]  /*02c0*/  ISETP.GE.AND P2, PT, R2.reuse, R130, PT ;  /* 0x000000820200720c */ /* 0x040fe20003f46270 */
[----:B------:R-:W-:Y:S01]  /*02d0*/  ULDC.64 UR4, c[0x0][0x208] ;  /* 0x0000820000047ab9 */ /* 0x000fe20000000a00 */
[----:B------:R-:W-:-:S02]  /*02e0*/  IADD3 R9, R2, 0x300, RZ ;  /* 0x0000030002097810 */ /* 0x000fc40007ffe0ff */
[-C--:B------:R-:W-:Y:S02]  /*02f0*/  ISETP.GE.AND P0, PT, R7, R130.reuse, PT ;  /* 0x000000820700720c */ /* 0x080fe40003f06270 */
[----:B------:R-:W-:Y:S02]  /*0300*/  ISETP.GE.AND P1, PT, R9, R130, PT ;  /* 0x000000820900720c */ /* 0x000fe40003f26270 */
[----:B------:R-:W-:Y:S02]  /*0310*/  IADD3 R11, R2, 0x380, RZ ;  /* 0x00000380020b7810 */ /* 0x000fe40007ffe0ff */
[----:B0-----:R-:W-:-:S05]  /*0320*/  MOV R0, 0xff800000 ;  /* 0xff80000000007802 */ /* 0x001fca0000000f00 */
[----:B------:R0:W-:Y:S01]  /*0330*/  STL [R1], R0 ;  /* 0x0000000001007387 */ /* 0x0001e20000100800 */
[----:B------:R-:W-:Y:S05]  /*0340*/  @P2 BRA `(.L_x_2071) ;  /* 0x00000000005c2947 */ /* 0x000fea0003800000 */
[----:B------:R-:W0:Y:S01]  /*0350*/  LDG.E.64 R6, desc[UR4][R4.64] ;  /* 0x0000000404067981 */ /* 0x000e22000c1e1b00 */
[C---:B------:R-:W-:Y:S01]  /*0360*/  VIADD R9, R2.reuse, 0x2 ;  /* 0x0000000202097836 */ /* 0x040fe20000000000 */
[----:B------:R-:W-:Y:S01]  /*0370*/  MOV R125, 0xff800000 ;  /* 0xff800000007d7802 */ /* 0x000fe20000000f00 */
[----:B------:R-:W-:Y:S01]  /*0380*/  ULDC UR6, c[0x0][0x220] ;  /* 0x0000880000067ab9 */ /* 0x000fe20000000800 */
[----:B------:R-:W-:Y:S02]  /*0390*/  MOV R124, 0xff800000 ;  /* 0xff800000007c7802 */ /* 0x000fe40000000f00 */
[----:B------:R-:W-:Y:S01]  /*03a0*/  ISETP.GE.AND P2, PT, R9, R130, PT ;  /* 0x000000820900720c */ /* 0x000fe20003f46270 */
[----:B------:R-:W-:Y:S01]  /*03b0*/  VIADD R9, R2, 0x1 ;  /* 0x0000000102097836 */ /* 0x000fe20000000000 */
[----:B------:R-:W-:-:S11]  /*03c0*/  MOV R126, 0xff800000 ;  /* 0xff800000007e7802 */ /* 0x000fd60000000f00 */
[----:B------:R-:W1:Y:S01]  /*03d0*/  @!P2 LDC R13, c[0x0][0x220] ;  /* 0x00008800ff0dab82 */ /* 0x000e620000000800 */
[----:B0-----:R-:W-:-:S05]  /*03e0*/  @!P2 SHF.L.U32 R0, R7, 0x10, RZ ;  /* 0x000000100700a819 */ /* 0x001fca00000006ff */
[----:B-1----:R-:W-:Y:S01]  /*03f0*/  @!P2 FMUL R125, R0, R13 ;  /* 0x0000000d007da220 */ /* 0x002fe20000400000 */
[----:B------:R-:W-:Y:S01]  /*0400*/  ISETP.GE.AND P2, PT, R9, R130, PT ;  /* 0x000000820900720c */ /* 0x000fe20003f46270 */
[----:B------:R-:W-:Y:S01]  /*0410*/  VIADD R9, R2, 0x3 ;  /* 0x0000000302097836 */ /* 0x000fe20000000000 */
[C---:B------:R-:W-:Y:S01]  /*0420*/  PRMT R0, R6.reuse, 0x7632, R0 ;  /* 0x0000763206007816 */ /* 0x040fe20000000000 */
[----:B------:R-:W-:-:S10]  /*0430*/  IMAD.U32 R6, R6, 0x10000, RZ ;  /* 0x0001000006067824 */ /* 0x000fd400078e00ff */
[----:B------:R-:W-:-:S05]  /*0440*/  @!P2 SHF.L.U32 R0, R0, 0x10, RZ ;  /* 0x000000100000a819 */ /* 0x000fca00000006ff */
[----:B------:R-:W-:Y:S01]  /*0450*/  @!P2 FMUL R124, R0, UR6 ;  /* 0x00000006007cac20 */ /* 0x000fe20008400000 */
[----:B------:R-:W-:Y:S01]  /*0460*/  FMUL R0, R6, UR6 ;  /* 0x0000000606007c20 */ /* 0x000fe20008400000 */
[----:B------:R-:W-:-:S04]  /*0470*/  ISETP.GE.AND P2, PT, R9, R130, PT ;  /* 0x000000820900720c */ /* 0x000fc80003f46270 */
[----:B------:R1:W-:Y:S09]  /*0480*/  STL [R1], R0 ;  /* 0x0000000001007387 */ /* 0x0003f20000100800 */
[----:B------:R-:W-:-:S04]  /*0490*/  @!P2 PRMT R7, R7, 0x7632, R7 ;  /* 0x000076320707a816 */ /* 0x000fc80000000007 */
[----:B------:R-:W-:-:S05]  /*04a0*/  @!P2 SHF.L.U32 R7, R7, 0x10, RZ ;  /* 0x000000100707a819 */ /* 0x000fca00000006ff */
[----:B-1----:R-:W-:-:S07]  /*04b0*/  @!P2 FMUL R126, R7, UR6 ;  /* 0x00000006077eac20 */ /* 0x002fce0008400000 */
.L_x_2071:
[----:B------:R-:W-:Y:S05]  /*04c0*/  BSYNC B0 ;  /* 0x0000000000007941 */ /* 0x000fea0003800000 */
.L_x_2070:
[----:B0-----:R-:W-:Y:S01]  /*04d0*/  MOV R0, 0xff800000 ;  /* 0xff80000000007802 */ /* 0x001fe20000000f00 */
[----:B------:R-:W-:Y:S01]  /*04e0*/  BSSY B0, `(.L_x_2072) ;  /* 0x000001e000007945 */ /* 0x000fe20003800000 */
[----:B------:R-:W-:Y:S01]  /*04f0*/  ISETP.GE.AND P2, PT, R11, R130, PT ;  /* 0x000000820b00720c */ /* 0x000fe20003f46270 */
[----:B------:R-:W-:Y:S01]  /*0500*/  VIADD R11, R2, 0x400 ;  /* 0x00000400020b7836 */ /* 0x000fe20000000000 */
[----:B------:R-:W-:Y:S01]  /*0510*/  MOV R123, 0xff800000 ;  /* 0xff800000007b7802 */ /* 0x000fe20000000f00 */
[----:B------:R0:W-:Y:S01]  /*0520*/  STL [R1+0xac], R0 ;  /* 0x0000ac0001007387 */ /* 0x0001e20000100800 */
[----:B------:R-:W-:Y:S01]  /*0530*/  MOV R122, 0xff800000 ;  /* 0xff800000007a7802 */ /* 0x000fe20000000f00 */
[----:B------:R-:W-:Y:S08]  /*0540*/  @P3 BRA `(.L_x_2073) ;  /* 0x00000000005c3947 */ /* 0x000ff00003800000 */
[----:B------:R-:W0:Y:S01]  /*0550*/  LDG.E.64 R6, desc[UR4][R4.64+0x100] ;  /* 0x0001000404067981 */ /* 0x000e22000c1e1b00 */
[C---:B------:R-:W-:Y:S01]  /*0560*/  IADD3 R9, R2.reuse, 0x82, RZ ;  /* 0x0000008202097810 */ /* 0x040fe20007ffe0ff */
[----:B------:R-:W-:Y:S01]  /*0570*/  IMAD.MOV.U32 R123, RZ, RZ, -0x800000 ;  /* 0xff800000ff7b7424 */ /* 0x000fe200078e00ff */
[----:B------:R-:W-:Y:S01]  /*0580*/  ULDC UR6, c[0x0][0x220] ;  /* 0x0000880000067ab9 */ /* 0x000fe20000000800 */
[----:B------:R-:W-:Y:S01]  /*0590*/  IMAD.MOV.U32 R122, RZ, RZ, -0x800000 ;  /* 0xff800000ff7a7424 */ /* 0x000fe200078e00ff */
[----:B------:R-:W-:Y:S01]  /*05a0*/  ISETP.GE.AND P3, PT, R9, R130, PT ;  /* 0x000000820900720c */ /* 0x000fe20003f66270 */
[----:B------:R-:W-:Y:S01]  /*05b0*/  IMAD.MOV.U32 R127, RZ, RZ, -0x800000 ;  /* 0xff800000ff7f7424 */ /* 0x000fe200078e00ff */
[----:B------:R-:W-:-:S11]  /*05c0*/  IADD3 R9, R2, 0x81, RZ ;  /* 0x0000008102097810 */ /* 0x000fd60007ffe0ff */
[----:B------:R-:W1:Y:S01]  /*05d0*/  @!P3 LDC R13, c[0x0][0x220] ;  /* 0x00008800ff0dbb82 */ /* 0x000e620000000800 */
[----:B0-----:R-:W-:-:S05]  /*05e0*/  @!P3 SHF.L.U32 R0, R7, 0x10, RZ ;  /* 0x000000100700b819 */ /* 0x001fca00000006ff */
[----:B-1----:R-:W-:Y:S01]  /*05f0*/  @!P3 FMUL R123, R0, R13 ;  /* 0x0000000d007bb220 */ /* 0x002fe20000400000 */
[----:B------:R-:W-:Y:S02]  /*0600*/  ISETP.GE.AND P3, PT, R9, R130, PT ;  /* 0x000000820900720c */ /* 0x000fe40003f66270 */
[C---:B------:R-:W-:Y:S02]  /*0610*/  PRMT R0, R6.reuse, 0x7632, R0 ;  /* 0x0000763206007816 */ /* 0x040fe40000000000 */
[----:B------:R-:W-:Y:S02]  /*0620*/  SHF.L.U32 R6, R6, 0x10, RZ ;  /* 0x0000001006067819 */ /* 0x000fe400000006ff */
[----:B------:R-:W-:-:S07]  /*0630*/  IADD3 R9, R2, 0x83, RZ ;  /* 0x0000008302097810 */ /* 0x000fce0007ffe0ff */
[----:B------:R-:W-:-:S05]  /*0640*/  @!P3 SHF.L.U32 R0, R0, 0x10, RZ ;  /* 0x000000100000b819 */ /* 0x000fca00000006ff */
[----:B------:R-:W-:Y:S01]  /*0650*/  @!P3 FMUL R122, R0, UR6 ;  /* 0x00000006007abc20 */ /* 0x000fe20008400000 */
[----:B------:R-:W-:Y:S01]  /*0660*/  FMUL R0, R6, UR6 ;  /* 0x0000000606007c20 */ /* 0x000fe20008400000 */
[----:B------:R-:W-:-:S04]  /*0670*/  ISETP.GE.AND P3, PT, R9, R130, PT ;  /* 0x000000820900720c */ /* 0x000fc80003f66270 */
[----:B------:R1:W-:Y:S09]  /*0680*/  STL [R1+0xac], R0 ;  /* 0x0000ac0001007387 */ /* 0x0003f20000100800 */
[----:B------:R-:W-:-:S04]  /*0690*/  @!P3 PRMT R7, R7, 0x7632, R7 ;  /* 0x000076320707b816 */ /* 0x000fc80000000007 */
[----:B------:R-:W-:-:S05]  /*06a0*/  @!P3 SHF.L.U32 R7, R7, 0x10, RZ ;  /* 0x000000100707b819 */ /* 0x000fca00000006ff */
[----:B-1----:R-:W-:-:S07]  /*06b0*/  @!P3 FMUL R127, R7, UR6 ;  /* 0x00000006077fbc20 */ /* 0x002fce0008400000 */
.L_x_2073:
[----:B------:R-:W-:Y:S05]  /*06c0*/  BSYNC B0 ;  /* 0x0000000000007941 */ /* 0x000fea0003800000 */
.L_x_2072:
[----:B0-----:R-:W-:Y:S01]  /*06d0*/  MOV R0, 0xff800000 ;  /* 0xff80000000007802 */ /* 0x001fe20000000f00 */
[----:B------:R-:W-:Y:S01]  /*06e0*/  BSSY B0, `(.L_x_2074) ;  /* 0x0000020000007945 */ /* 0x000fe20003800000 */
[----:B------:R-:W-:Y:S01]  /*06f0*/  ISETP.GE.AND P3, PT, R11, R130, PT ;  /* 0x000000820b00720c */ /* 0x000fe20003f66270 */
[----:B------:R-:W-:Y:S01]  /*0700*/  IMAD.MOV.U32 R121, RZ, RZ, -0x800000 ;  /* 0xff800000ff797424 */ /* 0x000fe200078e00ff */
[----:B------:R-:W-:Y:S01]  /*0710*/  MOV R120, 0xff800000 ;  /* 0xff80000000787802 */ /* 0x000fe20000000f00 */
[----:B------:R0:W-:Y:S01]  /*0720*/  STL [R1+0xc4], R0 ;  /* 0x0000c40001007387 */ /* 0x0001e20000100800 */
[----:B------:R-:W-:Y:S01]  /*0730*/  MOV R119, 0xff800000 ;  /* 0xff80000000777802 */ /* 0x000fe20000000f00 */
[----:B------:R-:W-:Y:S01]  /*0740*/  IMAD.MOV.U32 R118, RZ, RZ, -0x800000 ;  /* 0xff800000ff767424 */ /* 0x000fe200078e00ff */
[----:B------:R-:W-:Y:S01]  /*0750*/  IADD3 R11, R2, 0x480, RZ ;  /* 0x00000480020b7810 */ /* 0x000fe20007ffe0ff */
[----:B------:R-:W-:Y:S06]  /*0760*/  @P4 BRA `(.L_x_2075) ;  /* 0x00000000005c4947 */ /* 0x000fec0003800000 */
        /* <DEDUP_REMOVED lines=23> */
.L_x_2075:
[----:B------:R-:W-:Y:S05]  /*08e0*/  BSYNC B0 ;  /* 0x0000000000007941 */ /* 0x000fea0003800000 */
.L_x_2074:
        /* <DEDUP_REMOVED lines=31> */
.L_x_2077:
[----:B------:R-:W-:Y:S05]  /*0ae0*/  BSYNC B0 ;  /* 0x0000000000007941 */ /* 0x000fea0003800000 */
.L_x_2076:
        /* <DEDUP_REMOVED lines=33> */
.L_x_2079:
[----:B------:R-:W-:Y:S05]  /*0d00*/  BSYNC B0 ;  /* 0x0000000000007941 */ /* 0x000fea0003800000 */
.L_x_2078:
        /* <DEDUP_REMOVED lines=31> */
.L_x_2081:
[----:B------:R-:W-:Y:S05]  /*0f00*/  BSYNC B0 ;  /* 0x0000000000007941 */ /* 0x000fea0003800000 */
.L_x_2080:
        /* <DEDUP_REMOVED lines=33> */
.L_x_2083:
[----:B------:R-:W-:Y:S05]  /*1120*/  BSYNC B0 ;  /* 0x0000000000007941 */ /* 0x000fea0003800000 */
.L_x_2082:
        /* <DEDUP_REMOVED lines=31> */
.L_x_2085:
[----:B------:R-:W-:Y:S05]  /*1320*/  BSYNC B0 ;  /* 0x0000000000007941 */ /* 0x000fea0003800000 */
.L_x_2084:
        /* <DEDUP_REMOVED lines=33> */
.L_x_2087:
[----:B------:R-:W-:Y:S05]  /*1540*/  BSYNC B0 ;  /* 0x0000000000007941 */ /* 0x000fea0003800000 */
.L_x_2086:
        /* <DEDUP_REMOVED lines=31> */
.L_x_2089:
[----:B------:R-:W-:Y:S05]  /*1740*/  BSYNC B0 ;  /* 0x0000000000007941 */ /* 0x000fea0003800000 */
.L_x_2088:
        /* <DEDUP_REMOVED lines=33> */
.L_x_2091:
[----:B------:R-:W-:Y:S05]  /*1960*/  BSYNC B0 ;  /* 0x0000000000007941 */ /* 0x000fea0003800000 */
.L_x_2090:
        /* <DEDUP_REMOVED lines=31> */
.L_x_2093:
[----:B------:R-:W-:Y:S05]  /*1b60*/  BSYNC B0 ;  /* 0x0000000000007941 */ /* 0x000fea0003800000 */
.L_x_2092:
        /* <DEDUP_REMOVED lines=33> */
.L_x_2095:
[----:B------:R-:W-:Y:S05]  /*1d80*/  BSYNC B0 ;  /* 0x0000000000007941 */ /* 0x000fea0003800000 */
.L_x_2094:
        /* <DEDUP_REMOVED lines=31> */
.L_x_2097:
[----:B------:R-:W-:Y:S05]  /*1f80*/  BSYNC B0 ;  /* 0x0000000000007941 */ /* 0x000fea0003800000 */
.L_x_2096:
        /* <DEDUP_REMOVED lines=33> */
.L_x_2099:
[----:B------:R-:W-:Y:S05]  /*21a0*/  BSYNC B0 ;  /* 0x0000000000007941 */ /* 0x000fea0003800000 */
.L_x_2098:
        /* <DEDUP_REMOVED lines=31> */
.L_x_2101:
[----:B------:R-:W-:Y:S05]  /*23a0*/  BSYNC B0 ;  /* 0x0000000000007941 */ /* 0x000fea0003800000 */
.L_x_2100:
        /* <DEDUP_REMOVED lines=33> */
.L_x_2103:
[----:B------:R-:W-:Y:S05]  /*25c0*/  BSYNC B0 ;  /* 0x0000000000007941 */ /* 0x000fea0003800000 */
.L_x_2102:
        /* <DEDUP_REMOVED lines=31> */
.L_x_2105:
[----:B------:R-:W-:Y:S05]  /*27c0*/  BSYNC B0 ;  /* 0x0000000000007941 */ /* 0x000fea0003800000 */
.L_x_2104:
        /* <DEDUP_REMOVED lines=33> */
.L_x_2107:
[----:B------:R-:W-:Y:S05]  /*29e0*/  BSYNC B0 ;  /* 0x0000000000007941 */ /* 0x000fea0003800000 */
.L_x_2106:
        /* <DEDUP_REMOVED lines=31> */
.L_x_2109:
[----:B------:R-:W-:Y:S05]  /*2be0*/  BSYNC B0 ;  /* 0x0000000000007941 */ /* 0x000fea0003800000 */
.L_x_2108:
        /* <DEDUP_REMOVED lines=33> */
.L_x_2111:
[----:B------:R-:W-:Y:S05]  /*2e00*/  BSYNC B0 ;  /* 0x0000000000007941 */ /* 0x000fea0003800000 */
.L_x_2110:
        /* <DEDUP_REMOVED lines=31> */
.L_x_2113:
[----:B------:R-:W-:Y:S05]  /*3000*/  BSYNC B0 ;  /* 0x0000000000007941 */ /* 0x000fea0003800000 */
.L_x_2112:
        /* <DEDUP_REMOVED lines=33> */
.L_x_2115:
[----:B------:R-:W-:Y:S05]  /*3220*/  BSYNC B0 ;  /* 0x0000000000007941 */ /* 0x000fea0003800000 */
.L_x_2114:
        /* <DEDUP_REMOVED lines=31> */
.L_x_2117:
[----:B------:R-:W-:Y:S05]  /*3420*/  BSYNC B0 ;  /* 0x0000000000007941 */ /* 0x000fea0003800000 */
.L_x_2116:
        /* <DEDUP_REMOVED lines=33> */
.L_x_2119:
[----:B------:R-:W-:Y:S05]  /*3640*/  BSYNC B0 ;  /* 0x0000000000007941 */ /* 0x000fea0003800000 */
.L_x_2118:
        /* <DEDUP_REMOVED lines=31> */
.L_x_2121:
[----:B------:R-:W-:Y:S05]  /*3840*/  BSYNC B0 ;  /* 0x0000000000007941 */ /* 0x000fea0003800000 */
.L_x_2120:
        /* <DEDUP_REMOVED lines=33> */
.L_x_2123:
[----:B------:R-:W-:Y:S05]  /*3a60*/  BSYNC B0 ;  /* 0x0000000000007941 */ /* 0x000fea0003800000 */
.L_x_2122:
        /* <DEDUP_REMOVED lines=31> */
.L_x_2125:
[----:B------:R-:W-:Y:S05]  /*3c60*/  BSYNC B0 ;  /* 0x0000000000007941 */ /* 0x000fea0003800000 */
.L_x_2124:
        /* <DEDUP_REMOVED lines=33> */
.L_x_2127:
[----:B------:R-:W-:Y:S05]  /*3e80*/  BSYNC B0 ;  /* 0x0000000000007941 */ /* 0x000fea0003800000 */
.L_x_2126:
        /* <DEDUP_REMOVED lines=31> */
.L_x_2129:
[----:B------:R-:W-:Y:S05]  /*4080*/  BSYNC B0 ;  /* 0x0000000000007941 */ /* 0x000fea0003800000 */
.L_x_2128:
        /* <DEDUP_REMOVED lines=33> */
.L_x_2131:
[----:B------:R-:W-:Y:S05]  /*42a0*/  BSYNC B0 ;  /* 0x0000000000007941 */ /* 0x000fea0003800000 */
.L_x_2130:
        /* <DEDUP_REMOVED lines=31> */
.L_x_2133:
[----:B------:R-:W-:Y:S05]  /*44a0*/  BSYNC B0 ;  /* 0x0000000000007941 */ /* 0x000fea0003800000 */
.L_x_2132:
        /* <DEDUP_REMOVED lines=33> */
.L_x_2135:
[----:B------:R-:W-:Y:S05]  /*46c0*/  BSYNC B0 ;  /* 0x0000000000007941 */ /* 0x000fea0003800000 */
.L_x_2134:
        /* <DEDUP_REMOVED lines=31> */
.L_x_2137:
[----:B------:R-:W-:Y:S05]  /*48c0*/  BSYNC B0 ;  /* 0x0000000000007941 */ /* 0x000fea0003800000 */
.L_x_2136:
        /* <DEDUP_REMOVED lines=33> */
.L_x_2139:
[----:B------:R-:W-:Y:S05]  /*4ae0*/  BSYNC B0 ;  /* 0x0000000000007941 */ /* 0x000fea0003800000 */
.L_x_2138:
        /* <DEDUP_REMOVED lines=31> */
.L_x_2141:
[----:B------:R-:W-:Y:S05]  /*4ce0*/  BSYNC B0 ;  /* 0x0000000000007941 */ /* 0x000fea0003800000 */
.L_x_2140:
        /* <DEDUP_REMOVED lines=33> */
.L_x_2143:
[----:B------:R-:W-:Y:S05]  /*4f00*/  BSYNC B0 ;  /* 0x0000000000007941 */ /* 0x000fea0003800000 */
.L_x_2142:
[----:B0-----:R-:W-:Y:S01]  /*4f10*/  MOV R0, 0xff800000 ;  /* 0xff80000000007802 */ /* 0x001fe20000000f00 */
[----:B------:R-:W-:Y:S01]  /*4f20*/  BSSY B0, `(.L_x_2144) ;  /* 0x000001f000007945 */ /* 0x000fe20003800000 */
[----:B------:R-:W-:Y:S01]  /*4f30*/  ISETP.GE.AND P3, PT, R11, R130, PT ;  /* 0x000000820b00720c */ /* 0x000fe20003f66270 */
[----:B------:R-:W-:Y:S01]  /*4f40*/  VIADD R11, R2, 0x1600 ;  /* 0x00001600020b7836 */ /* 0x000fe20000000000 */
[----:B------:R-:W-:Y:S01]  /*4f50*/  MOV R15, 0xff800000 ;  /* 0xff800000000f7802 */ /* 0x000fe20000000f00 */
[----:B------:R0:W-:Y:S04]  /*4f60*/  STL [R1+0x128], R0 ;  /* 0x0001280001007387 */ /* 0x0001e80000100800 */
[----:B------:R0:W-:Y:S01]  /*4f70*/  STL [R1+0x31c], R0 ;  /* 0x00031c0001007387 */ /* 0x0001e20000100800 */
[----:B------:R-:W-:Y:S05]  /*4f80*/  @P4 BRA `(.L_x_2145) ;  /* 0x0000000000604947 */ /* 0x000fea0003800000 */
[----:B------:R-:W0:Y:S01]  /*4f90*/  LDG.E.64 R6, desc[UR4][R4.64+0x2500] ;  /* 0x0025000404067981 */ /* 0x000e22000c1e1b00 */
[C---:B------:R-:W-:Y:S01]  /*4fa0*/  IADD3 R9, R2.reuse, 0x1282, RZ ;  /* 0x0000128202097810 */ /* 0x040fe20007ffe0ff */
[----:B------:R-:W-:Y:S01]  /*4fb0*/  ULDC UR6, c[0x0][0x220] ;  /* 0x0000880000067ab9 */ /* 0x000fe20000000800 */
[----:B------:R-:W-:Y:S02]  /*4fc0*/  MOV R8, 0xff800000 ;  /* 0xff80000000087802 */ /* 0x000fe40000000f00 */
[----:B------:R-:W-:Y:S02]  /*4fd0*/  ISETP.GE.AND P4, PT, R9, R130, PT ;  /* 0x000000820900720c */ /* 0x000fe40003f86270 */
[----:B------:R-:W-:Y:S02]  /*4fe0*/  IADD3 R9, R2, 0x1281, RZ ;  /* 0x0000128102097810 */ /* 0x000fe40007ffe0ff */
[----:B------:R-:W-:Y:S02]  /*4ff0*/  MOV R15, 0xff800000 ;  /* 0xff800000000f7802 */ /* 0x000fe40000000f00 */
[----:B------:R-:W-:-:S07]  /*5000*/  MOV R19, 0xff800000 ;  /* 0xff80000000137802 */ /* 0x000fce0000000f00 */
[----:B------:R-:W1:Y:S01]  /*5010*/  @!P4 LDC R13, c[0x0][0x220] ;  /* 0x00008800ff0dcb82 */ /* 0x000e620000000800 */
[----:B0-----:R-:W-:-:S04]  /*5020*/  @!P4 IMAD.U32 R0, R7, 0x10000, RZ ;  /* 0x000100000700c824 */ /* 0x001fc800078e00ff */
[----:B-1----:R-:W-:Y:S01]  /*5030*/  @!P4 FMUL R8, R0, R13 ;  /* 0x0000000d0008c220 */ /* 0x002fe20000400000 */
[----:B------:R-:W-:Y:S02]  /*5040*/  ISETP.GE.AND P4, PT, R9, R130, PT ;  /* 0x000000820900720c */ /* 0x000fe40003f86270 */
[C---:B------:R-:W-:Y:S02]  /*5050*/  PRMT R0, R6.reuse, 0x7632, R0 ;  /* 0x0000763206007816 */ /* 0x040fe40000000000 */
[----:B------:R-:W-:Y:S01]  /*5060*/  SHF.L.U32 R6, R6, 0x10, RZ ;  /* 0x0000001006067819 */ /* 0x000fe200000006ff */
[----:B------:R1:W-:Y:S01]  /*5070*/  STL [R1+0x128], R8 ;  /* 0x0001280801007387 */ /* 0x0003e20000100800 */
[----:B------:R-:W-:-:S07]  /*5080*/  IADD3 R9, R2, 0x1283, RZ ;  /* 0x0000128302097810 */ /* 0x000fce0007ffe0ff */
[----:B------:R-:W-:-:S04]  /*5090*/  @!P4 IMAD.U32 R0, R0, 0x10000, RZ ;  /* 0x000100000000c824 */ /* 0x000fc800078e00ff */
[----:B------:R-:W-:Y:S01]  /*50a0*/  @!P4 FMUL R15, R0, UR6 ;  /* 0x00000006000fcc20 */ /* 0x000fe20008400000 */
[----:B------:R-:W-:Y:S01]  /*50b0*/  FMUL R0, R6, UR6 ;  /* 0x0000000606007c20 */ /* 0x000fe20008400000 */
[----:B------:R-:W-:-:S04]  /*50c0*/  ISETP.GE.AND P4, PT, R9, R130, PT ;  /* 0x000000820900720c */ /* 0x000fc80003f86270 */
[----:B------:R1:W-:Y:S09]  /*50d0*/  STL [R1+0x31c], R0 ;  /* 0x00031c0001007387 */ /* 0x0003f20000100800 */
[----:B------:R-:W-:-:S05]  /*50e0*/  @!P4 PRMT R7, R7, 0x7632, R7 ;  /* 0x000076320707c816 */ /* 0x000fca0000000007 */
[----:B------:R-:W-:-:S04]  /*50f0*/  @!P4 IMAD.U32 R7, R7, 0x10000, RZ ;  /* 0x000100000707c824 */ /* 0x000fc800078e00ff */
[----:B-1----:R-:W-:-:S07]  /*5100*/  @!P4 FMUL R19, R7, UR6 ;  /* 0x000000060713cc20 */ /* 0x002fce0008400000 */
.L_x_2145:
[----:B------:R-:W-:Y:S05]  /*5110*/  BSYNC B0 ;  /* 0x0000000000007941 */ /* 0x000fea0003800000 */
.L_x_2144:
[----:B------:R-:W-:Y:S01]  /*5120*/  MOV R6, 0xff800000 ;  /* 0xff80000000067802 */ /* 0x000fe20000000f00 */
[----:B------:R-:W-:Y:S01]  /*5130*/  BSSY B0, `(.L_x_2146) ;  /* 0x0000022000007945 */ /* 0x000fe20003800000 */
[----:B0-----:R-:W-:Y:S01]  /*5140*/  MOV R0, 0xff800000 ;  /* 0xff80000000007802 */ /* 0x001fe20000000f00 */
[----:B------:R-:W-:Y:S01]  /*5150*/  IMAD.MOV.U32 R14, RZ, RZ, -0x800000 ;  /* 0xff800000ff0e7424 */ /* 0x000fe200078e00ff */
[----:B------:R-:W-:Y:S01]  /*5160*/  ISETP.GE.AND P4, PT, R11, R130, PT ;  /* 0x000000820b00720c */ /* 0x000fe20003f86270 */
[----:B------:R0:W-:Y:S01]  /*5170*/  STL [R1+0x144], R6 ;  /* 0x0001440601007387 */ /* 0x0001e20000100800 */
[----:B------:R-:W-:Y:S01]  /*5180*/  MOV R13, 0xff800000 ;  /* 0xff800000000d7802 */ /* 0x000fe20000000f00 */
[----:B------:R-:W-:Y:S02]  /*5190*/  VIADD R11, R2, 0x1680 ;  /* 0x00001680020b7836 */ /* 0x000fe40000000000 */
[----:B------:R0:W-:Y:S04]  /*51a0*/  STL [R1+0x134], R0 ;  /* 0x0001340001007387 */ /* 0x0001e80000100800 */
[----:B------:R0:W-:Y:S01]  /*51b0*/  STL [R1+0x328], R0 ;  /* 0x0003280001007387 */ /* 0x0001e20000100800 */
[----:B------:R-:W-:Y:S05]  /*51c0*/  @P5 BRA `(.L_x_2147) ;  /* 0x0000000000605947 */ /* 0x000fea0003800000 */
[----:B0-----:R-:W2:Y:S01]  /*51d0*/  LDG.E.64 R6, desc[UR4][R4.64+0x2600] ;  /* 0x0026000404067981 */ /* 0x001ea2000c1e1b00 */
[C---:B------:R-:W-:Y:S01]  /*51e0*/  IADD3 R9, R2.reuse, 0x1302, RZ ;  /* 0x0000130202097810 */ /* 0x040fe20007ffe0ff */
[----:B------:R-:W-:Y:S01]  /*51f0*/  ULDC UR6, c[0x0][0x220] ;  /* 0x0000880000067ab9 */ /* 0x000fe20000000800 */
[----:B------:R-:W-:Y:S02]  /*5200*/  MOV R8, 0xff800000 ;  /* 0xff80000000087802 */ /* 0x000fe40000000f00 */
[----:B------:R-:W-:Y:S02]  /*5210*/  ISETP.GE.AND P5, PT, R9, R130, PT ;  /* 0x000000820900720c */ /* 0x000fe40003fa6270 */
[----:B------:R-:W-:Y:S02]  /*5220*/  IADD3 R9, R2, 0x1301, RZ ;  /* 0x0000130102097810 */ /* 0x000fe40007ffe0ff */
[----:B------:R-:W-:-:S09]  /*5230*/  MOV R14, 0xff800000 ;  /* 0xff800000000e7802 */ /* 0x000fd20000000f00 */
[----:B------:R-:W0:Y:S01]  /*5240*/  @!P5 LDC R13, c[0x0][0x220] ;  /* 0x00008800ff0ddb82 */ /* 0x000e220000000800 */
[----:B--2---:R-:W-:-:S04]  /*5250*/  @!P5 IMAD.U32 R0, R7, 0x10000, RZ ;  /* 0x000100000700d824 */ /* 0x004fc800078e00ff */
[----:B0-----:R-:W-:Y:S01]  /*5260*/  @!P5 FMUL R8, R0, R13 ;  /* 0x0000000d0008d220 */ /* 0x001fe20000400000 */
[----:B------:R-:W-:Y:S02]  /*5270*/  ISETP.GE.AND P5, PT, R9, R130, PT ;  /* 0x000000820900720c */ /* 0x000fe40003fa6270 */
[C---:B------:R-:W-:Y:S02]  /*5280*/  PRMT R0, R6.reuse, 0x7632, R0 ;  /* 0x0000763206007816 */ /* 0x040fe40000000000 */
[----:B------:R-:W-:Y:S01]  /*5290*/  SHF.L.U32 R6, R6, 0x10, RZ ;  /* 0x0000001006067819 */ /* 0x000fe200000006ff */
[----:B------:R1:W-:Y:S01]  /*52a0*/  STL [R1+0x134], R8 ;  /* 0x0001340801007387 */ /* 0x0003e20000100800 */
[----:B------:R-:W-:Y:S02]  /*52b0*/  MOV R13, 0xff800000 ;  /* 0xff800000000d7802 */ /* 0x000fe40000000f00 */
[----:B------:R-:W-:-:S05]  /*52c0*/  IADD3 R9, R2, 0x1303, RZ ;  /* 0x0000130302097810 */ /* 0x000fca0007ffe0ff */
        /* <DEDUP_REMOVED lines=8> */
.L_x_2147:
[----:B------:R-:W-:Y:S05]  /*5350*/  BSYNC B0 ;  /* 0x0000000000007941 */ /* 0x000fea0003800000 */
.L_x_2146:
[----:B0-----:R-:W-:Y:S01]  /*5360*/  MOV R0, 0xff800000 ;  /* 0xff80000000007802 */ /* 0x001fe20000000f00 */
[----:B------:R-:W-:Y:S01]  /*5370*/  BSSY B0, `(.L_x_2148) ;  /* 0x0000020000007945 */ /* 0x000fe20003800000 */
[----:B------:R-:W-:Y:S01]  /*5380*/  ISETP.GE.AND P5, PT, R11, R130, PT ;  /* 0x000000820b00720c */ /* 0x000fe20003fa6270 */
[----:B------:R-:W-:Y:S01]  /*5390*/  IMAD.MOV.U32 R12, RZ, RZ, -0x800000 ;  /* 0xff800000ff0c7424 */ /* 0x000fe200078e00ff */
[----:B------:R-:W-:Y:S01]  /*53a0*/  IADD3 R11, R2, 0x1700, RZ ;  /* 0x00001700020b7810 */ /* 0x000fe20007ffe0ff */
[----:B------:R0:W-:Y:S04]  /*53b0*/  STL [R1+0x140], R0 ;  /* 0x0001400001007387 */ /* 0x0001e80000100800 */
[----:B------:R0:W-:Y:S01]  /*53c0*/  STL [R1+0x330], R0 ;  /* 0x0003300001007387 */ /* 0x0001e20000100800 */
[----:B------:R-:W-:Y:S05]  /*53d0*/  @P6 BRA `(.L_x_2149) ;  /* 0x0000000000646947 */ /* 0x000fea0003800000 */
[----:B------:R-:W0:Y:S01]  /*53e0*/  LDG.E.64 R6, desc[UR4][R4.64+0x2700] ;  /* 0x0027000404067981 */ /* 0x000e22000c1e1b00 */
[C---:B------:R-:W-:Y:S01]  /*53f0*/  IADD3 R9, R2.reuse, 0x1382, RZ ;  /* 0x0000138202097810 */ /* 0x040fe20007ffe0ff */
[----:B------:R-:W-:Y:S01]  /*5400*/  IMAD.MOV.U32 R8, RZ, RZ, -0x800000 ;  /* 0xff800000ff087424 */ /* 0x000fe200078e00ff */
[----:B------:R-:W-:Y:S01]  /*5410*/  ULDC UR6, c[0x0][0x220] ;  /* 0x0000880000067ab9 */ /* 0x000fe20000000800 */
[----:B------:R-:W-:Y:S01]  /*5420*/  IMAD.MOV.U32 R12, RZ, RZ, -0x800000 ;  /* 0xff800000ff0c7424 */ /* 0x000fe200078e00ff */
[----:B------:R-:W-:Y:S02]  /*5430*/  ISETP.GE.AND P6, PT, R9, R130, PT ;  /* 0x000000820900720c */ /* 0x000fe40003fc6270 */
[----:B------:R-:W-:-:S11]  /*5440*/  IADD3 R9, R2, 0x1381, RZ ;  /* 0x0000138102097810 */ /* 0x000fd60007ffe0ff */
[----:B------:R-:W1:Y:S01]  /*5450*/  @!P6 LDC R129, c[0x0][0x220] ;  /* 0x00008800ff81eb82 */ /* 0x000e620000000800 */
[----:B0-----:R-:W-:-:S05]  /*5460*/  @!P6 SHF.L.U32 R0, R7, 0x10, RZ ;  /* 0x000000100700e819 */ /* 0x001fca00000006ff */
[----:B-1----:R-:W-:Y:S01]  /*5470*/  @!P6 FMUL R8, R0, R129 ;  /* 0x000000810008e220 */ /* 0x002fe20000400000 */
[----:B------:R-:W-:Y:S02]  /*5480*/  ISETP.GE.AND P6, PT, R9, R130, PT ;  /* 0x000000820900720c */ /* 0x000fe40003fc6270 */
[----:B------:R-:W-:Y:S02]  /*5490*/  PRMT R0, R6, 0x7632, R0 ;  /* 0x0000763206007816 */ /* 0x000fe40000000000 */
[----:B------:R-:W-:Y:S01]  /*54a0*/  IADD3 R9, R2, 0x1383, RZ ;  /* 0x0000138302097810 */ /* 0x000fe20007ffe0ff */
[----:B------:R0:W-:Y:S01]  /*54b0*/  STL [R1+0x140], R8 ;  /* 0x0001400801007387 */ /* 0x0001e20000100800 */
[----:B------:R-:W-:-:S07]  /*54c0*/  SHF.L.U32 R6, R6, 0x10, RZ ;  /* 0x0000001006067819 */ /* 0x000fce00000006ff */
[----:B------:R-:W-:Y:S01]  /*54d0*/  @!P6 SHF.L.U32 R0, R0, 0x10, RZ ;  /* 0x000000100000e819 */ /* 0x000fe200000006ff */
[----:B0-----:R-:W-:-:S04]  /*54e0*/  IMAD.MOV.U32 R8, RZ, RZ, -0x800000 ;  /* 0xff800000ff087424 */ /* 0x001fc800078e00ff */
[----:B------:R-:W-:Y:S01]  /*54f0*/  @!P6 FMUL R12, R0, UR6 ;  /* 0x00000006000cec20 */ /* 0x000fe20008400000 */
[----:B------:R-:W-:Y:S01]  /*5500*/  ISETP.GE.AND P6, PT, R9, R130, PT ;  /* 0x000000820900720c */ /* 0x000fe20003fc6270 */
[----:B------:R-:W-:-:S05]  /*5510*/  FMUL R0, R6, UR6 ;  /* 0x0000000606007c20 */ /* 0x000fca0008400000 */
[----:B------:R1:W-:Y:S07]  /*5520*/  STL [R1+0x330], R0 ;  /* 0x0003300001007387 */ /* 0x0003ee0000100800 */
[----:B------:R-:W-:-:S04]  /*5530*/  @!P6 PRMT R7, R7, 0x7632, R7 ;  /* 0x000076320707e816 */ /* 0x000fc80000000007 */
[----:B------:R-:W-:-:S05]  /*5540*/  @!P6 SHF.L.U32 R7, R7, 0x10, RZ ;  /* 0x000000100707e819 */ /* 0x000fca00000006ff */
[----:B------:R-:W-:-:S05]  /*5550*/  @!P6 FMUL R8, R7, UR6 ;  /* 0x000000060708ec20 */ /* 0x000fca0008400000 */
[----:B------:R1:W-:Y:S02]  /*5560*/  STL [R1+0x144], R8 ;  /* 0x0001440801007387 */ /* 0x0003e40000100800 */
.L_x_2149:
[----:B------:R-:W-:Y:S05]  /*5570*/  BSYNC B0 ;  /* 0x0000000000007941 */ /* 0x000fea0003800000 */
.L_x_2148:
[----:B------:R-:W-:Y:S01]  /*5580*/  IMAD.MOV.U32 R6, RZ, RZ, -0x800000 ;  /* 0xff800000ff067424 */ /* 0x000fe200078e00ff */
[----:B01----:R-:W-:Y:S01]  /*5590*/  MOV R0, 0xff800000 ;  /* 0xff80000000007802 */ /* 0x003fe20000000f00 */
[----:B------:R-:W-:Y:S01]  /*55a0*/  BSSY B0, `(.L_x_2150) ;  /* 0x0000021000007945 */ /* 0x000fe20003800000 */
[----:B------:R-:W-:Y:S01]  /*55b0*/  ISETP.GE.AND P6, PT, R11, R130, PT ;  /* 0x000000820b00720c */ /* 0x000fe20003fc6270 */
[----:B------:R-:W-:Y:S01]  /*55c0*/  IMAD.MOV.U32 R10, RZ, RZ, -0x800000 ;  /* 0xff800000ff0a7424 */ /* 0x000fe200078e00ff */
[----:B------:R0:W-:Y:S01]  /*55d0*/  STL [R1+0x164], R6 ;  /* 0x0001640601007387 */ /* 0x0001e20000100800 */
[----:B------:R-:W-:Y:S02]  /*55e0*/  MOV R11, 0xff800000 ;  /* 0xff800000000b7802 */ /* 0x000fe40000000f00 */
[----:B------:R-:W-:Y:S01]  /*55f0*/  IADD3 R129, R2, 0x1780, RZ ;  /* 0x0000178002817810 */ /* 0x000fe20007ffe0ff */
[----:B------:R0:W-:Y:S04]  /*5600*/  STL [R1+0x154], R0 ;  /* 0x0001540001007387 */ /* 0x0001e80000100800 */
[----:B------:R0:W-:Y:S01]  /*5610*/  STL [R1+0x33c], R0 ;  /* 0x00033c0001007387 */ /* 0x0001e20000100800 */
[----:B------:R-:W-:Y:S05]  /*5620*/  @P0 BRA `(.L_x_2151) ;  /* 0x0000000000600947 */ /* 0x000fea0003800000 */
[----:B0-----:R-:W2:Y:S01]  /*5630*/  LDG.E.64 R6, desc[UR4][R4.64+0x2800] ;  /* 0x0028000404067981 */ /* 0x001ea2000c1e1b00 */
[C---:B------:R-:W-:Y:S01]  /*5640*/  IADD3 R9, R2.reuse, 0x1402, RZ ;  /* 0x0000140202097810 */ /* 0x040fe20007ffe0ff */
[----:B------:R-:W-:Y:S01]  /*5650*/  IMAD.MOV.U32 R8, RZ, RZ, -0x800000 ;  /* 0xff800000ff087424 */ /* 0x000fe200078e00ff */
[----:B------:R-:W-:Y:S01]  /*5660*/  ULDC UR6, c[0x0][0x220] ;  /* 0x0000880000067ab9 */ /* 0x000fe20000000800 */
[----:B------:R-:W-:Y:S01]  /*5670*/  IMAD.MOV.U32 R10, RZ, RZ, -0x800000 ;  /* 0xff800000ff0a7424 */ /* 0x000fe200078e00ff */
[----:B------:R-:W-:Y:S02]  /*5680*/  ISETP.GE.AND P0, PT, R9, R130, PT ;  /* 0x000000820900720c */ /* 0x000fe40003f06270 */
[----:B------:R-:W-:-:S11]  /*5690*/  IADD3 R9, R2, 0x1401, RZ ;  /* 0x0000140102097810 */ /* 0x000fd60007ffe0ff */
[----:B------:R-:W0:Y:S01]  /*56a0*/  @!P0 LDC R11, c[0x0][0x220] ;  /* 0x00008800ff0b8b82 */ /* 0x000e220000000800 */
[----:B--2---:R-:W-:-:S05]  /*56b0*/  @!P0 SHF.L.U32 R0, R7, 0x10, RZ ;  /* 0x0000001007008819 */ /* 0x004fca00000006ff */
[----:B0-----:R-:W-:Y:S01]  /*56c0*/  @!P0 FMUL R8, R0, R11 ;  /* 0x0000000b00088220 */ /* 0x001fe20000400000 */
[----:B------:R-:W-:Y:S01]  /*56d0*/  ISETP.GE.AND P0, PT, R9, R130, PT ;  /* 0x000000820900720c */ /* 0x000fe20003f06270 */
[----:B------:R-:W-:Y:S01]  /*56e0*/  IMAD.MOV.U32 R11, RZ, RZ, -0x800000 ;  /* 0xff800000ff0b7424 */ /* 0x000fe200078e00ff */
[C---:B------:R-:W-:Y:S02]  /*56f0*/  PRMT R0, R6.reuse, 0x7632, R0 ;  /* 0x0000763206007816 */ /* 0x040fe40000000000 */
[----:B------:R-:W-:Y:S01]  /*5700*/  SHF.L.U32 R6, R6, 0x10, RZ ;  /* 0x0000001006067819 */ /* 0x000fe200000006ff */
[----:B------:R1:W-:Y:S01]  /*5710*/  STL [R1+0x154], R8 ;  /* 0x0001540801007387 */ /* 0x0003e20000100800 */
        /* <DEDUP_REMOVED lines=9> */
.L_x_2151:
[----:B------:R-:W-:Y:S05]  /*57b0*/  BSYNC B0 ;  /* 0x0000000000007941 */ /* 0x000fea0003800000 */
.L_x_2150:
[----:B0-----:R-:W-:Y:S01]  /*57c0*/  IMAD.MOV.U32 R0, RZ, RZ, -0x800000 ;  /* 0xff800000ff007424 */ /* 0x001fe200078e00ff */
[----:B------:R-:W-:Y:S01]  /*57d0*/  MOV R6, 0xff800000 ;  /* 0xff80000000067802 */ /* 0x000fe20000000f00 */
[----:B------:R-:W-:Y:S01]  /*57e0*/  BSSY B0, `(.L_x_2152) ;  /* 0x0000021000007945 */ /* 0x000fe20003800000 */
[----:B------:R-:W-:Y:S02]  /*57f0*/  ISETP.GE.AND P0, PT, R129, R130, PT ;  /* 0x000000828100720c */ /* 0x000fe40003f06270 */
[----:B------:R0:W-:Y:S01]  /*5800*/  STL [R1+0x160], R0 ;  /* 0x0001600001007387 */ /* 0x0001e20000100800 */
[----:B------:R-:W-:-:S03]  /*5810*/  IADD3 R129, R2, 0x1800, RZ ;  /* 0x0000180002817810 */ /* 0x000fc60007ffe0ff */
[----:B------:R0:W-:Y:S04]  /*5820*/  STL [R1+0xc0], R6 ;  /* 0x0000c00601007387 */ /* 0x0001e80000100800 */
[----:B------:R0:W-:Y:S01]  /*5830*/  STL [R1+0x348], R0 ;  /* 0x0003480001007387 */ /* 0x0001e20000100800 */
[----:B------:R-:W-:Y:S05]  /*5840*/  @P1 BRA `(.L_x_2153) ;  /* 0x0000000000681947 */ /* 0x000fea0003800000 */
[----:B0-----:R-:W2:Y:S01]  /*5850*/  LDG.E.64 R6, desc[UR4][R4.64+0x2900] ;  /* 0x0029000404067981 */ /* 0x001ea2000c1e1b00 */
[----:B------:R-:W-:Y:S01]  /*5860*/  VIADD R9, R2, 0x1482 ;  /* 0x0000148202097836 */ /* 0x000fe20000000000 */
[----:B------:R-:W-:Y:S01]  /*5870*/  MOV R8, 0xff800000 ;  /* 0xff80000000087802 */ /* 0x000fe20000000f00 */
[----:B------:R-:W-:-:S03]  /*5880*/  ULDC UR6, c[0x0][0x220] ;  /* 0x0000880000067ab9 */ /* 0x000fc60000000800 */
[----:B------:R-:W-:Y:S01]  /*5890*/  ISETP.GE.AND P1, PT, R9, R130, PT ;  /* 0x000000820900720c */ /* 0x000fe20003f26270 */
[----:B------:R-:W-:-:S12]  /*58a0*/  VIADD R9, R2, 0x1481 ;  /* 0x0000148102097836 */ /* 0x000fd80000000000 */
[----:B------:R-:W0:Y:S01]  /*58b0*/  @!P1 LDC R131, c[0x0][0x220] ;  /* 0x00008800ff839b82 */ /* 0x000e220000000800 */
[----:B--2---:R-:W-:-:S05]  /*58c0*/  @!P1 SHF.L.U32 R0, R7, 0x10, RZ ;  /* 0x0000001007009819 */ /* 0x004fca00000006ff */
[----:B0-----:R-:W-:Y:S01]  /*58d0*/  @!P1 FMUL R8, R0, R131 ;  /* 0x0000008300089220 */ /* 0x001fe20000400000 */
[----:B------:R-:W-:Y:S01]  /*58e0*/  ISETP.GE.AND P1, PT, R9, R130, PT ;  /* 0x000000820900720c */ /* 0x000fe20003f26270 */
[----:B------:R-:W-:Y:S01]  /*58f0*/  VIADD R9, R2, 0x1483 ;  /* 0x0000148302097836 */ /* 0x000fe20000000000 */
[C---:B------:R-:W-:Y:S01]  /*5900*/  PRMT R0, R6.reuse, 0x7632, R0 ;  /* 0x0000763206007816 */ /* 0x040fe20000000000 */
[----:B------:R-:W-:Y:S01]  /*5910*/  IMAD.U32 R6, R6, 0x10000, RZ ;  /* 0x0001000006067824 */ /* 0x000fe200078e00ff */
[----:B------:R0:W-:Y:S09]  /*5920*/  STL [R1+0x160], R8 ;  /* 0x0001600801007387 */ /* 0x0001f20000100800 */
[----:B------:R-:W-:-:S02]  /*5930*/  @!P1 SHF.L.U32 R0, R0, 0x10, RZ ;  /* 0x0000001000009819 */ /* 0x000fc400000006ff */
[----:B0-----:R-:W-:-:S03]  /*5940*/  MOV R8, 0xff800000 ;  /* 0xff80000000087802 */ /* 0x001fc60000000f00 */
[----:B------:R-:W-:Y:S01]  /*5950*/  @!P1 FMUL R8, R0, UR6 ;  /* 0x0000000600089c20 */ /* 0x000fe20008400000 */
[----:B------:R-:W-:Y:S01]  /*5960*/  ISETP.GE.AND P1, PT, R9, R130, PT ;  /* 0x000000820900720c */ /* 0x000fe20003f26270 */
[----:B------:R-:W-:-:S03]  /*5970*/  FMUL R0, R6, UR6 ;  /* 0x0000000606007c20 */ /* 0x000fc60008400000 */
[----:B------:R0:W-:Y:S04]  /*5980*/  STL [R1+0xc0], R8 ;  /* 0x0000c00801007387 */ /* 0x0001e80000100800 */
[----:B------:R1:W-:Y:S05]  /*5990*/  STL [R1+0x348], R0 ;  /* 0x0003480001007387 */ /* 0x0003ea0000100800 */
[----:B------:R-:W-:Y:S02]  /*59a0*/  @!P1 PRMT R7, R7, 0x7632, R7 ;  /* 0x0000763207079816 */ /* 0x000fe40000000007 */
[----:B0-----:R-:W-:-:S02]  /*59b0*/  MOV R8, 0xff800000 ;  /* 0xff80000000087802 */ /* 0x001fc40000000f00 */
[----:B------:R-:W-:-:S05]  /*59c0*/  @!P1 SHF.L.U32 R7, R7, 0x10, RZ ;  /* 0x0000001007079819 */ /* 0x000fca00000006ff */
[----:B------:R-:W-:-:S05]  /*59d0*/  @!P1 FMUL R8, R7, UR6 ;  /* 0x0000000607089c20 */ /* 0x000fca0008400000 */
[----:B------:R1:W-:Y:S02]  /*59e0*/  STL [R1+0x164], R8 ;  /* 0x0001640801007387 */ /* 0x0003e40000100800 */
.L_x_2153:
[----:B------:R-:W-:Y:S05]  /*59f0*/  BSYNC B0 ;  /* 0x0000000000007941 */ /* 0x000fea0003800000 */
.L_x_2152:
[----:B0-----:R-:W-:Y:S01]  /*5a00*/  MOV R6, 0xff800000 ;  /* 0xff80000000067802 */ /* 0x001fe20000000f00 */
[----:B-1----:R-:W-:Y:S01]  /*5a10*/  IMAD.MOV.U32 R0, RZ, RZ, -0x800000 ;  /* 0xff800000ff007424 */ /* 0x002fe200078e00ff */
[----:B------:R-:W-:Y:S01]  /*5a20*/  MOV R7, 0xff800000 ;  /* 0xff80000000077802 */ /* 0x000fe20000000f00 */
[----:B------:R-:W-:Y:S01]  /*5a30*/  BSSY B0, `(.L_x_2154) ;  /* 0x0000023000007945 */ /* 0x000fe20003800000 */
[----:B------:R-:W-:Y:S01]  /*5a40*/  ISETP.GE.AND P1, PT, R129, R130, PT ;  /* 0x000000828100720c */ /* 0x000fe20003f26270 */
[----:B------:R0:W-:Y:S01]  /*5a50*/  STL [R1+0x184], R6 ;  /* 0x0001840601007387 */ /* 0x0001e20000100800 */
[----:B------:R-:W-:-:S03]  /*5a60*/  IADD3 R129, R2, 0x1880, RZ ;  /* 0x0000188002817810 */ /* 0x000fc60007ffe0ff */
[----:B------:R0:W-:Y:S04]  /*5a70*/  STL [R1+0xbc], R7 ;  /* 0x0000bc0701007387 */ /* 0x0001e80000100800 */
[----:B------:R0:W-:Y:S04]  /*5a80*/  STL [R1+0x174], R0 ;  /* 0x0001740001007387 */ /* 0x0001e80000100800 */
[----:B------:R0:W-:Y:S04]  /*5a90*/  STL [R1+0xb8], R6 ;  /* 0x0000b80601007387 */ /* 0x0001e80000100800 */
[----:B------:R0:W-:Y:S01]  /*5aa0*/  STL [R1+0x350], R0 ;  /* 0x0003500001007387 */ /* 0x0001e20000100800 */
[----:B------:R-:W-:Y:S05]  /*5ab0*/  @P2 BRA `(.L_x_2155) ;  /* 0x0000000000682947 */ /* 0x000fea0003800000 */
[----:B0-----:R-:W2:Y:S01]  /*5ac0*/  LDG.E.64 R6, desc[UR4][R4.64+0x2a00] ;  /* 0x002a000404067981 */ /* 0x001ea2000c1e1b00 */
[C---:B------:R-:W-:Y:S01]  /*5ad0*/  IADD3 R9, R2.reuse, 0x1502, RZ ;  /* 0x0000150202097810 */ /* 0x040fe20007ffe0ff */
[----:B------:R-:W-:Y:S01]  /*5ae0*/  IMAD.MOV.U32 R8, RZ, RZ, -0x800000 ;  /* 0xff800000ff087424 */ /* 0x000fe200078e00ff */
[----:B------:R-:W-:Y:S02]  /*5af0*/  ULDC UR6, c[0x0][0x220] ;  /* 0x0000880000067ab9 */ /* 0x000fe40000000800 */
[----:B------:R-:W-:Y:S02]  /*5b00*/  ISETP.GE.AND P2, PT, R9, R130, PT ;  /* 0x000000820900720c */ /* 0x000fe40003f46270 */
[----:B------:R-:W-:-:S11]  /*5b10*/  IADD3 R9, R2, 0x1501, RZ ;  /* 0x0000150102097810 */ /* 0x000fd60007ffe0ff */
[----:B------:R-:W0:Y:S01]  /*5b20*/  @!P2 LDC R131, c[0x0][0x220] ;  /* 0x00008800ff83ab82 */ /* 0x000e220000000800 */
[----:B--2---:R-:W-:-:S05]  /*5b30*/  @!P2 SHF.L.U32 R0, R7, 0x10, RZ ;  /* 0x000000100700a819 */ /* 0x004fca00000006ff */
[----:B0-----:R-:W-:Y:S01]  /*5b40*/  @!P2 FMUL R8, R0, R131 ;  /* 0x000000830008a220 */ /* 0x001fe20000400000 */
        /* <DEDUP_REMOVED lines=9> */
[----:B------:R-:W-:-:S03]  /*5be0*/  FMUL R0, R6, UR6 ;  /* 0x0000000606007c20 */ /* 0x000fc60008400000 */
[----:B------:R0:W-:Y:S04]  /*5bf0*/  STL [R1+0xb8], R8 ;  /* 0x0000b80801007387 */ /* 0x0001e80000100800 */
[----:B------:R1:W-:Y:S05]  /*5c00*/  STL [R1+0x350], R0 ;  /* 0x0003500001007387 */ /* 0x0003ea0000100800 */
[----:B------:R-:W-:Y:S01]  /*5c10*/  @!P2 PRMT R7, R7, 0x7632, R7 ;  /* 0x000076320707a816 */ /* 0x000fe20000000007 */
[----:B0-----:R-:W-:-:S03]  /*5c20*/  IMAD.MOV.U32 R8, RZ, RZ, -0x800000 ;  /* 0xff800000ff087424 */ /* 0x001fc600078e00ff */
[----:B------:R-:W-:-:S05]  /*5c30*/  @!P2 SHF.L.U32 R7, R7, 0x10, RZ ;  /* 0x000000100707a819 */ /* 0x000fca00000006ff */
[----:B------:R-:W-:-:S05]  /*5c40*/  @!P2 FMUL R8, R7, UR6 ;  /* 0x000000060708ac20 */ /* 0x000fca0008400000 */
[----:B------:R1:W-:Y:S02]  /*5c50*/  STL [R1+0xbc], R8 ;  /* 0x0000bc0801007387 */ /* 0x0003e40000100800 */
.L_x_2155:
[----:B------:R-:W-:Y:S05]  /*5c60*/  BSYNC B0 ;  /* 0x0000000000007941 */ /* 0x000fea0003800000 */
.L_x_2154:
[----:B01----:R-:W-:Y:S01]  /*5c70*/  IMAD.MOV.U32 R0, RZ, RZ, -0x800000 ;  /* 0xff800000ff007424 */ /* 0x003fe200078e00ff */
        /* <DEDUP_REMOVED lines=34> */
.L_x_2157:
[----:B------:R-:W-:Y:S05]  /*5ea0*/  BSYNC B0 ;  /* 0x0000000000007941 */ /* 0x000fea0003800000 */
.L_x_2156:
[----:B------:R-:W-:Y:S01]  /*5eb0*/  MOV R7, 0xff800000 ;  /* 0xff80000000077802 */ /* 0x000fe20000000f00 */
[----:B01----:R-:W-:Y:S01]  /*5ec0*/  IMAD.MOV.U32 R0, RZ, RZ, -0x800000 ;  /* 0xff800000ff007424 */ /* 0x003fe200078e00ff */
[----:B------:R-:W-:Y:S01]  /*5ed0*/  MOV R6, 0xff800000 ;  /* 0xff80000000067802 */ /* 0x000fe20000000f00 */
[----:B------:R-:W-:Y:S01]  /*5ee0*/  BSSY B0, `(.L_x_2158) ;  /* 0x0000022000007945 */ /* 0x000fe20003800000 */
[----:B------:R-:W-:Y:S01]  /*5ef0*/  ISETP.GE.AND P3, PT, R129, R130, PT ;  /* 0x000000828100720c */ /* 0x000fe20003f66270 */
[----:B------:R0:W-:Y:S01]  /*5f00*/  STL [R1+0x1a0], R7 ;  /* 0x0001a00701007387 */ /* 0x0001e20000100800 */
[----:B------:R-:W-:Y:S02]  /*5f10*/  MOV R9, 0xff800000 ;  /* 0xff80000000097802 */ /* 0x000fe40000000f00 */
[----:B------:R-:W-:Y:S01]  /*5f20*/  IADD3 R131, R2, 0x1980, RZ ;  /* 0x0000198002837810 */ /* 0x000fe20007ffe0ff */
[----:B------:R0:W-:Y:S04]  /*5f30*/  STL [R1+0xb0], R6 ;  /* 0x0000b00601007387 */ /* 0x0001e80000100800 */
        /* <DEDUP_REMOVED lines=16> */
[----:B------:R-:W-:Y:S01]  /*6040*/  MOV R9, 0xff800000 ;  /* 0xff80000000097802 */ /* 0x000fe20000000f00 */
[----:B------:R0:W-:Y:S08]  /*6050*/  STL [R1+0x190], R8 ;  /* 0x0001900801007387 */ /* 0x0001f00000100800 */
[----:B------:R-:W-:-:S02]  /*6060*/  @!P4 SHF.L.U32 R0, R0, 0x10, RZ ;  /* 0x000000100000c819 */ /* 0x000fc400000006ff */
[----:B0-----:R-:W-:-:S03]  /*6070*/  MOV R8, 0xff800000 ;  /* 0xff80000000087802 */ /* 0x001fc60000000f00 */
        /* <DEDUP_REMOVED lines=8> */
.L_x_2159:
[----:B------:R-:W-:Y:S05]  /*6100*/  BSYNC B0 ;  /* 0x0000000000007941 */ /* 0x000fea0003800000 */
.L_x_2158:
[----:B01----:R-:W-:Y:S01]  /*6110*/  MOV R0, 0xff800000 ;  /* 0xff80000000007802 */ /* 0x003fe20000000f00 */
[----:B------:R-:W-:Y:S01]  /*6120*/  BSSY B0, `(.L_x_2160) ;  /* 0x0000022000007945 */ /* 0x000fe20003800000 */
[----:B------:R-:W-:Y:S02]  /*6130*/  MOV R6, 0xff800000 ;  /* 0xff80000000067802 */ /* 0x000fe40000000f00 */
[----:B------:R-:W-:Y:S01]  /*6140*/  ISETP.GE.AND P4, PT, R131, R130, PT ;  /* 0x000000828300720c */ /* 0x000fe20003f86270 */
[----:B------:R0:W-:Y:S01]  /*6150*/  STL [R1+0x19c], R0 ;  /* 0x00019c0001007387 */ /* 0x0001e20000100800 */
[----:B------:R-:W-:-:S03]  /*6160*/  VIADD R131, R2, 0x1a00 ;  /* 0x00001a0002837836 */ /* 0x000fc60000000000 */
        /* <DEDUP_REMOVED lines=8> */
[----:B------:R-:W-:-:S11]  /*61f0*/  IADD3 R129, R2, 0x1681, RZ ;  /* 0x0000168102817810 */ /* 0x000fd60007ffe0ff */
[----:B------:R-:W0:Y:S01]  /*6200*/  @!P5 LDC R133, c[0x0][0x220] ;  /* 0x00008800ff85db82 */ /* 0x000e220000000800 */
[----:B--2---:R-:W-:-:S04]  /*6210*/  @!P5 IMAD.U32 R0, R7, 0x10000, RZ ;  /* 0x000100000700d824 */ /* 0x004fc800078e00ff */
[----:B0-----:R-:W-:Y:S01]  /*6220*/  @!P5 FMUL R8, R0, R133 ;  /* 0x000000850008d220 */ /* 0x001fe20000400000 */
[----:B------:R-:W-:Y:S02]  /*6230*/  ISETP.GE.AND P5, PT, R129, R130, PT ;  /* 0x000000828100720c */ /* 0x000fe40003fa6270 */
[----:B------:R-:W-:Y:S02]  /*6240*/  PRMT R0, R6, 0x7632, R0 ;  /* 0x0000763206007816 */ /* 0x000fe40000000000 */
[----:B------:R-:W-:Y:S01]  /*6250*/  IADD3 R129, R2, 0x1683, RZ ;  /* 0x0000168302817810 */ /* 0x000fe20007ffe0ff */
[----:B------:R0:W-:Y:S01]  /*6260*/  STL [R1+0x19c], R8 ;  /* 0x00019c0801007387 */ /* 0x0001e20000100800 */
[----:B------:R-:W-:-:S07]  /*6270*/  SHF.L.U32 R6, R6, 0x10, RZ ;  /* 0x0000001006067819 */ /* 0x000fce00000006ff */
[----:B------:R-:W-:Y:S01]  /*6280*/  @!P5 IMAD.U32 R0, R0, 0x10000, RZ ;  /* 0x000100000000d824 */ /* 0x000fe200078e00ff */
[----:B0-----:R-:W-:-:S03]  /*6290*/  MOV R8, 0xff800000 ;  /* 0xff80000000087802 */ /* 0x001fc60000000f00 */
[----:B------:R-:W-:Y:S01]  /*62a0*/  @!P5 FMUL R8, R0, UR6 ;  /* 0x000000060008dc20 */ /* 0x000fe20008400000 */
[----:B------:R-:W-:Y:S01]  /*62b0*/  ISETP.GE.AND P5, PT, R129, R130, PT ;  /* 0x000000828100720c */ /* 0x000fe20003fa6270 */
[----:B------:R-:W-:-:S03]  /*62c0*/  FMUL R0, R6, UR6 ;  /* 0x0000000606007c20 */ /* 0x000fc60008400000 */
[----:B------:R0:W-:Y:S04]  /*62d0*/  STL [R1+0xa8], R8 ;  /* 0x0000a80801007387 */ /* 0x0001e80000100800 */
[----:B------:R1:W-:Y:S05]  /*62e0*/  STL [R1+0x370], R0 ;  /* 0x0003700001007387 */ /* 0x0003ea0000100800 */
[----:B------:R-:W-:Y:S02]  /*62f0*/  @!P5 PRMT R7, R7, 0x7632, R7 ;  /* 0x000076320707d816 */ /* 0x000fe40000000007 */
[----:B0-----:R-:W-:-:S03]  /*6300*/  MOV R8, 0xff800000 ;  /* 0xff80000000087802 */ /* 0x001fc60000000f00 */
[----:B------:R-:W-:-:S04]  /*6310*/  @!P5 IMAD.U32 R7, R7, 0x10000, RZ ;  /* 0x000100000707d824 */ /* 0x000fc800078e00ff */
[----:B------:R-:W-:-:S05]  /*6320*/  @!P5 FMUL R8, R7, UR6 ;  /* 0x000000060708dc20 */ /* 0x000fca0008400000 */
[----:B------:R1:W-:Y:S02]  /*6330*/  STL [R1+0x1a0], R8 ;  /* 0x0001a00801007387 */ /* 0x0003e40000100800 */
.L_x_2161:
[----:B------:R-:W-:Y:S05]  /*6340*/  BSYNC B0 ;  /* 0x0000000000007941 */ /* 0x000fea0003800000 */
.L_x_2160:
[----:B0-----:R-:W-:Y:S01]  /*6350*/  MOV R6, 0xff800000 ;  /* 0xff80000000067802 */ /* 0x001fe20000000f00 */
[----:B------:R-:W-:Y:S01]  /*6360*/  IMAD.MOV.U32 R7, RZ, RZ, -0x800000 ;  /* 0xff800000ff077424 */ /* 0x000fe200078e00ff */
[----:B-1----:R-:W-:Y:S01]  /*6370*/  MOV R0, 0xff800000 ;  /* 0xff80000000007802 */ /* 0x002fe20000000f00 */
        /* <DEDUP_REMOVED lines=35> */
.L_x_2163:
[----:B------:R-:W-:Y:S05]  /*65b0*/  BSYNC B0 ;  /* 0x0000000000007941 */ /* 0x000fea0003800000 */
.L_x_2162:
        /* <DEDUP_REMOVED lines=35> */
.L_x_2165:
[----:B------:R-:W-:Y:S05]  /*67f0*/  BSYNC B0 ;  /* 0x0000000000007941 */ /* 0x000fea0003800000 */
.L_x_2164:
        /* <DEDUP_REMOVED lines=38> */
.L_x_2167:
[----:B------:R-:W-:Y:S05]  /*6a60*/  BSYNC B0 ;  /* 0x0000000000007941 */ /* 0x000fea0003800000 */
.L_x_2166:
        /* <DEDUP_REMOVED lines=35> */
.L_x_2169:
[----:B------:R-:W-:Y:S05]  /*6ca0*/  BSYNC B0 ;  /* 0x0000000000007941 */ /* 0x000fea0003800000 */
.L_x_2168:
        /* <DEDUP_REMOVED lines=38> */
.L_x_2171:
[----:B------:R-:W-:Y:S05]  /*6f10*/  BSYNC B0 ;  /* 0x0000000000007941 */ /* 0x000fea0003800000 */
.L_x_2170:
        /* <DEDUP_REMOVED lines=35> */
.L_x_2173:
[----:B------:R-:W-:Y:S05]  /*7150*/  BSYNC B0 ;  /* 0x0000000000007941 */ /* 0x000fea0003800000 */
.L_x_2172:
[----:B------:R-:W-:Y:S01]  /*7160*/  MOV R7, 0xff800000 ;  /* 0xff80000000077802 */ /* 0x000fe20000000f00 */
[----:B0-----:R-:W-:Y:S01]  /*7170*/  IMAD.MOV.U32 R6, RZ, RZ, -0x800000 ;  /* 0xff800000ff067424 */ /* 0x001fe200078e00ff */
[----:B-1----:R-:W-:Y:S01]  /*7180*/  MOV R0, 0xff800000 ;  /* 0xff80000000007802 */ /* 0x002fe20000000f00 */
[----:B------:R-:W-:Y:S01]  /*7190*/  BSSY B0, `(.L_x_2174) ;  /* 0x0000022000007945 */ /* 0x000fe20003800000 */
[----:B------:R-:W-:Y:S01]  /*71a0*/  ISETP.GE.AND P4, PT, R131, R130, PT ;  /* 0x000000828300720c */ /* 0x000fe20003f86270 */
[----:B------:R0:W-:Y:S01]  /*71b0*/  STL [R1+0x21c], R7 ;  /* 0x00021c0701007387 */ /* 0x0001e20000100800 */
[----:B------:R-:W-:Y:S01]  /*71c0*/  MOV R8, 0xff800000 ;  /* 0xff80000000087802 */ /* 0x000fe20000000f00 */
[----:B------:R-:W-:Y:S02]  /*71d0*/  VIADD R131, R2, 0x1d80 ;  /* 0x00001d8002837836 */ /* 0x000fe40000000000 */
[----:B------:R0:W-:Y:S04]  /*71e0*/  STL [R1+0x80], R6 ;  /* 0x0000800601007387 */ /* 0x0001e80000100800 */
        /* <DEDUP_REMOVED lines=22> */
[----:B------:R-:W-:-:S05]  /*7350*/  FMUL R0, R6, UR6 ;  /* 0x0000000606007c20 */ /* 0x000fca0008400000 */
[----:B------:R1:W-:Y:S07]  /*7360*/  STL [R1+0x3bc], R0 ;  /* 0x0003bc0001007387 */ /* 0x0003ee0000100800 */
[----:B------:R-:W-:-:S05]  /*7370*/  @!P5 PRMT R7, R7, 0x7632, R7 ;  /* 0x000076320707d816 */ /* 0x000fca0000000007 */
[----:B------:R-:W-:-:S04]  /*7380*/  @!P5 IMAD.U32 R7, R7, 0x10000, RZ ;  /* 0x000100000707d824 */ /* 0x000fc800078e00ff */
[----:B------:R-:W-:-:S05]  /*7390*/  @!P5 FMUL R132, R7, UR6 ;  /* 0x000000060784dc20 */ /* 0x000fca0008400000 */
[----:B------:R1:W-:Y:S02]  /*73a0*/  STL [R1+0x80], R132 ;  /* 0x0000808401007387 */ /* 0x0003e40000100800 */
.L_x_2175:
[----:B------:R-:W-:Y:S05]  /*73b0*/  BSYNC B0 ;  /* 0x0000000000007941 */ /* 0x000fea0003800000 */
.L_x_2174:
[----:B01----:R-:W-:Y:S01]  /*73c0*/  MOV R0, 0xff800000 ;  /* 0xff80000000007802 */ /* 0x003fe20000000f00 */
[----:B------:R-:W-:Y:S01]  /*73d0*/  IMAD.MOV.U32 R6, RZ, RZ, -0x800000 ;  /* 0xff800000ff067424 */ /* 0x000fe200078e00ff */
        /* <DEDUP_REMOVED lines=33> */
.L_x_2177:
[----:B------:R-:W-:Y:S05]  /*75f0*/  BSYNC B0 ;  /* 0x0000000000007941 */ /* 0x000fea0003800000 */
.L_x_2176:
[----:B0-----:R-:W-:Y:S01]  /*7600*/  IMAD.MOV.U32 R6, RZ, RZ, -0x800000 ;  /* 0xff800000ff067424 */ /* 0x001fe200078e00ff */
[----:B------:R-:W-:Y:S01]  /*7610*/  MOV R7, 0xff800000 ;  /* 0xff80000000077802 */ /* 0x000fe20000000f00 */
[----:B------:R-:W-:Y:S01]  /*7620*/  BSSY B0, `(.L_x_2178) ;  /* 0x0000024000007945 */ /* 0x000fe20003800000 */
[----:B-1----:R-:W-:Y:S02]  /*7630*/  MOV R0, 0xff800000 ;  /* 0xff80000000007802 */ /* 0x002fe40000000f00 */
[----:B------:R0:W-:Y:S01]  /*7640*/  STL [R1+0x238], R6 ;  /* 0x0002380601007387 */ /* 0x0001e20000100800 */
[----:B------:R-:W-:Y:S01]  /*7650*/  ISETP.GE.AND P6, PT, R131, R130, PT ;  /* 0x000000828300720c */ /* 0x000fe20003fc6270 */
[----:B------:R-:W-:Y:S02]  /*7660*/  VIADD R131, R2, 0x1e80 ;  /* 0x00001e8002837836 */ /* 0x000fe40000000000 */
[----:B------:R0:W-:Y:S04]  /*7670*/  STL [R1+0x78], R7 ;  /* 0x0000780701007387 */ /* 0x0001e80000100800 */
        /* <DEDUP_REMOVED lines=30> */
.L_x_2179:
[----:B------:R-:W-:Y:S05]  /*7860*/  BSYNC B0 ;  /* 0x0000000000007941 */ /* 0x000fea0003800000 */
.L_x_2178:
        /* <DEDUP_REMOVED lines=10> */
[----:B------:R-:W-:Y:S01]  /*7910*/  IADD3 R129, R2, 0x1b82, RZ ;  /* 0x00001b8202817810 */ /* 0x000fe20007ffe0ff */
[----:B------:R-:W-:Y:S01]  /*7920*/  IMAD.MOV.U32 R132, RZ, RZ, -0x800000 ;  /* 0xff800000ff847424 */ /* 0x000fe200078e00ff */
[----:B------:R-:W-:Y:S02]  /*7930*/  ULDC UR6, c[0x0][0x220] ;  /* 0x0000880000067ab9 */ /* 0x000fe40000000800 */
[----:B------:R-:W-:-:S13]  /*7940*/  ISETP.GE.AND P1, PT, R129, R130, PT ;  /* 0x000000828100720c */ /* 0x000fda0003f26270 */
[----:B------:R-:W0:Y:S01]  /*7950*/  @!P1 LDC R129, c[0x0][0x220] ;  /* 0x00008800ff819b82 */ /* 0x000e220000000800 */
[----:B--2---:R-:W-:-:S05]  /*7960*/  @!P1 SHF.L.U32 R0, R7, 0x10, RZ ;  /* 0x0000001007009819 */ /* 0x004fca00000006ff */
[----:B0-----:R-:W-:Y:S01]  /*7970*/  @!P1 FMUL R132, R0, R129 ;  /* 0x0000008100849220 */ /* 0x001fe20000400000 */
[----:B------:R-:W-:Y:S02]  /*7980*/  IADD3 R129, R2, 0x1b81, RZ ;  /* 0x00001b8102817810 */ /* 0x000fe40007ffe0ff */
[C---:B------:R-:W-:Y:S01]  /*7990*/  PRMT R0, R6.reuse, 0x7632, R0 ;  /* 0x0000763206007816 */ /* 0x040fe20000000000 */
[----:B------:R-:W-:Y:S01]  /*79a0*/  IMAD.U32 R6, R6, 0x10000, RZ ;  /* 0x0001000006067824 */ /* 0x000fe200078e00ff */
[----:B------:R-:W-:Y:S01]  /*79b0*/  ISETP.GE.AND P1, PT, R129, R130, PT ;  /* 0x000000828100720c */ /* 0x000fe20003f26270 */
[----:B------:R0:W-:Y:S01]  /*79c0*/  STL [R1+0x234], R132 ;  /* 0x0002348401007387 */ /* 0x0001e20000100800 */
[----:B------:R-:W-:Y:S02]  /*79d0*/  IADD3 R129, R2, 0x1b83, RZ ;  /* 0x00001b8302817810 */ /* 0x000fe40007ffe0ff */
[----:B0-----:R-:W-:-:S09]  /*79e0*/  MOV R132, 0xff800000 ;  /* 0xff80000000847802 */ /* 0x001fd20000000f00 */
[----:B------:R-:W-:-:S04]  /*79f0*/  @!P1 IMAD.U32 R0, R0, 0x10000, RZ ;  /* 0x0001000000009824 */ /* 0x000fc800078e00ff */
        /* <DEDUP_REMOVED lines=10> */
.L_x_2181:
[----:B------:R-:W-:Y:S05]  /*7aa0*/  BSYNC B0 ;  /* 0x0000000000007941 */ /* 0x000fea0003800000 */
.L_x_2180:
[----:B------:R-:W-:Y:S01]  /*7ab0*/  IMAD.MOV.U32 R7, RZ, RZ, -0x800000 ;  /* 0xff800000ff077424 */ /* 0x000fe200078e00ff */
[----:B0-----:R-:W-:Y:S01]  /*7ac0*/  MOV R6, 0xff800000 ;  /* 0xff80000000067802 */ /* 0x001fe20000000f00 */
[----:B------:R-:W-:Y:S01]  /*7ad0*/  BSSY B0, `(.L_x_2182) ;  /* 0x0000022000007945 */ /* 0x000fe20003800000 */
[----:B------:R-:W-:Y:S01]  /*7ae0*/  ISETP.GE.AND P1, PT, R131, R130, PT ;  /* 0x000000828300720c */ /* 0x000fe20003f26270 */
[----:B------:R-:W-:Y:S01]  /*7af0*/  VIADD R131, R2, 0x1f80 ;  /* 0x00001f8002837836 */ /* 0x000fe20000000000 */
[----:B------:R0:W-:Y:S01]  /*7b00*/  STL [R1+0x258], R7 ;  /* 0x0002580701007387 */ /* 0x0001e20000100800 */
[----:B-1----:R-:W-:-:S03]  /*7b10*/  MOV R0, 0xff800000 ;  /* 0xff80000000007802 */ /* 0x002fc60000000f00 */
[----:B------:R0:W-:Y:S04]  /*7b20*/  STL [R1+0x248], R6 ;  /* 0x0002480601007387 */ /* 0x0001e80000100800 */
[----:B------:R0:W-:Y:S04]  /*7b30*/  STL [R1+0x6c], R7 ;  /* 0x00006c0701007387 */ /* 0x0001e80000100800 */
[----:B------:R0:W-:Y:S01]  /*7b40*/  STL [R1+0x3e4], R6 ;  /* 0x0003e40601007387 */ /* 0x0001e20000100800 */
[----:B------:R-:W-:Y:S05]  /*7b50*/  @P2 BRA `(.L_x_2183) ;  /* 0x0000000000642947 */ /* 0x000fea0003800000 */
[----:B0-----:R-:W2:Y:S01]  /*7b60*/  LDG.E.64 R6, desc[UR4][R4.64+0x3800] ;  /* 0x0038000404067981 */ /* 0x001ea2000c1e1b00 */
[----:B------:R-:W-:Y:S01]  /*7b70*/  IADD3 R129, R2, 0x1c02, RZ ;  /* 0x00001c0202817810 */ /* 0x000fe20007ffe0ff */
[----:B------:R-:W-:Y:S01]  /*7b80*/  ULDC UR6, c[0x0][0x220] ;  /* 0x0000880000067ab9 */ /* 0x000fe20000000800 */
[----:B------:R-:W-:Y:S02]  /*7b90*/  MOV R132, 0xff800000 ;  /* 0xff80000000847802 */ /* 0x000fe40000000f00 */
[----:B------:R-:W-:-:S13]  /*7ba0*/  ISETP.GE.AND P2, PT, R129, R130, PT ;  /* 0x000000828100720c */ /* 0x000fda0003f46270 */
[----:B------:R-:W0:Y:S01]  /*7bb0*/  @!P2 LDC R129, c[0x0][0x220] ;  /* 0x00008800ff81ab82 */ /* 0x000e220000000800 */
[----:B--2---:R-:W-:-:S04]  /*7bc0*/  @!P2 IMAD.U32 R0, R7, 0x10000, RZ ;  /* 0x000100000700a824 */ /* 0x004fc800078e00ff */
[----:B0-----:R-:W-:Y:S01]  /*7bd0*/  @!P2 FMUL R132, R0, R129 ;  /* 0x000000810084a220 */ /* 0x001fe20000400000 */
[----:B------:R-:W-:Y:S02]  /*7be0*/  IADD3 R129, R2, 0x1c01, RZ ;  /* 0x00001c0102817810 */ /* 0x000fe40007ffe0ff */
[C---:B------:R-:W-:Y:S02]  /*7bf0*/  PRMT R0, R6.reuse, 0x7632, R0 ;  /* 0x0000763206007816 */ /* 0x040fe40000000000 */
[----:B------:R-:W-:Y:S01]  /*7c00*/  ISETP.GE.AND P2, PT, R129, R130, PT ;  /* 0x000000828100720c */ /* 0x000fe20003f46270 */
[----:B------:R0:W-:Y:S01]  /*7c10*/  STL [R1+0x248], R132 ;  /* 0x0002488401007387 */ /* 0x0001e20000100800 */
[----:B------:R-:W-:Y:S02]  /*7c20*/  SHF.L.U32 R6, R6, 0x10, RZ ;  /* 0x0000001006067819 */ /* 0x000fe400000006ff */
[----:B------:R-:W-:-:S03]  /*7c30*/  IADD3 R129, R2, 0x1c03, RZ ;  /* 0x00001c0302817810 */ /* 0x000fc60007ffe0ff */
[----:B------:R-:W-:Y:S01]  /*7c40*/  FMUL R6, R6, UR6 ;  /* 0x0000000606067c20 */ /* 0x000fe20008400000 */
[----:B0-----:R-:W-:-:S05]  /*7c50*/  IMAD.MOV.U32 R132, RZ, RZ, -0x800000 ;  /* 0xff800000ff847424 */ /* 0x001fca00078e00ff */
[----:B------:R-:W-:-:S05]  /*7c60*/  @!P2 SHF.L.U32 R0, R0, 0x10, RZ ;  /* 0x000000100000a819 */ /* 0x000fca00000006ff */
[----:B------:R-:W-:Y:S01]  /*7c70*/  @!P2 FMUL R132, R0, UR6 ;  /* 0x000000060084ac20 */ /* 0x000fe20008400000 */
[----:B------:R-:W-:Y:S02]  /*7c80*/  ISETP.GE.AND P2, PT, R129, R130, PT ;  /* 0x000000828100720c */ /* 0x000fe40003f46270 */
[----:B------:R-:W-:Y:S02]  /*7c90*/  MOV R0, 0xff800000 ;  /* 0xff80000000007802 */ /* 0x000fe40000000f00 */
[----:B------:R1:W-:Y:S04]  /*7ca0*/  STL [R1+0x6c], R132 ;  /* 0x00006c8401007387 */ /* 0x0003e80000100800 */
[----:B------:R1:W-:Y:S05]  /*7cb0*/  STL [R1+0x3e4], R6 ;  /* 0x0003e40601007387 */ /* 0x0003ea0000100800 */
[----:B------:R-:W-:-:S05]  /*7cc0*/  @!P2 PRMT R7, R7, 0x7632, R7 ;  /* 0x000076320707a816 */ /* 0x000fca0000000007 */
[----:B------:R-:W-:-:S04]  /*7cd0*/  @!P2 IMAD.U32 R7, R7, 0x10000, RZ ;  /* 0x000100000707a824 */ /* 0x000fc800078e00ff */
[----:B-1----:R-:W-:-:S07]  /*7ce0*/  @!P2 FMUL R0, R7, UR6 ;  /* 0x000000060700ac20 */ /* 0x002fce0008400000 */
.L_x_2183:
[----:B------:R-:W-:Y:S05]  /*7cf0*/  BSYNC B0 ;  /* 0x0000000000007941 */ /* 0x000fea0003800000 */
.L_x_2182:
[----:B0-----:R-:W-:Y:S01]  /*7d00*/  MOV R6, 0xff800000 ;  /* 0xff80000000067802 */ /* 0x001fe20000000f00 */
        /* <DEDUP_REMOVED lines=14> */
[----:B--2---:R-:W-:Y:S02]  /*7df0*/  @!P3 SHF.L.U32 R131, R7, 0x10, RZ ;  /* 0x000000100783b819 */ /* 0x004fe400000006ff */
[C---:B------:R-:W-:Y:S01]  /*7e00*/  PRMT R7, R6.reuse, 0x7632, R7 ;  /* 0x0000763206077816 */ /* 0x040fe20000000007 */
[----:B------:R-:W-:Y:S02]  /*7e10*/  IMAD.U32 R6, R6, 0x10000, RZ ;  /* 0x0001000006067824 */ /* 0x000fe400078e00ff */
[----:B0-----:R-:W-:Y:S01]  /*7e20*/  @!P3 FMUL R133, R131, R132 ;  /* 0x000000848385b220 */ /* 0x001fe20000400000 */
[----:B------:R-:W-:Y:S01]  /*7e30*/  IADD3 R131, R2, 0x1c81, RZ ;  /* 0x00001c8102837810 */ /* 0x000fe20007ffe0ff */
[----:B------:R-:W-:Y:S01]  /*7e40*/  FMUL R6, R6, UR6 ;  /* 0x0000000606067c20 */ /* 0x000fe20008400000 */
[----:B------:R-:W-:Y:S02]  /*7e50*/  MOV R132, 0xff800000 ;  /* 0xff80000000847802 */ /* 0x000fe40000000f00 */
[----:B------:R-:W-:Y:S01]  /*7e60*/  ISETP.GE.AND P3, PT, R131, R130, PT ;  /* 0x000000828300720c */ /* 0x000fe20003f66270 */
[----:B------:R0:W-:Y:S02]  /*7e70*/  STL [R1+0x254], R133 ;  /* 0x0002548501007387 */ /* 0x0001e40000100800 */
[----:B0-----:R-:W-:-:S10]  /*7e80*/  MOV R133, 0xff800000 ;  /* 0xff80000000857802 */ /* 0x001fd40000000f00 */
[----:B------:R-:W-:-:S04]  /*7e90*/  @!P3 IMAD.U32 R131, R7, 0x10000, RZ ;  /* 0x000100000783b824 */ /* 0x000fc800078e00ff */
[----:B------:R-:W-:Y:S01]  /*7ea0*/  @!P3 FMUL R133, R131, UR6 ;  /* 0x000000068385bc20 */ /* 0x000fe20008400000 */
[----:B------:R-:W-:-:S04]  /*7eb0*/  IADD3 R131, R2, 0x1c83, RZ ;  /* 0x00001c8302837810 */ /* 0x000fc80007ffe0ff */
[----:B------:R-:W-:Y:S01]  /*7ec0*/  ISETP.GE.AND P3, PT, R131, R130, PT ;  /* 0x000000828300720c */ /* 0x000fe20003f66270 */
[----:B------:R1:W-:Y:S04]  /*7ed0*/  STL [R1+0x68], R133 ;  /* 0x0000688501007387 */ /* 0x0003e80000100800 */
[----:B------:R1:W-:Y:S08]  /*7ee0*/  STL [R1+0x3f0], R6 ;  /* 0x0003f00601007387 */ /* 0x0003f00000100800 */
[----:B------:R-:W-:-:S04]  /*7ef0*/  @!P3 PRMT R7, R7, 0x7632, R7 ;  /* 0x000076320707b816 */ /* 0x000fc80000000007 */
[----:B------:R-:W-:-:S05]  /*7f00*/  @!P3 SHF.L.U32 R7, R7, 0x10, RZ ;  /* 0x000000100707b819 */ /* 0x000fca00000006ff */
[----:B------:R-:W-:-:S05]  /*7f10*/  @!P3 FMUL R132, R7, UR6 ;  /* 0x000000060784bc20 */ /* 0x000fca0008400000 */
[----:B------:R1:W-:Y:S02]  /*7f20*/  STL [R1+0x258], R132 ;  /* 0x0002588401007387 */ /* 0x0003e40000100800 */
.L_x_2185:
[----:B------:R-:W-:Y:S05]  /*7f30*/  BSYNC B0 ;  /* 0x0000000000007941 */ /* 0x000fea0003800000 */
.L_x_2184:
[----:B0-----:R-:W-:Y:S01]  /*7f40*/  IMAD.MOV.U32 R7, RZ, RZ, -0x800000 ;  /* 0xff800000ff077424 */ /* 0x001fe200078e00ff */
[----:B-1----:R-:W-:Y:S01]  /*7f50*/  MOV R6, 0xff800000 ;  /* 0xff80000000067802 */ /* 0x002fe20000000f00 */
[----:B------:R-:W-:Y:S01]  /*7f60*/  BSSY B0, `(.L_x_2186) ;  /* 0x0000022000007945 */ /* 0x000fe20003800000 */
[----:B------:R-:W-:Y:S01]  /*7f70*/  ISETP.GE.AND P3, PT, R129, R130, PT ;  /* 0x000000828100720c */ /* 0x000fe20003f66270 */
[----:B------:R-:W-:Y:S01]  /*7f80*/  VIADD R131, R2, 0x2080 ;  /* 0x0000208002837836 */ /* 0x000fe20000000000 */
[----:B------:R0:W-:Y:S01]  /*7f90*/  STL [R1+0x270], R7 ;  /* 0x0002700701007387 */ /* 0x0001e20000100800 */
[----:B------:R-:W-:-:S03]  /*7fa0*/  MOV R129, 0xff800000 ;  /* 0xff80000000817802 */ /* 0x000fc60000000f00 */
        /* <DEDUP_REMOVED lines=10> */
[----:B--2---:R-:W-:Y:S01]  /*8050*/  @!P4 IMAD.U32 R129, R7, 0x10000, RZ ;  /* 0x000100000781c824 */ /* 0x004fe200078e00ff */
[C---:B------:R-:W-:Y:S02]  /*8060*/  PRMT R7, R6.reuse, 0x7632, R7 ;  /* 0x0000763206077816 */ /* 0x040fe40000000007 */
[----:B------:R-:W-:Y:S01]  /*8070*/  SHF.L.U32 R6, R6, 0x10, RZ ;  /* 0x0000001006067819 */ /* 0x000fe200000006ff */
[----:B0-----:R-:W-:Y:S01]  /*8080*/  @!P4 FMUL R133, R129, R132 ;  /* 0x000000848185c220 */ /* 0x001fe20000400000 */
[----:B------:R-:W-:-:S03]  /*8090*/  IADD3 R129, R2, 0x1d01, RZ ;  /* 0x00001d0102817810 */ /* 0x000fc60007ffe0ff */
[----:B------:R-:W-:Y:S01]  /*80a0*/  FMUL R6, R6, UR6 ;  /* 0x0000000606067c20 */ /* 0x000fe20008400000 */
[----:B------:R-:W-:Y:S01]  /*80b0*/  ISETP.GE.AND P4, PT, R129, R130, PT ;  /* 0x000000828100720c */ /* 0x000fe20003f86270 */
[----:B------:R0:W-:Y:S02]  /*80c0*/  STL [R1+0x268], R133 ;  /* 0x0002688501007387 */ /* 0x0001e40000100800 */
[----:B0-----:R-:W-:-:S10]  /*80d0*/  IMAD.MOV.U32 R133, RZ, RZ, -0x800000 ;  /* 0xff800000ff857424 */ /* 0x001fd400078e00ff */
[----:B------:R-:W-:-:S05]  /*80e0*/  @!P4 SHF.L.U32 R129, R7, 0x10, RZ ;  /* 0x000000100781c819 */ /* 0x000fca00000006ff */
[----:B------:R-:W-:Y:S01]  /*80f0*/  @!P4 FMUL R133, R129, UR6 ;  /* 0x000000068185cc20 */ /* 0x000fe20008400000 */
[----:B------:R-:W-:-:S04]  /*8100*/  IADD3 R129, R2, 0x1d03, RZ ;  /* 0x00001d0302817810 */ /* 0x000fc80007ffe0ff */
[----:B------:R-:W-:Y:S01]  /*8110*/  ISETP.GE.AND P4, PT, R129, R130, PT ;  /* 0x000000828100720c */ /* 0x000fe20003f86270 */
[----:B------:R1:W-:Y:S01]  /*8120*/  STL [R1+0x64], R133 ;  /* 0x0000648501007387 */ /* 0x0003e20000100800 */
[----:B------:R-:W-:-:S03]  /*8130*/  MOV R129, 0xff800000 ;  /* 0xff80000000817802 */ /* 0x000fc60000000f00 */
[----:B------:R1:W-:Y:S08]  /*8140*/  STL [R1+0x3fc], R6 ;  /* 0x0003fc0601007387 */ /* 0x0003f00000100800 */
[----:B------:R-:W-:-:S05]  /*8150*/  @!P4 PRMT R7, R7, 0x7632, R7 ;  /* 0x000076320707c816 */ /* 0x000fca0000000007 */
[----:B------:R-:W-:-:S04]  /*8160*/  @!P4 IMAD.U32 R7, R7, 0x10000, RZ ;  /* 0x000100000707c824 */ /* 0x000fc800078e00ff */
[----:B-1----:R-:W-:-:S07]  /*8170*/  @!P4 FMUL R129, R7, UR6 ;  /* 0x000000060781cc20 */ /* 0x002fce0008400000 */
.L_x_2187:
[----:B------:R-:W-:Y:S05]  /*8180*/  BSYNC B0 ;  /* 0x0000000000007941 */ /* 0x000fea0003800000 */
.L_x_2186:
        /* <DEDUP_REMOVED lines=20> */
[----:B------:R-:W-:-:S03]  /*82d0*/  FMUL R6, R6, UR6 ;  /* 0x0000000606067c20 */ /* 0x000fc60008400000 */
[----:B------:R-:W-:Y:S01]  /*82e0*/  ISETP.GE.AND P5, PT, R133, R130, PT ;  /* 0x000000828500720c */ /* 0x000fe20003fa6270 */
[----:B------:R0:W-:Y:S01]  /*82f0*/  STL [R1+0x26c], R134 ;  /* 0x00026c8601007387 */ /* 0x0001e20000100800 */
[----:B------:R-:W-:Y:S02]  /*8300*/  IADD3 R133, R2, 0x1d83, RZ ;  /* 0x00001d8302857810 */ /* 0x000fe40007ffe0ff */
[----:B0-----:R-:W-:-:S09]  /*8310*/  MOV R134, 0xff800000 ;  /* 0xff80000000867802 */ /* 0x001fd20000000f00 */
[----:B------:R-:W-:-:S04]  /*8320*/  @!P5 IMAD.U32 R132, R7, 0x10000, RZ ;  /* 0x000100000784d824 */ /* 0x000fc800078e00ff */
[----:B------:R-:W-:Y:S01]  /*8330*/  @!P5 FMUL R134, R132, UR6 ;  /* 0x000000068486dc20 */ /* 0x000fe20008400000 */
[----:B------:R-:W-:-:S04]  /*8340*/  ISETP.GE.AND P5, PT, R133, R130, PT ;  /* 0x000000828500720c */ /* 0x000fc80003fa6270 */
[----:B------:R0:W-:Y:S04]  /*8350*/  STL [R1+0x60], R134 ;  /* 0x0000608601007387 */ /* 0x0001e80000100800 */
[----:B------:R1:W-:Y:S05]  /*8360*/  STL [R1+0x408], R6 ;  /* 0x0004080601007387 */ /* 0x0003ea0000100800 */
[----:B------:R-:W-:Y:S02]  /*8370*/  @!P5 PRMT R7, R7, 0x7632, R7 ;  /* 0x000076320707d816 */ /* 0x000fe40000000007 */
[----:B0-----:R-:W-:-:S02]  /*8380*/  MOV R134, 0xff800000 ;  /* 0xff80000000867802 */ /* 0x001fc40000000f00 */
[----:B------:R-:W-:-:S05]  /*8390*/  @!P5 SHF.L.U32 R7, R7, 0x10, RZ ;  /* 0x000000100707d819 */ /* 0x000fca00000006ff */
[----:B------:R-:W-:-:S05]  /*83a0*/  @!P5 FMUL R134, R7, UR6 ;  /* 0x000000060786dc20 */ /* 0x000fca0008400000 */
[----:B------:R1:W-:Y:S02]  /*83b0*/  STL [R1+0x270], R134 ;  /* 0x0002708601007387 */ /* 0x0003e40000100800 */
.L_x_2189:
[----:B------:R-:W-:Y:S05]  /*83c0*/  BSYNC B0 ;  /* 0x0000000000007941 */ /* 0x000fea0003800000 */
.L_x_2188:
        /* <DEDUP_REMOVED lines=11> */
[----:B0-----:R-:W-:Y:S01]  /*8480*/  IADD3 R6, R2, 0x1e02, RZ ;  /* 0x00001e0202067810 */ /* 0x001fe20007ffe0ff */
[----:B------:R-:W-:-:S03]  /*8490*/  ULDC UR6, c[0x0][0x220] ;  /* 0x0000880000067ab9 */ /* 0x000fc60000000800 */
[----:B------:R-:W-:Y:S02]  /*84a0*/  ISETP.GE.AND P6, PT, R6, R130, PT ;  /* 0x000000820600720c */ /* 0x000fe40003fc6270 */
[----:B------:R-:W2:Y:S01]  /*84b0*/  LDG.E.64 R6, desc[UR4][R4.64+0x3c00] ;  /* 0x003c000404067981 */ /* 0x000ea2000c1e1b00 */
[----:B------:R-:W-:-:S10]  /*84c0*/  MOV R134, 0xff800000 ;  /* 0xff80000000867802 */ /* 0x000fd40000000f00 */
[----:B------:R-:W0:Y:S01]  /*84d0*/  @!P6 LDC R131, c[0x0][0x220] ;  /* 0x00008800ff83eb82 */ /* 0x000e220000000800 */
[----:B--2---:R-:W-:-:S04]  /*84e0*/  @!P6 IMAD.U32 R133, R7, 0x10000, RZ ;  /* 0x000100000785e824 */ /* 0x004fc800078e00ff */
[----:B0-----:R-:W-:Y:S01]  /*84f0*/  @!P6 FMUL R134, R133, R131 ;  /* 0x000000838586e220 */ /* 0x001fe20000400000 */
[----:B------:R-:W-:-:S04]  /*8500*/  IADD3 R131, R2, 0x1e01, RZ ;  /* 0x00001e0102837810 */ /* 0x000fc80007ffe0ff */
[----:B------:R-:W-:Y:S01]  /*8510*/  ISETP.GE.AND P6, PT, R131, R130, PT ;  /* 0x000000828300720c */ /* 0x000fe20003fc6270 */
[----:B------:R0:W-:Y:S01]  /*8520*/  STL [R1+0x284], R134 ;  /* 0x0002848601007387 */ /* 0x0001e20000100800 */
[C---:B------:R-:W-:Y:S02]  /*8530*/  PRMT R131, R6.reuse, 0x7632, R131 ;  /* 0x0000763206837816 */ /* 0x040fe40000000083 */
[----:B------:R-:W-:-:S05]  /*8540*/  SHF.L.U32 R6, R6, 0x10, RZ ;  /* 0x0000001006067819 */ /* 0x000fca00000006ff */
[----:B------:R-:W-:Y:S01]  /*8550*/  FMUL R6, R6, UR6 ;  /* 0x0000000606067c20 */ /* 0x000fe20008400000 */
[----:B0-----:R-:W-:-:S03]  /*8560*/  IMAD.MOV.U32 R134, RZ, RZ, -0x800000 ;  /* 0xff800000ff867424 */ /* 0x001fc600078e00ff */
        /* <DEDUP_REMOVED lines=10> */
.L_x_2191:
[----:B------:R-:W-:Y:S05]  /*8610*/  BSYNC B0 ;  /* 0x0000000000007941 */ /* 0x000fea0003800000 */
.L_x_2190:
        /* <DEDUP_REMOVED lines=9> */
[----:B0-----:R-:W-:Y:S01]  /*86b0*/  IADD3 R6, R2, 0x1e82, RZ ;  /* 0x00001e8202067810 */ /* 0x001fe20007ffe0ff */
[----:B------:R-:W-:Y:S01]  /*86c0*/  IMAD.MOV.U32 R135, RZ, RZ, -0x800000 ;  /* 0xff800000ff877424 */ /* 0x000fe200078e00ff */
[----:B------:R-:W-:Y:S02]  /*86d0*/  ULDC UR6, c[0x0][0x220] ;  /* 0x0000880000067ab9 */ /* 0x000fe40000000800 */
[----:B------:R-:W-:Y:S02]  /*86e0*/  ISETP.GE.AND P0, PT, R6, R130, PT ;  /* 0x000000820600720c */ /* 0x000fe40003f06270 */
[----:B------:R-:W2:Y:S11]  /*86f0*/  LDG.E.64 R6, desc[UR4][R4.64+0x3d00] ;  /* 0x003d000404067981 */ /* 0x000eb6000c1e1b00 */
[----:B------:R-:W0:Y:S01]  /*8700*/  @!P0 LDC R133, c[0x0][0x220] ;  /* 0x00008800ff858b82 */ /* 0x000e220000000800 */
[----:B--2---:R-:W-:-:S05]  /*8710*/  @!P0 SHF.L.U32 R134, R7, 0x10, RZ ;  /* 0x0000001007868819 */ /* 0x004fca00000006ff */
[----:B0-----:R-:W-:Y:S01]  /*8720*/  @!P0 FMUL R135, R134, R133 ;  /* 0x0000008586878220 */ /* 0x001fe20000400000 */
[----:B------:R-:W-:Y:S02]  /*8730*/  IADD3 R133, R2, 0x1e81, RZ ;  /* 0x00001e8102857810 */ /* 0x000fe40007ffe0ff */
[----:B------:R-:W-:Y:S02]  /*8740*/  MOV R134, 0xff800000 ;  /* 0xff80000000867802 */ /* 0x000fe40000000f00 */
[----:B------:R-:W-:Y:S01]  /*8750*/  ISETP.GE.AND P0, PT, R133, R130, PT ;  /* 0x000000828500720c */ /* 0x000fe20003f06270 */
[----:B------:R0:W-:Y:S01]  /*8760*/  STL [R1+0x290], R135 ;  /* 0x0002908701007387 */ /* 0x0001e20000100800 */
[C---:B------:R-:W-:Y:S01]  /*8770*/  PRMT R133, R6.reuse, 0x7632, R133 ;  /* 0x0000763206857816 */ /* 0x040fe20000000085 */
[----:B------:R-:W-:-:S04]  /*8780*/  IMAD.U32 R6, R6, 0x10000, RZ ;  /* 0x0001000006067824 */ /* 0x000fc800078e00ff */
[----:B------:R-:W-:Y:S01]  /*8790*/  FMUL R6, R6, UR6 ;  /* 0x0000000606067c20 */ /* 0x000fe20008400000 */
[----:B0-----:R-:W-:-:S05]  /*87a0*/  MOV R135, 0xff800000 ;  /* 0xff80000000877802 */ /* 0x001fca0000000f00 */
        /* <DEDUP_REMOVED lines=10> */
.L_x_2193:
[----:B------:R-:W-:Y:S05]  /*8850*/  BSYNC B0 ;  /* 0x0000000000007941 */ /* 0x000fea0003800000 */
.L_x_2192:
        /* <DEDUP_REMOVED lines=36> */
.L_x_2195:
[----:B------:R-:W-:Y:S05]  /*8aa0*/  BSYNC B0 ;  /* 0x0000000000007941 */ /* 0x000fea0003800000 */
.L_x_2194:
        /* <DEDUP_REMOVED lines=35> */
.L_x_2197:
[----:B------:R-:W-:Y:S05]  /*8ce0*/  BSYNC B0 ;  /* 0x0000000000007941 */ /* 0x000fea0003800000 */
.L_x_2196:
        /* <DEDUP_REMOVED lines=36> */
.L_x_2199:
[----:B------:R-:W-:Y:S05]  /*8f30*/  BSYNC B0 ;  /* 0x0000000000007941 */ /* 0x000fea0003800000 */
.L_x_2198:
        /* <DEDUP_REMOVED lines=35> */
.L_x_2201:
[----:B------:R-:W-:Y:S05]  /*9170*/  BSYNC B0 ;  /* 0x0000000000007941 */ /* 0x000fea0003800000 */
.L_x_2200:
        /* <DEDUP_REMOVED lines=36> */
.L_x_2203:
[----:B------:R-:W-:Y:S05]  /*93c0*/  BSYNC B0 ;  /* 0x0000000000007941 */ /* 0x000fea0003800000 */
.L_x_2202:
        /* <DEDUP_REMOVED lines=35> */
.L_x_2205:
[----:B------:R-:W-:Y:S05]  /*9600*/  BSYNC B0 ;  /* 0x0000000000007941 */ /* 0x000fea0003800000 */
.L_x_2204:
        /* <DEDUP_REMOVED lines=36> */
.L_x_2207:
[----:B------:R-:W-:Y:S05]  /*9850*/  BSYNC B0 ;  /* 0x0000000000007941 */ /* 0x000fea0003800000 */
.L_x_2206:
        /* <DEDUP_REMOVED lines=35> */
.L_x_2209:
[----:B------:R-:W-:Y:S05]  /*9a90*/  BSYNC B0 ;  /* 0x0000000000007941 */ /* 0x000fea0003800000 */
.L_x_2208:
        /* <DEDUP_REMOVED lines=36> */
.L_x_2211:
[----:B------:R-:W-:Y:S05]  /*9ce0*/  BSYNC B0 ;  /* 0x0000000000007941 */ /* 0x000fea0003800000 */
.L_x_2210:
        /* <DEDUP_REMOVED lines=35> */
.L_x_2213:
[----:B------:R-:W-:Y:S05]  /*9f20*/  BSYNC B0 ;  /* 0x0000000000007941 */ /* 0x000fea0003800000 */
.L_x_2212:
        /* <DEDUP_REMOVED lines=36> */
.L_x_2215:
[----:B------:R-:W-:Y:S05]  /*a170*/  BSYNC B0 ;  /* 0x0000000000007941 */ /* 0x000fea0003800000 */
.L_x_2214:
        /* <DEDUP_REMOVED lines=35> */
.L_x_2217:
[----:B------:R-:W-:Y:S05]  /*a3b0*/  BSYNC B0 ;  /* 0x0000000000007941 */ /* 0x000fea0003800000 */
.L_x_2216:
        /* <DEDUP_REMOVED lines=36> */
.L_x_2219:
[----:B------:R-:W-:Y:S05]  /*a600*/  BSYNC B0 ;  /* 0x0000000000007941 */ /* 0x000fea0003800000 */
.L_x_2218:
        /* <DEDUP_REMOVED lines=35> */
.L_x_2221:
[----:B------:R-:W-:Y:S05]  /*a840*/  BSYNC B0 ;  /* 0x0000000000007941 */ /* 0x000fea0003800000 */
.L_x_2220:
        /* <DEDUP_REMOVED lines=36> */
.L_x_2223:
[----:B------:R-:W-:Y:S05]  /*aa90*/  BSYNC B0 ;  /* 0x0000000000007941 */ /* 0x000fea0003800000 */
.L_x_2222:
        /* <DEDUP_REMOVED lines=21> */
[----:B------:R-:W-:Y:S01]  /*abf0*/  MOV R139, 0xff800000 ;  /* 0xff800000008b7802 */ /* 0x000fe20000000f00 */
[----:B------:R-:W-:-:S05]  /*ac00*/  FMUL R6, R6, UR6 ;  /* 0x0000000606067c20 */ /* 0x000fca0008400000 */
[----:B------:R1:W-:Y:S01]  /*ac10*/  STL [R1+0x404], R6 ;  /* 0x0004040601007387 */ /* 0x0003e20000100800 */
[----:B0-----:R-:W-:-:S04]  /*ac20*/  MOV R143, 0xff800000 ;  /* 0xff800000008f7802 */ /* 0x001fc80000000f00 */
[----:B------:R-:W-:-:S04]  /*ac30*/  @!P2 IMAD.U32 R142, R142, 0x10000, RZ ;  /* 0x000100008e8ea824 */ /* 0x000fc800078e00ff */
[----:B------:R-:W-:Y:S01]  /*ac40*/  @!P2 FMUL R139, R142, UR6 ;  /* 0x000000068e8bac20 */ /* 0x000fe20008400000 */
[----:B------:R-:W-:-:S04]  /*ac50*/  IADD3 R142, R2, 0x2683, RZ ;  /* 0x00002683028e7810 */ /* 0x000fc80007ffe0ff */
[----:B------:R-:W-:-:S13]  /*ac60*/  ISETP.GE.AND P2, PT, R142, R130, PT ;  /* 0x000000828e00720c */ /* 0x000fda0003f46270 */
[----:B------:R-:W-:-:S04]  /*ac70*/  @!P2 PRMT R7, R7, 0x7632, R7 ;  /* 0x000076320707a816 */ /* 0x000fc80000000007 */
[----:B------:R-:W-:-:S05]  /*ac80*/  @!P2 SHF.L.U32 R7, R7, 0x10, RZ ;  /* 0x000000100707a819 */ /* 0x000fca00000006ff */
[----:B------:R-:W-:-:S05]  /*ac90*/  @!P2 FMUL R143, R7, UR6 ;  /* 0x00000006078fac20 */ /* 0x000fca0008400000 */
[----:B------:R1:W-:Y:S02]  /*aca0*/  STL [R1+0x210], R143 ;  /* 0x0002108f01007387 */ /* 0x0003e40000100800 */
.L_x_2225:
[----:B------:R-:W-:Y:S05]  /*acb0*/  BSYNC B0 ;  /* 0x0000000000007941 */ /* 0x000fea0003800000 */
.L_x_2224:
        /* <DEDUP_REMOVED lines=26> */
[----:B------:R1:W-:Y:S05]  /*ae60*/  STL [R1+0x400], R6 ;  /* 0x0004000601007387 */ /* 0x0003ea0000100800 */
[----:B------:R-:W-:-:S04]  /*ae70*/  @!P3 IMAD.U32 R143, R143, 0x10000, RZ ;  /* 0x000100008f8fb824 */ /* 0x000fc800078e00ff */
[----:B------:R-:W-:Y:S01]  /*ae80*/  @!P3 FMUL R141, R143, UR6 ;  /* 0x000000068f8dbc20 */ /* 0x000fe20008400000 */
[----:B------:R-:W-:-:S04]  /*ae90*/  IADD3 R143, R2, 0x2703, RZ ;  /* 0x00002703028f7810 */ /* 0x000fc80007ffe0ff */
[----:B------:R-:W-:Y:S02]  /*aea0*/  ISETP.GE.AND P3, PT, R143, R130, PT ;  /* 0x000000828f00720c */ /* 0x000fe40003f66270 */
[----:B------:R-:W-:-:S11]  /*aeb0*/  MOV R143, 0xff800000 ;  /* 0xff800000008f7802 */ /* 0x000fd60000000f00 */
[----:B------:R-:W-:-:S04]  /*aec0*/  @!P3 PRMT R7, R7, 0x7632, R7 ;  /* 0x000076320707b816 */ /* 0x000fc80000000007 */
[----:B------:R-:W-:-:S05]  /*aed0*/  @!P3 SHF.L.U32 R7, R7, 0x10, RZ ;  /* 0x000000100707b819 */ /* 0x000fca00000006ff */
[----:B-1----:R-:W-:-:S07]  /*aee0*/  @!P3 FMUL R143, R7, UR6 ;  /* 0x00000006078fbc20 */ /* 0x002fce0008400000 */
.L_x_2227:
[----:B------:R-:W-:Y:S05]  /*aef0*/  BSYNC B0 ;  /* 0x0000000000007941 */ /* 0x000fea0003800000 */
.L_x_2226:
[----:B0-----:R-:W-:Y:S01]  /*af00*/  IMAD.MOV.U32 R6, RZ, RZ, -0x800000 ;  /* 0xff800000ff067424 */ /* 0x001fe200078e00ff */
[----:B------:R-:W-:Y:S01]  /*af10*/  BSSY B0, `(.L_x_2228) ;  /* 0x0000020000007945 */ /* 0x000fe20003800000 */
[----:B------:R-:W-:Y:S02]  /*af20*/  ISETP.GE.AND P3, PT, R142, R130, PT ;  /* 0x000000828e00720c */ /* 0x000fe40003f66270 */
[----:B------:R-:W-:Y:S01]  /*af30*/  MOV R142, 0xff800000 ;  /* 0xff800000008e7802 */ /* 0x000fe20000000f00 */
[----:B------:R0:W-:Y:S01]  /*af40*/  STL [R1+0x1e4], R6 ;  /* 0x0001e40601007387 */ /* 0x0001e20000100800 */
[----:B------:R-:W-:-:S03]  /*af50*/  IADD3 R144, R2, 0x2b00, RZ ;  /* 0x00002b0002907810 */ /* 0x000fc60007ffe0ff */
[----:B------:R0:W-:Y:S01]  /*af60*/  STL [R1+0x3f8], R6 ;  /* 0x0003f80601007387 */ /* 0x0001e20000100800 */
[----:B------:R-:W-:Y:S05]  /*af70*/  @P4 BRA `(.L_x_2229) ;  /* 0x0000000000644947 */ /* 0x000fea0003800000 */
[----:B0-----:R-:W2:Y:S01]  /*af80*/  LDG.E.64 R6, desc[UR4][R4.64+0x4f00] ;  /* 0x004f000404067981 */ /* 0x001ea2000c1e1b00 */
[----:B------:R-:W-:Y:S01]  /*af90*/  VIADD R142, R2, 0x2782 ;  /* 0x00002782028e7836 */ /* 0x000fe20000000000 */
[----:B------:R-:W-:Y:S01]  /*afa0*/  MOV R146, 0xff800000 ;  /* 0xff80000000927802 */ /* 0x000fe20000000f00 */
[----:B------:R-:W-:-:S03]  /*afb0*/  ULDC UR6, c[0x0][0x220] ;  /* 0x0000880000067ab9 */ /* 0x000fc60000000800 */
[----:B------:R-:W-:-:S13]  /*afc0*/  ISETP.GE.AND P4, PT, R142, R130, PT ;  /* 0x000000828e00720c */ /* 0x000fda0003f86270 */
[----:B------:R-:W0:Y:S01]  /*afd0*/  @!P4 LDC R142, c[0x0][0x220] ;  /* 0x00008800ff8ecb82 */ /* 0x000e220000000800 */
[----:B--2---:R-:W-:-:S05]  /*afe0*/  @!P4 SHF.L.U32 R145, R7, 0x10, RZ ;  /* 0x000000100791c819 */ /* 0x004fca00000006ff */
[----:B0-----:R-:W-:Y:S01]  /*aff0*/  @!P4 FMUL R146, R145, R142 ;  /* 0x0000008e9192c220 */ /* 0x001fe20000400000 */
[----:B------:R-:W-:Y:S01]  /*b000*/  VIADD R142, R2, 0x2781 ;  /* 0x00002781028e7836 */ /* 0x000fe20000000000 */
[C---:B------:R-:W-:Y:S02]  /*b010*/  PRMT R145, R6.reuse, 0x7632, R145 ;  /* 0x0000763206917816 */ /* 0x040fe40000000091 */
[----:B------:R-:W-:Y:S01]  /*b020*/  SHF.L.U32 R6, R6, 0x10, RZ ;  /* 0x0000001006067819 */ /* 0x000fe200000006ff */
[----:B------:R0:W-:Y:S01]  /*b030*/  STL [R1+0x1e4], R146 ;  /* 0x0001e49201007387 */ /* 0x0001e20000100800 */
[----:B------:R-:W-:Y:S02]  /*b040*/  ISETP.GE.AND P4, PT, R142, R130, PT ;  /* 0x000000828e00720c */ /* 0x000fe40003f86270 */
[----:B------:R-:W-:Y:S01]  /*b050*/  MOV R142, 0xff800000 ;  /* 0xff800000008e7802 */ /* 0x000fe20000000f00 */
[----:B------:R-:W-:-:S05]  /*b060*/  FMUL R6, R6, UR6 ;  /* 0x0000000606067c20 */ /* 0x000fca0008400000 */
[----:B------:R1:W-:Y:S01]  /*b070*/  STL [R1+0x3f8], R6 ;  /* 0x0003f80601007387 */ /* 0x0003e20000100800 */
[----:B0-----:R-:W-:-:S04]  /*b080*/  IMAD.MOV.U32 R146, RZ, RZ, -0x800000 ;  /* 0xff800000ff927424 */ /* 0x001fc800078e00ff */
[----:B------:R-:W-:-:S05]  /*b090*/  @!P4 SHF.L.U32 R145, R145, 0x10, RZ ;  /* 0x000000109191c819 */ /* 0x000fca00000006ff */
[----:B------:R-:W-:Y:S01]  /*b0a0*/  @!P4 FMUL R142, R145, UR6 ;  /* 0x00000006918ecc20 */ /* 0x000fe20008400000 */
[----:B------:R-:W-:-:S05]  /*b0b0*/  VIADD R145, R2, 0x2783 ;  /* 0x0000278302917836 */ /* 0x000fca0000000000 */
[----:B------:R-:W-:-:S13]  /*b0c0*/  ISETP.GE.AND P4, PT, R145, R130, PT ;  /* 0x000000829100720c */ /* 0x000fda0003f86270 */
[----:B------:R-:W-:-:S04]  /*b0d0*/  @!P4 PRMT R7, R7, 0x7632, R7 ;  /* 0x000076320707c816 */ /* 0x000fc80000000007 */
[----:B------:R-:W-:-:S05]  /*b0e0*/  @!P4 SHF.L.U32 R7, R7, 0x10, RZ ;  /* 0x000000100707c819 */ /* 0x000fca00000006ff */
[----:B------:R-:W-:-:S05]  /*b0f0*/  @!P4 FMUL R146, R7, UR6 ;  /* 0x000000060792cc20 */ /* 0x000fca0008400000 */
[----:B------:R1:W-:Y:S02]  /*b100*/  STL [R1+0x1f4], R146 ;  /* 0x0001f49201007387 */ /* 0x0003e40000100800 */
.L_x_2229:
[----:B------:R-:W-:Y:S05]  /*b110*/  BSYNC B0 ;  /* 0x0000000000007941 */ /* 0x000fea0003800000 */
.L_x_2228:
[----:B------:R-:W-:Y:S01]  /*b120*/  MOV R7, 0xff800000 ;  /* 0xff80000000077802 */ /* 0x000fe20000000f00 */
[----:B01----:R-:W-:Y:S01]  /*b130*/  IMAD.MOV.U32 R6, RZ, RZ, -0x800000 ;  /* 0xff800000ff067424 */ /* 0x003fe200078e00ff */
[----:B------:R-:W-:Y:S01]  /*b140*/  BSSY B0, `(.L_x_2230) ;  /* 0x0000021000007945 */ /* 0x000fe20003800000 */
[----:B------:R-:W-:Y:S02]  /*b150*/  ISETP.GE.AND P4, PT, R144, R130, PT ;  /* 0x000000829000720c */ /* 0x000fe40003f86270 */
[----:B------:R0:W-:Y:S01]  /*b160*/  STL [R1+0x1d4], R7 ;  /* 0x0001d40701007387 */ /* 0x0001e20000100800 */
[----:B------:R-:W-:Y:S02]  /*b170*/  MOV R146, 0xff800000 ;  /* 0xff80000000927802 */ /* 0x000fe40000000f00 */
        /* <DEDUP_REMOVED lines=20> */
[----:B------:R1:W-:Y:S05]  /*b2c0*/  STL [R1+0x3f4], R6 ;  /* 0x0003f40601007387 */ /* 0x0003ea0000100800 */
[----:B------:R-:W-:-:S05]  /*b2d0*/  @!P5 SHF.L.U32 R146, R146, 0x10, RZ ;  /* 0x000000109292d819 */ /* 0x000fca00000006ff */
[----:B------:R-:W-:Y:S01]  /*b2e0*/  @!P5 FMUL R144, R146, UR6 ;  /* 0x000000069290dc20 */ /* 0x000fe20008400000 */
[----:B------:R-:W-:-:S05]  /*b2f0*/  VIADD R146, R2, 0x2803 ;  /* 0x0000280302927836 */ /* 0x000fca0000000000 */
[----:B------:R-:W-:Y:S01]  /*b300*/  ISETP.GE.AND P5, PT, R146, R130, PT ;  /* 0x000000829200720c */ /* 0x000fe20003fa6270 */
[----:B------:R-:W-:-:S12]  /*b310*/  IMAD.MOV.U32 R146, RZ, RZ, -0x800000 ;  /* 0xff800000ff927424 */ /* 0x000fd800078e00ff */
[----:B------:R-:W-:-:S04]  /*b320*/  @!P5 PRMT R7, R7, 0x7632, R7 ;  /* 0x000076320707d816 */ /* 0x000fc80000000007 */
[----:B------:R-:W-:-:S05]  /*b330*/  @!P5 SHF.L.U32 R7, R7, 0x10, RZ ;  /* 0x000000100707d819 */ /* 0x000fca00000006ff */
[----:B-1----:R-:W-:-:S07]  /*b340*/  @!P5 FMUL R146, R7, UR6 ;  /* 0x000000060792dc20 */ /* 0x002fce0008400000 */
.L_x_2231:
[----:B------:R-:W-:Y:S05]  /*b350*/  BSYNC B0 ;  /* 0x0000000000007941 */ /* 0x000fea0003800000 */
.L_x_2230:
        /* <DEDUP_REMOVED lines=19> */
[----:B------:R-:W-:Y:S01]  /*b490*/  IMAD.MOV.U32 R145, RZ, RZ, -0x800000 ;  /* 0xff800000ff917424 */ /* 0x000fe200078e00ff */
[----:B------:R-:W-:Y:S01]  /*b4a0*/  SHF.L.U32 R6, R6, 0x10, RZ ;  /* 0x0000001006067819 */ /* 0x000fe200000006ff */
[----:B------:R0:W-:Y:S04]  /*b4b0*/  STL [R1+0x1c4], R149 ;  /* 0x0001c49501007387 */ /* 0x0001e80000100800 */
[----:B------:R-:W-:-:S05]  /*b4c0*/  FMUL R6, R6, UR6 ;  /* 0x0000000606067c20 */ /* 0x000fca0008400000 */
[----:B------:R1:W-:Y:S01]  /*b4d0*/  STL [R1+0x3ec], R6 ;  /* 0x0003ec0601007387 */ /* 0x0003e20000100800 */
[----:B------:R-:W-:Y:S02]  /*b4e0*/  @!P6 SHF.L.U32 R148, R148, 0x10, RZ ;  /* 0x000000109494e819 */ /* 0x000fe400000006ff */
[----:B0-----:R-:W-:-:S03]  /*b4f0*/  MOV R149, 0xff800000 ;  /* 0xff80000000957802 */ /* 0x001fc60000000f00 */
[----:B------:R-:W-:Y:S01]  /*b500*/  @!P6 FMUL R145, R148, UR6 ;  /* 0x000000069491ec20 */ /* 0x000fe20008400000 */
[----:B------:R-:W-:-:S04]  /*b510*/  IADD3 R148, R2, 0x2883, RZ ;  /* 0x0000288302947810 */ /* 0x000fc80007ffe0ff */
[----:B------:R-:W-:-:S13]  /*b520*/  ISETP.GE.AND P6, PT, R148, R130, PT ;  /* 0x000000829400720c */ /* 0x000fda0003fc6270 */
[----:B------:R-:W-:-:S05]  /*b530*/  @!P6 PRMT R7, R7, 0x7632, R7 ;  /* 0x000076320707e816 */ /* 0x000fca0000000007 */
[----:B------:R-:W-:-:S04]  /*b540*/  @!P6 IMAD.U32 R7, R7, 0x10000, RZ ;  /* 0x000100000707e824 */ /* 0x000fc800078e00ff */
[----:B------:R-:W-:-:S05]  /*b550*/  @!P6 FMUL R149, R7, UR6 ;  /* 0x000000060795ec20 */ /* 0x000fca0008400000 */
[----:B------:R1:W-:Y:S02]  /*b560*/  STL [R1+0x1d4], R149 ;  /* 0x0001d49501007387 */ /* 0x0003e40000100800 */
.L_x_2233:
[----:B------:R-:W-:Y:S05]  /*b570*/  BSYNC B0 ;  /* 0x0000000000007941 */ /* 0x000fea0003800000 */
.L_x_2232:
[----:B------:R-:W-:Y:S01]  /*b580*/  MOV R7, 0xff800000 ;  /* 0xff80000000077802 */ /* 0x000fe20000000f00 */
[----:B------:R-:W-:Y:S01]  /*b590*/  BSSY B0, `(.L_x_2234) ;  /* 0x0000022000007945 */ /* 0x000fe20003800000 */
[----:B01----:R-:W-:Y:S01]  /*b5a0*/  MOV R6, 0xff800000 ;  /* 0xff80000000067802 */ /* 0x003fe20000000f00 */
        /* <DEDUP_REMOVED lines=24> */
[----:B------:R-:W-:-:S05]  /*b730*/  @!P0 SHF.L.U32 R149, R149, 0x10, RZ ;  /* 0x0000001095958819 */ /* 0x000fca00000006ff */
[----:B------:R-:W-:Y:S01]  /*b740*/  @!P0 FMUL R147, R149, UR6 ;  /* 0x0000000695938c20 */ /* 0x000fe20008400000 */
[----:B------:R-:W-:-:S04]  /*b750*/  IADD3 R149, R2, 0x2903, RZ ;  /* 0x0000290302957810 */ /* 0x000fc80007ffe0ff */
[----:B------:R-:W-:Y:S02]  /*b760*/  ISETP.GE.AND P0, PT, R149, R130, PT ;  /* 0x000000829500720c */ /* 0x000fe40003f06270 */
[----:B------:R-:W-:-:S11]  /*b770*/  MOV R149, 0xff800000 ;  /* 0xff80000000957802 */ /* 0x000fd60000000f00 */
[----:B------:R-:W-:-:S05]  /*b780*/  @!P0 PRMT R7, R7, 0x7632, R7 ;  /* 0x0000763207078816 */ /* 0x000fca0000000007 */
[----:B------:R-:W-:-:S04]  /*b790*/  @!P0 IMAD.U32 R7, R7, 0x10000, RZ ;  /* 0x0001000007078824 */ /* 0x000fc800078e00ff */
[----:B-1----:R-:W-:-:S07]  /*b7a0*/  @!P0 FMUL R149, R7, UR6 ;  /* 0x0000000607958c20 */ /* 0x002fce0008400000 */
.L_x_2235:
[----:B------:R-:W-:Y:S05]  /*b7b0*/  BSYNC B0 ;  /* 0x0000000000007941 */ /* 0x000fea0003800000 */
.L_x_2234:
        /* <DEDUP_REMOVED lines=33> */
.L_x_2237:
[----:B------:R-:W-:Y:S05]  /*b9d0*/  BSYNC B0 ;  /* 0x0000000000007941 */ /* 0x000fea0003800000 */
.L_x_2236:
        /* <DEDUP_REMOVED lines=35> */
.L_x_2239:
[----:B------:R-:W-:Y:S05]  /*bc10*/  BSYNC B0 ;  /* 0x0000000000007941 */ /* 0x000fea0003800000 */
.L_x_2238:
        /* <DEDUP_REMOVED lines=33> */
.L_x_2241:
[----:B------:R-:W-:Y:S05]  /*be30*/  BSYNC B0 ;  /* 0x0000000000007941 */ /* 0x000fea0003800000 */
.L_x_2240:
        /* <DEDUP_REMOVED lines=35> */
.L_x_2243:
[----:B------:R-:W-:Y:S05]  /*c070*/  BSYNC B0 ;  /* 0x0000000000007941 */ /* 0x000fea0003800000 */
.L_x_2242:
        /* <DEDUP_REMOVED lines=17> */
[----:B------:R-:W-:Y:S02]  /*c190*/  PRMT R157, R6, 0x7632, R157 ;  /* 0x00007632069d7816 */ /* 0x000fe4000000009d */
        /* <DEDUP_REMOVED lines=15> */
.L_x_2245:
[----:B------:R-:W-:Y:S05]  /*c290*/  BSYNC B0 ;  /* 0x0000000000007941 */ /* 0x000fea0003800000 */
.L_x_2244:
        /* <DEDUP_REMOVED lines=35> */
.L_x_2247:
[----:B------:R-:W-:Y:S05]  /*c4d0*/  BSYNC B0 ;  /* 0x0000000000007941 */ /* 0x000fea0003800000 */
.L_x_2246:
        /* <DEDUP_REMOVED lines=33> */
.L_x_2249:
[----:B------:R-:W-:Y:S05]  /*c6f0*/  BSYNC B0 ;  /* 0x0000000000007941 */ /* 0x000fea0003800000 */
.L_x_2248:
        /* <DEDUP_REMOVED lines=35> */
.L_x_2251:
[----:B------:R-:W-:Y:S05]  /*c930*/  BSYNC B0 ;  /* 0x0000000000007941 */ /* 0x000fea0003800000 */
.L_x_2250:
        /* <DEDUP_REMOVED lines=33> */
.L_x_2253:
[----:B------:R-:W-:Y:S05]  /*cb50*/  BSYNC B0 ;  /* 0x0000000000007941 */ /* 0x000fea0003800000 */
.L_x_2252:
        /* <DEDUP_REMOVED lines=35> */
.L_x_2255:
[----:B------:R-:W-:Y:S05]  /*cd90*/  BSYNC B0 ;  /* 0x0000000000007941 */ /* 0x000fea0003800000 */
.L_x_2254:
        /* <DEDUP_REMOVED lines=33> */
.L_x_2257:
[----:B------:R-:W-:Y:S05]  /*cfb0*/  BSYNC B0 ;  /* 0x0000000000007941 */ /* 0x000fea0003800000 */
.L_x_2256:
        /* <DEDUP_REMOVED lines=35> */
.L_x_2259:
[----:B------:R-:W-:Y:S05]  /*d1f0*/  BSYNC B0 ;  /* 0x0000000000007941 */ /* 0x000fea0003800000 */
.L_x_2258:
        /* <DEDUP_REMOVED lines=33> */
.L_x_2261:
[----:B------:R-:W-:Y:S05]  /*d410*/  BSYNC B0 ;  /* 0x0000000000007941 */ /* 0x000fea0003800000 */
.L_x_2260:
        /* <DEDUP_REMOVED lines=35> */
.L_x_2263:
[----:B------:R-:W-:Y:S05]  /*d650*/  BSYNC B0 ;  /* 0x0000000000007941 */ /* 0x000fea0003800000 */
.L_x_2262:
        /* <DEDUP_REMOVED lines=33> */
.L_x_2265:
[----:B------:R-:W-:Y:S05]  /*d870*/  BSYNC B0 ;  /* 0x0000000000007941 */ /* 0x000fea0003800000 */
.L_x_2264:
        /* <DEDUP_REMOVED lines=35> */
.L_x_2267:
[----:B------:R-:W-:Y:S05]  /*dab0*/  BSYNC B0 ;  /* 0x0000000000007941 */ /* 0x000fea0003800000 */
.L_x_2266:
        /* <DEDUP_REMOVED lines=33> */
.L_x_2269:
[----:B------:R-:W-:Y:S05]  /*dcd0*/  BSYNC B0 ;  /* 0x0000000000007941 */ /* 0x000fea0003800000 */
.L_x_2268:
        /* <DEDUP_REMOVED lines=35> */
.L_x_2271:
[----:B------:R-:W-:Y:S05]  /*df10*/  BSYNC B0 ;  /* 0x0000000000007941 */ /* 0x000fea0003800000 */
.L_x_2270:
        /* <DEDUP_REMOVED lines=33> */
.L_x_2273:
[----:B------:R-:W-:Y:S05]  /*e130*/  BSYNC B0 ;  /* 0x0000000000007941 */ /* 0x000fea0003800000 */
.L_x_2272:
        /* <DEDUP_REMOVED lines=35> */
.L_x_2275:
[----:B------:R-:W-:Y:S05]  /*e370*/  BSYNC B0 ;  /* 0x0000000000007941 */ /* 0x000fea0003800000 */
.L_x_2274:
        /* <DEDUP_REMOVED lines=33> */
.L_x_2277:
[----:B------:R-:W-:Y:S05]  /*e590*/  BSYNC B0 ;  /* 0x0000000000007941 */ /* 0x000fea0003800000 */
.L_x_2276:
[----:B01----:R-:W-:Y:S01]  /*e5a0*/  IMAD.MOV.U32 R6, RZ, RZ, -0x800000 ;  /* 0xff800000ff067424 */ /* 0x003fe200078e00ff */
[----:B------:R-:W-:Y:S01]  /*e5b0*/  BSSY B0, `(.L_x_2278) ;  /* 0x0000021000007945 */ /* 0x000fe20003800000 */
[----:B------:R-:W-:Y:S02]  /*e5c0*/  ISETP.GE.AND P0, PT, R180, R130, PT ;  /* 0x00000082b400720c */ /* 0x000fe40003f06270 */
[----:B------:R-:W-:Y:S01]  /*e5d0*/  MOV R184, 0xff800000 ;  /* 0xff80000000b87802 */ /* 0x000fe20000000f00 */
[----:B------:R0:W-:Y:S01]  /*e5e0*/  STL [R1+0xc8], R6 ;  /* 0x0000c80601007387 */ /* 0x0001e20000100800 */
[----:B------:R-:W-:Y:S02]  /*e5f0*/  MOV R183, 0xff800000 ;  /* 0xff80000000b77802 */ /* 0x000fe40000000f00 */
[----:B------:R-:W-:Y:S01]  /*e600*/  MOV R180, 0xff800000 ;  /* 0xff80000000b47802 */ /* 0x000fe20000000f00 */
[----:B------:R0:W-:Y:S01]  /*e610*/  STL [R1+0x358], R6 ;  /* 0x0003580601007387 */ /* 0x0001e20000100800 */
[----:B------:R-:W-:Y:S01]  /*e620*/  IADD3 R181, R2, 0x3780, RZ ;  /* 0x0000378002b57810 */ /* 0x000fe20007ffe0ff */
[----:B------:R-:W-:Y:S06]  /*e630*/  @P1 BRA `(.L_x_2279) ;  /* 0x0000000000601947 */ /* 0x000fec0003800000 */
        /* <DEDUP_REMOVED lines=23> */
[----:B-1----:R-:W-:-:S07]  /*e7b0*/  @!P1 FMUL R183, R7, UR6 ;  /* 0x0000000607b79c20 */ /* 0x002fce0008400000 */
.L_x_2279:
[----:B------:R-:W-:Y:S05]  /*e7c0*/  BSYNC B0 ;  /* 0x0000000000007941 */ /* 0x000fea0003800000 */
.L_x_2278:
        /* <DEDUP_REMOVED lines=19> */
[----:B------:R-:W-:Y:S02]  /*e900*/  ISETP.GE.AND P2, PT, R181, R130, PT ;  /* 0x00000082b500720c */ /* 0x000fe40003f46270 */
        /* <DEDUP_REMOVED lines=11> */
.L_x_2281:
[----:B------:R-:W-:Y:S05]  /*e9c0*/  BSYNC B0 ;  /* 0x0000000000007941 */ /* 0x000fea0003800000 */
.L_x_2280:
        /* <DEDUP_REMOVED lines=10> */
[----:B0-----:R-:W2:Y:S01]  /*ea70*/  LDG.E.64 R6, desc[UR4][R4.64+0x6a00] ;  /* 0x006a000404067981 */ /* 0x001ea2000c1e1b00 */
[----:B------:R-:W-:Y:S01]  /*ea80*/  VIADD R185, R2, 0x3502 ;  /* 0x0000350202b97836 */ /* 0x000fe20000000000 */
[----:B------:R-:W-:Y:S01]  /*ea90*/  MOV R186, 0xff800000 ;  /* 0xff80000000ba7802 */ /* 0x000fe20000000f00 */
[----:B------:R-:W-:Y:S01]  /*eaa0*/  ULDC UR6, c[0x0][0x220] ;  /* 0x0000880000067ab9 */ /* 0x000fe20000000800 */
[----:B------:R-:W-:Y:S02]  /*eab0*/  IMAD.MOV.U32 R189, RZ, RZ, -0x800000 ;  /* 0xff800000ffbd7424 */ /* 0x000fe400078e00ff */
[----:B------:R-:W-:-:S13]  /*eac0*/  ISETP.GE.AND P3, PT, R185, R130, PT ;  /* 0x00000082b900720c */ /* 0x000fda0003f66270 */
[----:B------:R-:W0:Y:S01]  /*ead0*/  @!P3 LDC R185, c[0x0][0x220] ;  /* 0x00008800ffb9bb82 */ /* 0x000e220000000800 */
[----:B--2---:R-:W-:-:S05]  /*eae0*/  @!P3 SHF.L.U32 R188, R7, 0x10, RZ ;  /* 0x0000001007bcb819 */ /* 0x004fca00000006ff */
[----:B0-----:R-:W-:Y:S01]  /*eaf0*/  @!P3 FMUL R186, R188, R185 ;  /* 0x000000b9bcbab220 */ /* 0x001fe20000400000 */
[----:B------:R-:W-:Y:S01]  /*eb00*/  VIADD R185, R2, 0x3501 ;  /* 0x0000350102b97836 */ /* 0x000fe20000000000 */
[C---:B------:R-:W-:Y:S02]  /*eb10*/  PRMT R188, R6.reuse, 0x7632, R188 ;  /* 0x0000763206bc7816 */ /* 0x040fe400000000bc */
[----:B------:R-:W-:Y:S02]  /*eb20*/  SHF.L.U32 R6, R6, 0x10, RZ ;  /* 0x0000001006067819 */ /* 0x000fe400000006ff */
[----:B------:R-:W-:Y:S02]  /*eb30*/  ISETP.GE.AND P3, PT, R185, R130, PT ;  /* 0x00000082b900720c */ /* 0x000fe40003f66270 */
[----:B------:R-:W-:Y:S01]  /*eb40*/  MOV R185, 0xff800000 ;  /* 0xff80000000b97802 */ /* 0x000fe20000000f00 */
[----:B------:R-:W-:-:S05]  /*eb50*/  FMUL R6, R6, UR6 ;  /* 0x0000000606067c20 */ /* 0x000fca0008400000 */
[----:B------:R1:W-:Y:S05]  /*eb60*/  STL [R1+0x34c], R6 ;  /* 0x00034c0601007387 */ /* 0x0003ea0000100800 */
[----:B------:R-:W-:-:S05]  /*eb70*/  @!P3 SHF.L.U32 R188, R188, 0x10, RZ ;  /* 0x00000010bcbcb819 */ /* 0x000fca00000006ff */
[----:B------:R-:W-:Y:S01]  /*eb80*/  @!P3 FMUL R185, R188, UR6 ;  /* 0x00000006bcb9bc20 */ /* 0x000fe20008400000 */
[----:B------:R-:W-:-:S05]  /*eb90*/  VIADD R188, R2, 0x3503 ;  /* 0x0000350302bc7836 */ /* 0x000fca0000000000 */
[----:B------:R-:W-:-:S13]  /*eba0*/  ISETP.GE.AND P3, PT, R188, R130, PT ;  /* 0x00000082bc00720c */ /* 0x000fda0003f66270 */
[----:B------:R-:W-:-:S04]  /*ebb0*/  @!P3 PRMT R7, R7, 0x7632, R7 ;  /* 0x000076320707b816 */ /* 0x000fc80000000007 */
[----:B------:R-:W-:-:S05]  /*ebc0*/  @!P3 SHF.L.U32 R7, R7, 0x10, RZ ;  /* 0x000000100707b819 */ /* 0x000fca00000006ff */
[----:B-1----:R-:W-:-:S07]  /*ebd0*/  @!P3 FMUL R189, R7, UR6 ;  /* 0x0000000607bdbc20 */ /* 0x002fce0008400000 */
.L_x_2283:
[----:B------:R-:W-:Y:S05]  /*ebe0*/  BSYNC B0 ;  /* 0x0000000000007941 */ /* 0x000fea0003800000 */
.L_x_2282:
        /* <DEDUP_REMOVED lines=31> */
.L_x_2285:
[----:B------:R-:W-:Y:S05]  /*ede0*/  BSYNC B0 ;  /* 0x0000000000007941 */ /* 0x000fea0003800000 */
.L_x_2284:
        /* <DEDUP_REMOVED lines=14> */
[----:B------:R-:W-:Y:S01]  /*eed0*/  MOV R247, 0xff800000 ;  /* 0xff80000000f77802 */ /* 0x000fe20000000f00 */
[----:B------:R-:W-:Y:S01]  /*eee0*/  IMAD.MOV.U32 R249, RZ, RZ, -0x800000 ;  /* 0xff800000fff97424 */ /* 0x000fe200078e00ff */
[----:B------:R-:W-:-:S13]  /*eef0*/  ISETP.GE.AND P5, PT, R192, R130, PT ;  /* 0x00000082c000720c */ /* 0x000fda0003fa6270 */
[----:B------:R-:W0:Y:S01]  /*ef00*/  @!P5 LDC R192, c[0x0][0x220] ;  /* 0x00008800ffc0db82 */ /* 0x000e220000000800 */
[----:B--2---:R-:W-:-:S05]  /*ef10*/  @!P5 SHF.L.U32 R193, R7, 0x10, RZ ;  /* 0x0000001007c1d819 */ /* 0x004fca00000006ff */
[----:B0-----:R-:W-:Y:S01]  /*ef20*/  @!P5 FMUL R248, R193, R192 ;  /* 0x000000c0c1f8d220 */ /* 0x001fe20000400000 */
[----:B------:R-:W-:-:S05]  /*ef30*/  VIADD R192, R2, 0x3601 ;  /* 0x0000360102c07836 */ /* 0x000fca0000000000 */
[----:B------:R-:W-:Y:S02]  /*ef40*/  ISETP.GE.AND P5, PT, R192, R130, PT ;  /* 0x00000082c000720c */ /* 0x000fe40003fa6270 */
[C---:B------:R-:W-:Y:S02]  /*ef50*/  PRMT R192, R6.reuse, 0x7632, R192 ;  /* 0x0000763206c07816 */ /* 0x040fe400000000c0 */
[----:B------:R-:W-:-:S05]  /*ef60*/  SHF.L.U32 R6, R6, 0x10, RZ ;  /* 0x0000001006067819 */ /* 0x000fca00000006ff */
[----:B------:R-:W-:-:S04]  /*ef70*/  FMUL R6, R6, UR6 ;  /* 0x0000000606067c20 */ /* 0x000fc80008400000 */
[----:B------:R-:W-:Y:S01]  /*ef80*/  @!P5 SHF.L.U32 R192, R192, 0x10, RZ ;  /* 0x00000010c0c0d819 */ /* 0x000fe200000006ff */
[----:B------:R1:W-:Y:S04]  /*ef90*/  STL [R1+0x340], R6 ;  /* 0x0003400601007387 */ /* 0x0003e80000100800 */
[----:B------:R-:W-:Y:S01]  /*efa0*/  @!P5 FMUL R247, R192, UR6 ;  /* 0x00000006c0f7dc20 */ /* 0x000fe20008400000 */
[----:B------:R-:W-:-:S05]  /*efb0*/  VIADD R192, R2, 0x3603 ;  /* 0x0000360302c07836 */ /* 0x000fca0000000000 */
[----:B------:R-:W-:-:S13]  /*efc0*/  ISETP.GE.AND P5, PT, R192, R130, PT ;  /* 0x00000082c000720c */ /* 0x000fda0003fa6270 */
[----:B------:R-:W-:-:S04]  /*efd0*/  @!P5 PRMT R7, R7, 0x7632, R7 ;  /* 0x000076320707d816 */ /* 0x000fc80000000007 */
[----:B------:R-:W-:-:S05]  /*efe0*/  @!P5 SHF.L.U32 R7, R7, 0x10, RZ ;  /* 0x000000100707d819 */ /* 0x000fca00000006ff */
[----:B-1----:R-:W-:-:S07]  /*eff0*/  @!P5 FMUL R249, R7, UR6 ;  /* 0x0000000607f9dc20 */ /* 0x002fce0008400000 */
.L_x_2287:
[----:B------:R-:W-:Y:S05]  /*f000*/  BSYNC B0 ;  /* 0x0000000000007941 */ /* 0x000fea0003800000 */
.L_x_2286:
        /* <DEDUP_REMOVED lines=11> */
[----:B------:R-:W-:Y:S01]  /*f0c0*/  ULDC UR6, c[0x0][0x220] ;  /* 0x0000880000067ab9 */ /* 0x000fe20000000800 */
[----:B------:R-:W-:Y:S02]  /*f0d0*/  MOV R245, 0xff800000 ;  /* 0xff80000000f57802 */ /* 0x000fe40000000f00 */
[----:B------:R-:W-:Y:S02]  /*f0e0*/  ISETP.GE.AND P6, PT, R192, R130, PT ;  /* 0x00000082c000720c */ /* 0x000fe40003fc6270 */
[----:B------:R-:W-:-:S11]  /*f0f0*/  MOV R250, 0xff800000 ;  /* 0xff80000000fa7802 */ /* 0x000fd60000000f00 */
[----:B------:R-:W0:Y:S01]  /*f100*/  @!P6 LDC R192, c[0x0][0x220] ;  /* 0x00008800ffc0eb82 */ /* 0x000e220000000800 */
[----:B--2---:R-:W-:-:S05]  /*f110*/  @!P6 SHF.L.U32 R193, R7, 0x10, RZ ;  /* 0x0000001007c1e819 */ /* 0x004fca00000006ff */
[----:B0-----:R-:W-:Y:S01]  /*f120*/  @!P6 FMUL R246, R193, R192 ;  /* 0x000000c0c1f6e220 */ /* 0x001fe20000400000 */
[----:B------:R-:W-:-:S04]  /*f130*/  IADD3 R192, R2, 0x3681, RZ ;  /* 0x0000368102c07810 */ /* 0x000fc80007ffe0ff */
[----:B------:R-:W-:Y:S02]  /*f140*/  ISETP.GE.AND P6, PT, R192, R130, PT ;  /* 0x00000082c000720c */ /* 0x000fe40003fc6270 */
[C---:B------:R-:W-:Y:S01]  /*f150*/  PRMT R192, R6.reuse, 0x7632, R192 ;  /* 0x0000763206c07816 */ /* 0x040fe200000000c0 */
[----:B------:R-:W-:-:S04]  /*f160*/  IMAD.U32 R6, R6, 0x10000, RZ ;  /* 0x0001000006067824 */ /* 0x000fc800078e00ff */
[----:B------:R-:W-:-:S05]  /*f170*/  FMUL R6, R6, UR6 ;  /* 0x0000000606067c20 */ /* 0x000fca0008400000 */
[----:B------:R1:W-:Y:S01]  /*f180*/  STL [R1+0x338], R6 ;  /* 0x0003380601007387 */ /* 0x0003e20000100800 */
[----:B------:R-:W-:-:S04]  /*f190*/  @!P6 IMAD.U32 R192, R192, 0x10000, RZ ;  /* 0x00010000c0c0e824 */ /* 0x000fc800078e00ff */
[----:B------:R-:W-:Y:S01]  /*f1a0*/  @!P6 FMUL R245, R192, UR6 ;  /* 0x00000006c0f5ec20 */ /* 0x000fe20008400000 */
[----:B------:R-:W-:-:S04]  /*f1b0*/  IADD3 R192, R2, 0x3683, RZ ;  /* 0x0000368302c07810 */ /* 0x000fc80007ffe0ff */
[----:B------:R-:W-:-:S13]  /*f1c0*/  ISETP.GE.AND P6, PT, R192, R130, PT ;  /* 0x00000082c000720c */ /* 0x000fda0003fc6270 */
[----:B------:R-:W-:-:S04]  /*f1d0*/  @!P6 PRMT R7, R7, 0x7632, R7 ;  /* 0x000076320707e816 */ /* 0x000fc80000000007 */
[----:B------:R-:W-:-:S05]  /*f1e0*/  @!P6 SHF.L.U32 R7, R7, 0x10, RZ ;  /* 0x000000100707e819 */ /* 0x000fca00000006ff */
[----:B-1----:R-:W-:-:S07]  /*f1f0*/  @!P6 FMUL R250, R7, UR6 ;  /* 0x0000000607faec20 */ /* 0x002fce0008400000 */
.L_x_2289:
[----:B------:R-:W-:Y:S05]  /*f200*/  BSYNC B0 ;  /* 0x0000000000007941 */ /* 0x000fea0003800000 */
.L_x_2288:
        /* <DEDUP_REMOVED lines=33> */
.L_x_2291:
[----:B------:R-:W-:Y:S05]  /*f420*/  BSYNC B0 ;  /* 0x0000000000007941 */ /* 0x000fea0003800000 */
.L_x_2290:
        /* <DEDUP_REMOVED lines=31> */
.L_x_2293:
[----:B------:R-:W-:Y:S05]  /*f620*/  BSYNC B0 ;  /* 0x0000000000007941 */ /* 0x000fea0003800000 */
.L_x_2292:
        /* <DEDUP_REMOVED lines=33> */
.L_x_2295:
[----:B------:R-:W-:Y:S05]  /*f840*/  BSYNC B0 ;  /* 0x0000000000007941 */ /* 0x000fea0003800000 */
.L_x_2294:
        /* <DEDUP_REMOVED lines=31> */
.L_x_2297:
[----:B------:R-:W-:Y:S05]  /*fa40*/  BSYNC B0 ;  /* 0x0000000000007941 */ /* 0x000fea0003800000 */
.L_x_2296:
        /* <DEDUP_REMOVED lines=33> */
.L_x_2299:
[----:B------:R-:W-:Y:S05]  /*fc60*/  BSYNC B0 ;  /* 0x0000000000007941 */ /* 0x000fea0003800000 */
.L_x_2298:
        /* <DEDUP_REMOVED lines=31> */
.L_x_2301:
[----:B------:R-:W-:Y:S05]  /*fe60*/  BSYNC B0 ;  /* 0x0000000000007941 */ /* 0x000fea0003800000 */
.L_x_2300:
        /* <DEDUP_REMOVED lines=33> */
.L_x_2303:
[----:B------:R-:W-:Y:S05]  /*10080*/  BSYNC B0 ;  /* 0x0000000000007941 */ /* 0x000fea0003800000 */
.L_x_2302:
        /* <DEDUP_REMOVED lines=31> */
.L_x_2305:
[----:B------:R-:W-:Y:S05]  /*10280*/  BSYNC B0 ;  /* 0x0000000000007941 */ /* 0x000fea0003800000 */
.L_x_2304:
        /* <DEDUP_REMOVED lines=33> */
.L_x_2307:
[----:B------:R-:W-:Y:S05]  /*104a0*/  BSYNC B0 ;  /* 0x0000000000007941 */ /* 0x000fea0003800000 */
.L_x_2306:
        /* <DEDUP_REMOVED lines=31> */
.L_x_2309:
[----:B------:R-:W-:Y:S05]  /*106a0*/  BSYNC B0 ;  /* 0x0000000000007941 */ /* 0x000fea0003800000 */
.L_x_2308:
        /* <DEDUP_REMOVED lines=33> */
.L_x_2311:
[----:B------:R-:W-:Y:S05]  /*108c0*/  BSYNC B0 ;  /* 0x0000000000007941 */ /* 0x000fea0003800000 */
.L_x_2310:
[----:B0-----:R-:W-:Y:S01]  /*108d0*/  IMAD.MOV.U32 R6, RZ, RZ, -0x800000 ;  /* 0xff800000ff067424 */ /* 0x001fe200078e00ff */
[----:B------:R-:W-:Y:S01]  /*108e0*/  BSSY B0, `(.L_x_2312) ;  /* 0x000001d000007945 */ /* 0x000fe20003800000 */
[----:B------:R-:W-:Y:S02]  /*108f0*/  ISETP.GE.AND P3, PT, R191, R130, PT ;  /* 0x00000082bf00720c */ /* 0x000fe40003f66270 */
[----:B------:R-:W-:Y:S01]  /*10900*/  MOV R210, 0xff800000 ;  /* 0xff80000000d27802 */ /* 0x000fe20000000f00 */
[----:B------:R0:W-:Y:S01]  /*10910*/  STL [R1+0x2e8], R6 ;  /* 0x0002e80601007387 */ /* 0x0001e20000100800 */
[----:B------:R-:W-:Y:S01]  /*10920*/  MOV R209, 0xff800000 ;  /* 0xff80000000d17802 */ /* 0x000fe20000000f00 */
[----:B------:R-:W-:Y:S08]  /*10930*/  @P4 BRA `(.L_x_2313) ;  /* 0x00000000005c4947 */ /* 0x000ff00003800000 */
[----:B0-----:R-:W2:Y:S01]  /*10940*/  LDG.E.64 R6, desc[UR4][R4.64+0x7900] ;  /* 0x0079000404067981 */ /* 0x001ea2000c1e1b00 */
[----:B------:R-:W-:Y:S01]  /*10950*/  IADD3 R191, R2, 0x3c82, RZ ;  /* 0x00003c8202bf7810 */ /* 0x000fe20007ffe0ff */
[----:B------:R-:W-:Y:S01]  /*10960*/  ULDC UR6, c[0x0][0x220] ;  /* 0x0000880000067ab9 */ /* 0x000fe20000000800 */
[----:B------:R-:W-:Y:S01]  /*10970*/  MOV R210, 0xff800000 ;  /* 0xff80000000d27802 */ /* 0x000fe20000000f00 */
[----:B------:R-:W-:Y:S01]  /*10980*/  IMAD.MOV.U32 R209, RZ, RZ, -0x800000 ;  /* 0xff800000ffd17424 */ /* 0x000fe200078e00ff */
[----:B------:R-:W-:Y:S02]  /*10990*/  ISETP.GE.AND P4, PT, R191, R130, PT ;  /* 0x00000082bf00720c */ /* 0x000fe40003f86270 */
[----:B------:R-:W-:-:S11]  /*109a0*/  MOV R214, 0xff800000 ;  /* 0xff80000000d67802 */ /* 0x000fd60000000f00 */
[----:B------:R-:W0:Y:S01]  /*109b0*/  @!P4 LDC R191, c[0x0][0x220] ;  /* 0x00008800ffbfcb82 */ /* 0x000e220000000800 */
[----:B--2---:R-:W-:-:S04]  /*109c0*/  @!P4 IMAD.U32 R192, R7, 0x10000, RZ ;  /* 0x0001000007c0c824 */ /* 0x004fc800078e00ff */
[----:B0-----:R-:W-:Y:S01]  /*109d0*/  @!P4 FMUL R210, R192, R191 ;  /* 0x000000bfc0d2c220 */ /* 0x001fe20000400000 */
[----:B------:R-:W-:-:S04]  /*109e0*/  IADD3 R191, R2, 0x3c81, RZ ;  /* 0x00003c8102bf7810 */ /* 0x000fc80007ffe0ff */
[----:B------:R-:W-:Y:S02]  /*109f0*/  ISETP.GE.AND P4, PT, R191, R130, PT ;  /* 0x00000082bf00720c */ /* 0x000fe40003f86270 */
[C---:B------:R-:W-:Y:S02]  /*10a00*/  PRMT R191, R6.reuse, 0x7632, R191 ;  /* 0x0000763206bf7816 */ /* 0x040fe400000000bf */
[----:B------:R-:W-:-:S05]  /*10a10*/  SHF.L.U32 R6, R6, 0x10, RZ ;  /* 0x0000001006067819 */ /* 0x000fca00000006ff */
[----:B------:R-:W-:-:S04]  /*10a20*/  FMUL R6, R6, UR6 ;  /* 0x0000000606067c20 */ /* 0x000fc80008400000 */
[----:B------:R-:W-:Y:S01]  /*10a30*/  @!P4 SHF.L.U32 R191, R191, 0x10, RZ ;  /* 0x00000010bfbfc819 */ /* 0x000fe200000006ff */
[----:B------:R1:W-:Y:S04]  /*10a40*/  STL [R1+0x2e8], R6 ;  /* 0x0002e80601007387 */ /* 0x0003e80000100800 */
[----:B------:R-:W-:Y:S01]  /*10a50*/  @!P4 FMUL R209, R191, UR6 ;  /* 0x00000006bfd1cc20 */ /* 0x000fe20008400000 */
[----:B------:R-:W-:-:S04]  /*10a60*/  IADD3 R191, R2, 0x3c83, RZ ;  /* 0x00003c8302bf7810 */ /* 0x000fc80007ffe0ff */
[----:B------:R-:W-:-:S13]  /*10a70*/  ISETP.GE.AND P4, PT, R191, R130, PT ;  /* 0x00000082bf00720c */ /* 0x000fda0003f86270 */
[----:B------:R-:W-:-:S05]  /*10a80*/  @!P4 PRMT R7, R7, 0x7632, R7 ;  /* 0x000076320707c816 */ /* 0x000fca0000000007 */
[----:B------:R-:W-:-:S04]  /*10a90*/  @!P4 IMAD.U32 R7, R7, 0x10000, RZ ;  /* 0x000100000707c824 */ /* 0x000fc800078e00ff */
[----:B-1----:R-:W-:-:S07]  /*10aa0*/  @!P4 FMUL R214, R7, UR6 ;  /* 0x0000000607d6cc20 */ /* 0x002fce0008400000 */
.L_x_2313:
[----:B------:R-:W-:Y:S05]  /*10ab0*/  BSYNC B0 ;  /* 0x0000000000007941 */ /* 0x000fea0003800000 */
.L_x_2312:
[----:B0-----:R-:W-:Y:S01]  /*10ac0*/  IMAD.MOV.U32 R6, RZ, RZ, -0x800000 ;  /* 0xff800000ff067424 */ /* 0x001fe200078e00ff */
[----:B------:R-:W-:Y:S01]  /*10ad0*/  BSSY B0, `(.L_x_2314) ;  /* 0x000001e000007945 */ /* 0x000fe20003800000 */
[----:B------:R-:W-:Y:S01]  /*10ae0*/  MOV R208, 0xff800000 ;  /* 0xff80000000d07802 */ /* 0x000fe20000000f00 */
[----:B------:R-:W-:Y:S01]  /*10af0*/  IMAD.MOV.U32 R207, RZ, RZ, -0x800000 ;  /* 0xff800000ffcf7424 */ /* 0x000fe200078e00ff */
[----:B------:R-:W-:Y:S01]  /*10b00*/  MOV R206, 0xff800000 ;  /* 0xff80000000ce7802 */ /* 0x000fe20000000f00 */
[----:B------:R0:W-:Y:S01]  /*10b10*/  STL [R1+0x2e0], R6 ;  /* 0x0002e00601007387 */ /* 0x0001e20000100800 */
[----:B------:R-:W-:Y:S01]  /*10b20*/  MOV R205, 0xff800000 ;  /* 0xff80000000cd7802 */ /* 0x000fe20000000f00 */
[----:B------:R-:W-:Y:S06]  /*10b30*/  @P5 BRA `(.L_x_2315) ;  /* 0x00000000005c5947 */ /* 0x000fec0003800000 */
        /* <DEDUP_REMOVED lines=23> */
.L_x_2315:
[----:B------:R-:W-:Y:S05]  /*10cb0*/  BSYNC B0 ;  /* 0x0000000000007941 */ /* 0x000fea0003800000 */
.L_x_2314:
[----:B0-----:R-:W-:Y:S01]  /*10cc0*/  MOV R6, 0xff800000 ;  /* 0xff80000000067802 */ /* 0x001fe20000000f00 */
[----:B------:R-:W-:Y:S01]  /*10cd0*/  BSSY B0, `(.L_x_2316) ;  /* 0x000001c000007945 */ /* 0x000fe20003800000 */
[----:B------:R-:W-:Y:S01]  /*10ce0*/  MOV R204, 0xff800000 ;  /* 0xff80000000cc7802 */ /* 0x000fe20000000f00 */
[----:B------:R-:W-:Y:S02]  /*10cf0*/  IMAD.MOV.U32 R203, RZ, RZ, -0x800000 ;  /* 0xff800000ffcb7424 */ /* 0x000fe400078e00ff */
[----:B------:R0:W-:Y:S01]  /*10d00*/  STL [R1+0x2d0], R6 ;  /* 0x0002d00601007387 */ /* 0x0001e20000100800 */
[----:B------:R-:W-:Y:S05]  /*10d10*/  @P6 BRA `(.L_x_2317) ;  /* 0x00000000005c6947 */ /* 0x000fea0003800000 */
        /* <DEDUP_REMOVED lines=23> */
.L_x_2317:
[----:B------:R-:W-:Y:S05]  /*10e90*/  BSYNC B0 ;  /* 0x0000000000007941 */ /* 0x000fea0003800000 */
.L_x_2316:
[----:B0-----:R-:W-:Y:S01]  /*10ea0*/  MOV R6, 0xff800000 ;  /* 0xff80000000067802 */ /* 0x001fe20000000f00 */
[----:B------:R-:W-:Y:S01]  /*10eb0*/  BSSY B0, `(.L_x_2318) ;  /* 0x000001e000007945 */ /* 0x000fe20003800000 */
[----:B------:R-:W-:Y:S01]  /*10ec0*/  IMAD.MOV.U32 R202, RZ, RZ, -0x800000 ;  /* 0xff800000ffca7424 */ /* 0x000fe200078e00ff */
[----:B------:R-:W-:Y:S01]  /*10ed0*/  MOV R201, 0xff800000 ;  /* 0xff80000000c97802 */ /* 0x000fe20000000f00 */
[----:B------:R-:W-:Y:S01]  /*10ee0*/  IMAD.MOV.U32 R199, RZ, RZ, -0x800000 ;  /* 0xff800000ffc77424 */ /* 0x000fe200078e00ff */
[----:B------:R0:W-:Y:S01]  /*10ef0*/  STL [R1+0x2b8], R6 ;  /* 0x0002b80601007387 */ /* 0x0001e20000100800 */
[----:B------:R-:W-:Y:S01]  /*10f00*/  MOV R200, 0xff800000 ;  /* 0xff80000000c87802 */ /* 0x000fe20000000f00 */
[----:B------:R-:W-:Y:S06]  /*10f10*/  @P0 BRA `(.L_x_2319) ;  /* 0x00000000005c0947 */ /* 0x000fec0003800000 */
[----:B0-----:R-:W2:Y:S01]  /*10f20*/  LDG.E.64 R6, desc[UR4][R4.64+0x7c00] ;  /* 0x007c000404067981 */ /* 0x001ea2000c1e1b00 */
[C---:B------:R-:W-:Y:S01]  /*10f30*/  IADD3 R191, R2.reuse, 0x3e02, RZ ;  /* 0x00003e0202bf7810 */ /* 0x040fe20007ffe0ff */
[----:B------:R-:W-:Y:S01]  /*10f40*/  VIADD R192, R2, 0x3e01 ;  /* 0x00003e0102c07836 */ /* 0x000fe20000000000 */
[----:B------:R-:W-:Y:S01]  /*10f50*/  MOV R200, 0xff800000 ;  /* 0xff80000000c87802 */ /* 0x000fe20000000f00 */
[----:B------:R-:W-:Y:S01]  /*10f60*/  ULDC UR6, c[0x0][0x220] ;  /* 0x0000880000067ab9 */ /* 0x000fe20000000800 */
[-C--:B------:R-:W-:Y:S02]  /*10f70*/  ISETP.GE.AND P4, PT, R191, R130.reuse, PT ;  /* 0x00000082bf00720c */ /* 0x080fe40003f86270 */
[----:B------:R-:W-:Y:S02]  /*10f80*/  ISETP.GE.AND P0, PT, R192, R130, PT ;  /* 0x00000082c000720c */ /* 0x000fe40003f06270 */
[----:B------:R-:W-:Y:S02]  /*10f90*/  MOV R199, 0xff800000 ;  /* 0xff80000000c77802 */ /* 0x000fe40000000f00 */
[----:B------:R-:W-:-:S07]  /*10fa0*/  MOV R201, 0xff800000 ;  /* 0xff80000000c97802 */ /* 0x000fce0000000f00 */
[----:B------:R-:W0:Y:S01]  /*10fb0*/  @!P4 LDC R191, c[0x0][0x220] ;  /* 0x00008800ffbfcb82 */ /* 0x000e220000000800 */
[----:B--2---:R-:W-:-:S05]  /*10fc0*/  @!P4 SHF.L.U32 R192, R7, 0x10, RZ ;  /* 0x0000001007c0c819 */ /* 0x004fca00000006ff */
[----:B0-----:R-:W-:Y:S01]  /*10fd0*/  @!P4 FMUL R200, R192, R191 ;  /* 0x000000bfc0c8c220 */ /* 0x001fe20000400000 */
[----:B------:R-:W-:-:S05]  /*10fe0*/  VIADD R191, R2, 0x3e03 ;  /* 0x00003e0302bf7836 */ /* 0x000fca0000000000 */
[----:B------:R-:W-:Y:S02]  /*10ff0*/  ISETP.GE.AND P4, PT, R191, R130, PT ;  /* 0x00000082bf00720c */ /* 0x000fe40003f86270 */
[C---:B------:R-:W-:Y:S01]  /*11000*/  PRMT R191, R6.reuse, 0x7632, R191 ;  /* 0x0000763206bf7816 */ /* 0x040fe200000000bf */
[----:B------:R-:W-:-:S03]  /*11010*/  IMAD.U32 R6, R6, 0x10000, RZ ;  /* 0x0001000006067824 */ /* 0x000fc600078e00ff */
[----:B------:R-:W-:Y:S01]  /*11020*/  @!P0 SHF.L.U32 R191, R191, 0x10, RZ ;  /* 0x00000010bfbf8819 */ /* 0x000fe200000006ff */
[----:B------:R-:W-:-:S04]  /*11030*/  FMUL R6, R6, UR6 ;  /* 0x0000000606067c20 */ /* 0x000fc80008400000 */
[----:B------:R-:W-:Y:S01]  /*11040*/  @!P0 FMUL R199, R191, UR6 ;  /* 0x00000006bfc78c20 */ /* 0x000fe20008400000 */
[----:B------:R1:W-:Y:S01]  /*11050*/  STL [R1+0x2b8], R6 ;  /* 0x0002b80601007387 */ /* 0x0003e20000100800 */
[----:B------:R-:W-:-:S04]  /*11060*/  @!P4 PRMT R7, R7, 0x7632, R7 ;  /* 0x000076320707c816 */ /* 0x000fc80000000007 */
[----:B------:R-:W-:-:S05]  /*11070*/  @!P4 SHF.L.U32 R7, R7, 0x10, RZ ;  /* 0x000000100707c819 */ /* 0x000fca00000006ff */
[----:B-1----:R-:W-:-:S07]  /*11080*/  @!P4 FMUL R201, R7, UR6 ;  /* 0x0000000607c9cc20 */ /* 0x002fce0008400000 */
.L_x_2319:
[----:B------:R-:W-:Y:S05]  /*11090*/  BSYNC B0 ;  /* 0x0000000000007941 */ /* 0x000fea0003800000 */
.L_x_2318:
[----:B0-----:R-:W-:Y:S01]  /*110a0*/  MOV R6, 0xff800000 ;  /* 0xff80000000067802 */ /* 0x001fe20000000f00 */
[----:B------:R-:W-:Y:S01]  /*110b0*/  BSSY B0, `(.L_x_2320) ;  /* 0x000001c000007945 */ /* 0x000fe20003800000 */
[----:B------:R-:W-:Y:S01]  /*110c0*/  IMAD.MOV.U32 R198, RZ, RZ, -0x800000 ;  /* 0xff800000ffc67424 */ /* 0x000fe200078e00ff */
[----:B------:R-:W-:Y:S02]  /*110d0*/  MOV R197, 0xff800000 ;  /* 0xff80000000c57802 */ /* 0x000fe40000000f00 */
[----:B------:R0:W-:Y:S01]  /*110e0*/  STL [R1+0x29c], R6 ;  /* 0x00029c0601007387 */ /* 0x0001e20000100800 */
[----:B------:R-:W-:Y:S05]  /*110f0*/  @P1 BRA `(.L_x_2321) ;  /* 0x00000000005c1947 */ /* 0x000fea0003800000 */
[----:B0-----:R-:W2:Y:S01]  /*11100*/  LDG.E.64 R6, desc[UR4][R4.64+0x7d00] ;  /* 0x007d000404067981 */ /* 0x001ea2000c1e1b00 */
[C---:B------:R-:W-:Y:S01]  /*11110*/  VIADD R191, R2.reuse, 0x3e82 ;  /* 0x00003e8202bf7836 */ /* 0x040fe20000000000 */
[----:B------:R-:W-:Y:S01]  /*11120*/  IADD3 R192, R2, 0x3e81, RZ ;  /* 0x00003e8102c07810 */ /* 0x000fe20007ffe0ff */
[----:B------:R-:W-:Y:S01]  /*11130*/  ULDC UR6, c[0x0][0x220] ;  /* 0x0000880000067ab9 */ /* 0x000fe20000000800 */
[----:B------:R-:W-:Y:S01]  /*11140*/  MOV R198, 0xff800000 ;  /* 0xff80000000c67802 */ /* 0x000fe20000000f00 */
[----:B------:R-:W-:Y:S01]  /*11150*/  IMAD.MOV.U32 R197, RZ, RZ, -0x800000 ;  /* 0xff800000ffc57424 */ /* 0x000fe200078e00ff */
[-C--:B------:R-:W-:Y:S01]  /*11160*/  ISETP.GE.AND P1, PT, R191, R130.reuse, PT ;  /* 0x00000082bf00720c */ /* 0x080fe20003f26270 */
[----:B------:R-:W-:Y:S01]  /*11170*/  IMAD.MOV.U32 R202, RZ, RZ, -0x800000 ;  /* 0xff800000ffca7424 */ /* 0x000fe200078e00ff */
[----:B------:R-:W-:-:S11]  /*11180*/  ISETP.GE.AND P0, PT, R192, R130, PT ;  /* 0x00000082c000720c */ /* 0x000fd60003f06270 */
[----:B------:R-:W0:Y:S01]  /*11190*/  @!P1 LDC R191, c[0x0][0x220] ;  /* 0x00008800ffbf9b82 */ /* 0x000e220000000800 */
[----:B--2---:R-:W-:-:S04]  /*111a0*/  @!P1 IMAD.U32 R192, R7, 0x10000, RZ ;  /* 0x0001000007c09824 */ /* 0x004fc800078e00ff */
[----:B0-----:R-:W-:Y:S01]  /*111b0*/  @!P1 FMUL R198, R192, R191 ;  /* 0x000000bfc0c69220 */ /* 0x001fe20000400000 */
[----:B------:R-:W-:-:S04]  /*111c0*/  IADD3 R191, R2, 0x3e83, RZ ;  /* 0x00003e8302bf7810 */ /* 0x000fc80007ffe0ff */
[----:B------:R-:W-:Y:S02]  /*111d0*/  ISETP.GE.AND P1, PT, R191, R130, PT ;  /* 0x00000082bf00720c */ /* 0x000fe40003f26270 */
[C---:B------:R-:W-:Y:S02]  /*111e0*/  PRMT R191, R6.reuse, 0x7632, R191 ;  /* 0x0000763206bf7816 */ /* 0x040fe400000000bf */
[----:B------:R-:W-:Y:S02]  /*111f0*/  SHF.L.U32 R6, R6, 0x10, RZ ;  /* 0x0000001006067819 */ /* 0x000fe400000006ff */
[----:B------:R-:W-:-:S03]  /*11200*/  @!P0 SHF.L.U32 R191, R191, 0x10, RZ ;  /* 0x00000010bfbf8819 */ /* 0x000fc600000006ff */
[----:B------:R-:W-:Y:S02]  /*11210*/  FMUL R6, R6, UR6 ;  /* 0x0000000606067c20 */ /* 0x000fe40008400000 */
[----:B------:R-:W-:Y:S02]  /*11220*/  @!P0 FMUL R197, R191, UR6 ;  /* 0x00000006bfc58c20 */ /* 0x000fe40008400000 */
[----:B------:R-:W-:Y:S01]  /*11230*/  @!P1 PRMT R7, R7, 0x7632, R7 ;  /* 0x0000763207079816 */ /* 0x000fe20000000007 */
[----:B------:R1:W-:Y:S03]  /*11240*/  STL [R1+0x29c], R6 ;  /* 0x00029c0601007387 */ /* 0x0003e60000100800 */
[----:B------:R-:W-:-:S05]  /*11250*/  @!P1 SHF.L.U32 R7, R7, 0x10, RZ ;  /* 0x0000001007079819 */ /* 0x000fca00000006ff */
[----:B------:R-:W-:-:S07]  /*11260*/  @!P1 FMUL R202, R7, UR6 ;  /* 0x0000000607ca9c20 */ /* 0x000fce0008400000 */
.L_x_2321:
[----:B------:R-:W-:Y:S05]  /*11270*/  BSYNC B0 ;  /* 0x0000000000007941 */ /* 0x000fea0003800000 */
.L_x_2320:
[----:B01----:R-:W-:Y:S01]  /*11280*/  MOV R6, 0xff800000 ;  /* 0xff80000000067802 */ /* 0x003fe20000000f00 */
        /* <DEDUP_REMOVED lines=30> */
.L_x_2323:
[----:B------:R-:W-:Y:S05]  /*11470*/  BSYNC B0 ;  /* 0x0000000000007941 */ /* 0x000fea0003800000 */
.L_x_2322:
[----:B01----:R-:W-:Y:S01]  /*11480*/  IMAD.MOV.U32 R6, RZ, RZ, -0x800000 ;  /* 0xff800000ff067424 */ /* 0x003fe200078e00ff */
[----:B------:R-:W-:Y:S01]  /*11490*/  BSSY B0, `(.L_x_2324) ;  /* 0x000001c000007945 */ /* 0x000fe20003800000 */
[----:B------:R-:W-:Y:S02]  /*114a0*/  MOV R192, 0xff800000 ;  /* 0xff80000000c07802 */ /* 0x000fe40000000f00 */
[----:B------:R-:W-:Y:S01]  /*114b0*/  MOV R191, 0xff800000 ;  /* 0xff80000000bf7802 */ /* 0x000fe20000000f00 */
[----:B------:R0:W-:Y:S01]  /*114c0*/  STL [R1+0x274], R6 ;  /* 0x0002740601007387 */ /* 0x0001e20000100800 */
[----:B------:R-:W-:Y:S05]  /*114d0*/  @P3 BRA `(.L_x_2325) ;  /* 0x00000000005c3947 */ /* 0x000fea0003800000 */
[----:B------:R-:W2:Y:S01]  /*114e0*/  LDG.E.64 R4, desc[UR4][R4.64+0x7f00] ;  /* 0x007f000404047981 */ /* 0x000ea2000c1e1b00 */
[C---:B0-----:R-:W-:Y:S01]  /*114f0*/  IADD3 R6, R2.reuse, 0x3f82, RZ ;  /* 0x00003f8202067810 */ /* 0x041fe20007ffe0ff */
[----:B------:R-:W-:Y:S01]  /*11500*/  ULDC UR6, c[0x0][0x220] ;  /* 0x0000880000067ab9 */ /* 0x000fe20000000800 */
[----:B------:R-:W-:Y:S02]  /*11510*/  IADD3 R7, R2, 0x3f81, RZ ;  /* 0x00003f8102077810 */ /* 0x000fe40007ffe0ff */
[-C--:B------:R-:W-:Y:S02]  /*11520*/  ISETP.GE.AND P1, PT, R6, R130.reuse, PT ;  /* 0x000000820600720c */ /* 0x080fe40003f26270 */
[----:B------:R-:W-:Y:S01]  /*11530*/  ISETP.GE.AND P0, PT, R7, R130, PT ;  /* 0x000000820700720c */ /* 0x000fe20003f06270 */
[----:B------:R-:W-:Y:S01]  /*11540*/  VIADD R7, R2, 0x3f83 ;  /* 0x00003f8302077836 */ /* 0x000fe20000000000 */
[----:B------:R-:W-:Y:S02]  /*11550*/  MOV R192, 0xff800000 ;  /* 0xff80000000c07802 */ /* 0x000fe40000000f00 */
[----:B------:R-:W-:-:S02]  /*11560*/  MOV R191, 0xff800000 ;  /* 0xff80000000bf7802 */ /* 0x000fc40000000f00 */
[----:B------:R-:W-:Y:S02]  /*11570*/  ISETP.GE.AND P2, PT, R7, R130, PT ;  /* 0x000000820700720c */ /* 0x000fe40003f46270 */
[----:B------:R-:W-:-:S03]  /*11580*/  MOV R196, 0xff800000 ;  /* 0xff80000000c47802 */ /* 0x000fc60000000f00 */
[----:B------:R-:W0:Y:S01]  /*11590*/  @!P1 LDC R6, c[0x0][0x220] ;  /* 0x00008800ff069b82 */ /* 0x000e220000000800 */
[----:B--2---:R-:W-:-:S07]  /*115a0*/  @!P1 SHF.L.U32 R7, R5, 0x10, RZ ;  /* 0x0000001005079819 */ /* 0x004fce00000006ff */
[----:B------:R-:W-:Y:S01]  /*115b0*/  @!P2 PRMT R5, R5, 0x7632, R5 ;  /* 0x000076320505a816 */ /* 0x000fe20000000005 */
[----:B0-----:R-:W-:Y:S01]  /*115c0*/  @!P1 FMUL R192, R7, R6 ;  /* 0x0000000607c09220 */ /* 0x001fe20000400000 */
[----:B------:R-:W-:-:S03]  /*115d0*/  PRMT R6, R4, 0x7632, R6 ;  /* 0x0000763204067816 */ /* 0x000fc60000000006 */
[----:B------:R-:W-:Y:S01]  /*115e0*/  @!P2 IMAD.U32 R5, R5, 0x10000, RZ ;  /* 0x000100000505a824 */ /* 0x000fe200078e00ff */
[----:B------:R-:W-:Y:S01]  /*115f0*/  SHF.L.U32 R4, R4, 0x10, RZ ;  /* 0x0000001004047819 */ /* 0x000fe200000006ff */
[----:B------:R-:W-:Y:S02]  /*11600*/  @!P0 IMAD.U32 R6, R6, 0x10000, RZ ;  /* 0x0001000006068824 */ /* 0x000fe400078e00ff */
[----:B------:R-:W-:Y:S02]  /*11610*/  @!P2 FMUL R196, R5, UR6 ;  /* 0x0000000605c4ac20 */ /* 0x000fe40008400000 */
[----:B------:R-:W-:Y:S01]  /*11620*/  FMUL R4, R4, UR6 ;  /* 0x0000000604047c20 */ /* 0x000fe20008400000 */
[----:B------:R-:W-:-:S04]  /*11630*/  @!P0 FMUL R191, R6, UR6 ;  /* 0x0000000606bf8c20 */ /* 0x000fc80008400000 */
[----:B------:R1:W-:Y:S03]  /*11640*/  STL [R1+0x274], R4 ;  /* 0x0002740401007387 */ /* 0x0003e60000100800 */
.L_x_2325:
[----:B------:R-:W-:Y:S05]  /*11650*/  BSYNC B0 ;  /* 0x0000000000007941 */ /* 0x000fea0003800000 */
.L_x_2324:
[----:B------:R-:W2:Y:S04]  /*11660*/  LDL R5, [R1+0xc4] ;  /* 0x0000c40001057983 */ /* 0x000ea80000100800 */
[----:B------:R-:W3:Y:S04]  /*11670*/  LDL R251, [R1+0xd4] ;  /* 0x0000d40001fb7983 */ /* 0x000ee80000100800 */
[----:B------:R-:W4:Y:S04]  /*11680*/  LDL R128, [R1+0xe8] ;  /* 0x0000e80001807983 */ /* 0x000f280000100800 */
[----:B0-----:R-:W4:Y:S04]  /*11690*/  LDL R6, [R1+0xfc] ;  /* 0x0000fc0001067983 */ /* 0x001f280000100800 */
[----:B------:R0:W-:Y:S04]  /*116a0*/  STL [R1+0x46c], R194 ;  /* 0x00046cc201007387 */ /* 0x0001e80000100800 */
[----:B------:R-:W-:Y:S04]  /*116b0*/  STL [R1+0x468], R195 ;  /* 0x000468c301007387 */ /* 0x000fe80000100800 */
[----:B------:R1:W-:Y:S04]  /*116c0*/  STL [R1+0x464], R191 ;  /* 0x000464bf01007387 */ /* 0x0003e80000100800 */
[----:B------:R-:W-:Y:S04]  /*116d0*/  STL [R1+0x460], R192 ;  /* 0x000460c001007387 */ /* 0x000fe80000100800 */
[----:B------:R-:W-:Y:S04]  /*116e0*/  STL [R1+0x45c], R196 ;  /* 0x00045cc401007387 */ /* 0x000fe80000100800 */
[----:B------:R-:W-:Y:S04]  /*116f0*/  STL [R1+0x458], R7 ;  /* 0x0004580701007387 */ /* 0x000fe80000100800 */
[----:B------:R-:W-:Y:S04]  /*11700*/  STL [R1+0x454], R3 ;  /* 0x0004540301007387 */ /* 0x000fe80000100800 */
[----:B------:R1:W-:Y:S04]  /*11710*/  STL [R1+0x450], R2 ;  /* 0x0004500201007387 */ /* 0x0003e80000100800 */
[----:B------:R-:W2:Y:S04]  /*11720*/  LDL R130, [R1] ;  /* 0x0000000001827983 */ /* 0x000ea80000100800 */
[----:B------:R-:W3:Y:S04]  /*11730*/  LDL R252, [R1+0xac] ;  /* 0x0000ac0001fc7983 */ /* 0x000ee80000100800 */
[----:B0-----:R-:W4:Y:S04]  /*11740*/  LDL R194, [R1+0x31c] ;  /* 0x00031c0001c27983 */ /* 0x001f280000100800 */
[----:B-1----:R-:W4:Y:S04]  /*11750*/  LDL R191, [R1+0x140] ;  /* 0x0001400001bf7983 */ /* 0x002f280000100800 */
[----:B------:R-:W4:Y:S04]  /*11760*/  LDL R195, [R1+0x144] ;  /* 0x0001440001c37983 */ /* 0x000f280000100800 */
[----:B------:R-:W4:Y:S04]  /*11770*/  LDL R2, [R1+0xc0] ;  /* 0x0000c00001027983 */ /* 0x000f280000100800 */
[----:B------:R-:W4:Y:S04]  /*11780*/  LDL R3, [R1+0x160] ;  /* 0x0001600001037983 */ /* 0x000f280000100800 */
[----:B------:R-:W4:Y:S04]  /*11790*/  LDL R192, [R1+0x350] ;  /* 0x0003500001c07983 */ /* 0x000f280000100800 */
[----:B------:R-:W4:Y:S04]  /*117a0*/  LDL R7, [R1+0x174] ;  /* 0x0001740001077983 */ /* 0x000f280000100800 */
[----:B------:R-:W4:Y:S01]  /*117b0*/  LDL R196, [R1+0xb4] ;  /* 0x0000b40001c47983 */ /* 0x000f220000100800 */
[----:B--2---:R-:W-:-:S04]  /*117c0*/  FSETP.GT.AND P0, PT, R130, R124, PT ;  /* 0x0000007c8200720b */ /* 0x004fc80003f04000 */
[----:B------:R-:W-:-:S04]  /*117d0*/  FSEL R4, R130, R124, P0 ;  /* 0x0000007c82047208 */ /* 0x000fc80000000000 */
[----:B------:R-:W-:-:S04]  /*117e0*/  FSETP.GT.AND P0, PT, R4, R125, PT ;  /* 0x0000007d0400720b */ /* 0x000fc80003f04000 */
[----:B------:R-:W-:-:S04]  /*117f0*/  FSEL R4, R4, R125, P0 ;  /* 0x0000007d04047208 */ /* 0x000fc80000000000 */
[----:B------:R-:W-:-:S04]  /*11800*/  FSETP.GT.AND P0, PT, R4, R126, PT ;  /* 0x0000007e0400720b */ /* 0x000fc80003f04000 */
[----:B------:R-:W-:-:S04]  /*11810*/  FSEL R4, R4, R126, P0 ;  /* 0x0000007e04047208 */ /* 0x000fc80000000000 */
[----:B---3--:R-:W-:-:S04]  /*11820*/  FSETP.GT.AND P0, PT, R4, R252, PT ;  /* 0x000000fc0400720b */ /* 0x008fc80003f04000 */
[----:B------:R-:W-:-:S04]  /*11830*/  FSEL R4, R4, R252, P0 ;  /* 0x000000fc04047208 */ /* 0x000fc80000000000 */
[----:B------:R-:W-:-:S04]  /*11840*/  FSETP.GT.AND P0, PT, R4, R122, PT ;  /* 0x0000007a0400720b */ /* 0x000fc80003f04000 */
[----:B------:R-:W-:-:S04]  /*11850*/  FSEL R4, R4, R122, P0 ;  /* 0x0000007a04047208 */ /* 0x000fc80000000000 */
[----:B------:R-:W-:-:S04]  /*11860*/  FSETP.GT.AND P0, PT, R4, R123, PT ;  /* 0x0000007b0400720b */ /* 0x000fc80003f04000 */
[----:B------:R-:W-:-:S04]  /*11870*/  FSEL R4, R4, R123, P0 ;  /* 0x0000007b04047208 */ /* 0x000fc80000000000 */
[----:B------:R-:W-:-:S04]  /*11880*/  FSETP.GT.AND P0, PT, R4, R127, PT ;  /* 0x0000007f0400720b */ /* 0x000fc80003f04000 */
[----:B------:R-:W-:-:S04]  /*11890*/  FSEL R4, R4, R127, P0 ;  /* 0x0000007f04047208 */ /* 0x000fc80000000000 */
[----:B------:R-:W-:-:S04]  /*118a0*/  FSETP.GT.AND P0, PT, R4, R5, PT ;  /* 0x000000050400720b */ /* 0x000fc80003f04000 */
[----:B------:R-:W-:Y:S02]  /*118b0*/  FSEL R4, R4, R5, P0 ;  /* 0x0000000504047208 */ /* 0x000fe40000000000 */
[----:B------:R-:W2:Y:S02]  /*118c0*/  LDL R5, [R1+0x110] ;  /* 0x0001100001057983 */ /* 0x000ea40000100800 */
        /* <DEDUP_REMOVED lines=8> */
[----:B------:R-:W3:Y:S02]  /*11950*/  LDL R251, [R1+0x120] ;  /* 0x0001200001fb7983 */ /* 0x000ee40000100800 */
[----:B------:R-:W-:-:S04]  /*11960*/  FSETP.GT.AND P0, PT, R4, R116, PT ;  /* 0x000000740400720b */ /* 0x000fc80003f04000 */
[----:B------:R-:W-:-:S04]  /*11970*/  FSEL R4, R4, R116, P0 ;  /* 0x0000007404047208 */ /* 0x000fc80000000000 */
[----:B------:R-:W-:-:S04]  /*11980*/  FSETP.GT.AND P0, PT, R4, R117, PT ;  /* 0x000000750400720b */ /* 0x000fc80003f04000 */
[----:B------:R-:W-:-:S04]  /*11990*/  FSEL R4, R4, R117, P0 ;  /* 0x0000007504047208 */ /* 0x000fc80000000000 */
[----:B------:R-:W-:-:S04]  /*119a0*/  FSETP.GT.AND P0, PT, R4, R121, PT ;  /* 0x000000790400720b */ /* 0x000fc80003f04000 */
[----:B------:R-:W-:-:S04]  /*119b0*/  FSEL R4, R4, R121, P0 ;  /* 0x0000007904047208 */ /* 0x000fc80000000000 */
[----:B----4-:R-:W-:-:S04]  /*119c0*/  FSETP.GT.AND P0, PT, R4, R128, PT ;  /* 0x000000800400720b */ /* 0x010fc80003f04000 */
[----:B------:R-:W-:Y:S02]  /*119d0*/  FSEL R4, R4, R128, P0 ;  /* 0x0000008004047208 */ /* 0x000fe40000000000 */
[----:B------:R-:W4:Y:S02]  /*119e0*/  LDL R128, [R1+0x138] ;  /* 0x0001380001807983 */ /* 0x000f240000100800 */
        /* <DEDUP_REMOVED lines=15> */
[----:B--2---:R-:W-:-:S04]  /*11ae0*/  FSETP.GT.AND P0, PT, R4, R5, PT ;  /* 0x000000050400720b */ /* 0x004fc80003f04000 */
        /* <DEDUP_REMOVED lines=8> */
[----:B---3--:R-:W-:-:S04]  /*11b70*/  FSETP.GT.AND P0, PT, R4, R251, PT ;  /* 0x000000fb0400720b */ /* 0x008fc80003f04000 */
        /* <DEDUP_REMOVED lines=275> */
[----:B------:R-:W-:Y:S02]  /*12cb0*/  FSEL R4, R4, R6, P0 ;  /* 0x0000000604047208 */ /* 0x000fe40000000000 */
[----:B------:R-:W4:Y:S02]  /*12cc0*/  LDL R6, [R1+0x154] ;  /* 0x0001540001067983 */ /* 0x000f240000100800 */
[----:B------:R-:W-:-:S04]  /*12cd0*/  FSETP.GT.AND P0, PT, R4, R19, PT ;  /* 0x000000130400720b */ /* 0x000fc80003f04000 */
[----:B------:R-:W-:-:S04]  /*12ce0*/  FSEL R4, R4, R19, P0 ;  /* 0x0000001304047208 */ /* 0x000fc80000000000 */
[----:B--2---:R-:W-:-:S04]  /*12cf0*/  FSETP.GT.AND P0, PT, R4, R5, PT ;  /* 0x000000050400720b */ /* 0x004fc80003f04000 */
[----:B------:R-:W-:Y:S02]  /*12d00*/  FSEL R4, R4, R5, P0 ;  /* 0x0000000504047208 */ /* 0x000fe40000000000 */
[----:B------:R-:W2:Y:S02]  /*12d10*/  LDL R5, [R1+0x348] ;  /* 0x0003480001057983 */ /* 0x000ea40000100800 */
[----:B------:R-:W-:-:S04]  /*12d20*/  FSETP.GT.AND P0, PT, R4, R13, PT ;  /* 0x0000000d0400720b */ /* 0x000fc80003f04000 */
[----:B------:R-:W-:-:S04]  /*12d30*/  FSEL R4, R4, R13, P0 ;  /* 0x0000000d04047208 */ /* 0x000fc80000000000 */
[----:B---3--:R-:W-:-:S04]  /*12d40*/  FSETP.GT.AND P0, PT, R4, R251, PT ;  /* 0x000000fb0400720b */ /* 0x008fc80003f04000 */
[----:B------:R-:W-:Y:S02]  /*12d50*/  FSEL R4, R4, R251, P0 ;  /* 0x000000fb04047208 */ /* 0x000fe40000000000 */
[----:B------:R-:W3:Y:S02]  /*12d60*/  LDL R251, [R1+0x164] ;  /* 0x0001640001fb7983 */ /* 0x000ee40000100800 */
        /* <DEDUP_REMOVED lines=11> */
[----:B------:R-:W-:Y:S02]  /*12e20*/  FSEL R4, R4, R195, P0 ;  /* 0x000000c304047208 */ /* 0x000fe40000000000 */
[----:B------:R-:W4:Y:S02]  /*12e30*/  LDL R195, [R1+0xbc] ;  /* 0x0000bc0001c37983 */ /* 0x000f240000100800 */
        /* <DEDUP_REMOVED lines=14> */
[----:B------:R-:W-:Y:S02]  /*12f20*/  FSEL R4, R4, R2, P0 ;  /* 0x0000000204047208 */ /* 0x000fe40000000000 */
[----:B------:R-:W2:Y:S02]  /*12f30*/  LDL R2, [R1+0x98] ;  /* 0x0000980001027983 */ /* 0x000ea40000100800 */
[----:B------:R-:W-:-:S04]  /*12f40*/  FSETP.GT.AND P0, PT, R4, R3, PT ;  /* 0x000000030400720b */ /* 0x000fc80003f04000 */
[----:B------:R-:W-:Y:S02]  /*12f50*/  FSEL R4, R4, R3, P0 ;  /* 0x0000000304047208 */ /* 0x000fe40000000000 */
[----:B------:R-:W2:Y:S02]  /*12f60*/  LDL R3, [R1+0x37c] ;  /* 0x00037c0001037983 */ /* 0x000ea40000100800 */
[----:B---3--:R-:W-:-:S04]  /*12f70*/  FSETP.GT.AND P0, PT, R4, R251, PT ;  /* 0x000000fb0400720b */ /* 0x008fc80003f04000 */
[----:B------:R-:W-:Y:S02]  /*12f80*/  FSEL R4, R4, R251, P0 ;  /* 0x000000fb04047208 */ /* 0x000fe40000000000 */
[----:B------:R-:W3:Y:S02]  /*12f90*/  LDL R251, [R1+0x190] ;  /* 0x0001900001fb7983 */ /* 0x000ee40000100800 */
[----:B------:R-:W-:-:S04]  /*12fa0*/  FSETP.GT.AND P0, PT, R4, R192, PT ;  /* 0x000000c00400720b */ /* 0x000fc80003f04000 */
[----:B------:R-:W-:Y:S02]  /*12fb0*/  FSEL R4, R4, R192, P0 ;  /* 0x000000c004047208 */ /* 0x000fe40000000000 */
[----:B------:R-:W3:Y:S02]  /*12fc0*/  LDL R192, [R1+0xb0] ;  /* 0x0000b00001c07983 */ /* 0x000ee40000100800 */
[----:B----4-:R-:W-:-:S04]  /*12fd0*/  FSETP.GT.AND P0, PT, R4, R128, PT ;  /* 0x000000800400720b */ /* 0x010fc80003f04000 */
        /* <DEDUP_REMOVED lines=365> */
[----:B------:R-:W2:Y:S02]  /*146b0*/  LDL.LU R194, [R1+0x46c] ;  /* 0x00046c0001c27983 */ /* 0x000ea40000300800 */
        /* <DEDUP_REMOVED lines=16> */
[----:B------:R-:W4:Y:S02]  /*147c0*/  LDL.LU R195, [R1+0x468] ;  /* 0x0004680001c37983 */ /* 0x000f240000300800 */
        /* <DEDUP_REMOVED lines=282> */
[----:B------:R-:W4:Y:S02]  /*15970*/  LDL.LU R192, [R1+0x460] ;  /* 0x0004600001c07983 */ /* 0x000f240000300800 */
[----:B------:R-:W-:-:S04]  /*15980*/  FSETP.GT.AND P0, PT, R4, R6, PT ;  /* 0x000000060400720b */ /* 0x000fc80003f04000 */
        /* <DEDUP_REMOVED lines=16> */
[----:B------:R-:W2:Y:S02]  /*15a90*/  LDL.LU R7, [R1+0x458] ;  /* 0x0004580001077983 */ /* 0x000ea40000300800 */
[----:B------:R-:W-:-:S04]  /*15aa0*/  FSETP.GT.AND P0, PT, R4, R3, PT ;  /* 0x000000030400720b */ /* 0x000fc80003f04000 */
[----:B------:R-:W-:Y:S02]  /*15ab0*/  FSEL R4, R4, R3, P0 ;  /* 0x0000000304047208 */ /* 0x000fe40000000000 */
[----:B------:R0:W5:Y:S02]  /*15ac0*/  LDL.LU R3, [R1+0x454] ;  /* 0x0004540001037983 */ /* 0x0001640000300800 */
[----:B---3--:R-:W-:-:S04]  /*15ad0*/  FSETP.GT.AND P0, PT, R4, R251, PT ;  /* 0x000000fb0400720b */ /* 0x008fc80003f04000 */
[----:B------:R-:W-:Y:S02]  /*15ae0*/  FSEL R4, R4, R251, P0 ;  /* 0x000000fb04047208 */ /* 0x000fe40000000000 */
[----:B------:R-:W3:Y:S02]  /*15af0*/  LDL R251, [R1+0x340] ;  /* 0x0003400001fb7983 */ /* 0x000ee40000100800 */
[----:B------:R-:W-:-:S04]  /*15b00*/  FSETP.GT.AND P0, PT, R4, R180, PT ;  /* 0x000000b40400720b */ /* 0x000fc80003f04000 */
[----:B------:R-:W-:-:S04]  /*15b10*/  FSEL R4, R4, R180, P0 ;  /* 0x000000b404047208 */ /* 0x000fc80000000000 */
[----:B------:R-:W-:-:S04]  /*15b20*/  FSETP.GT.AND P0, PT, R4, R2, PT ;  /* 0x000000020400720b */ /* 0x000fc80003f04000 */
[----:B------:R-:W-:Y:S02]  /*15b30*/  FSEL R4, R4, R2, P0 ;  /* 0x0000000204047208 */ /* 0x000fe40000000000 */
[----:B------:R0:W5:Y:S02]  /*15b40*/  LDL.LU R2, [R1+0x450] ;  /* 0x0004500001027983 */ /* 0x0001640000300800 */
        /* <DEDUP_REMOVED lines=181> */
[----:B----4-:R-:W-:-:S04]  /*166a0*/  FSETP.GT.AND P0, PT, R4, R128, PT ;  /* 0x000000800400720b */ /* 0x010fc80003f04000 */
        /* <DEDUP_REMOVED lines=14> */
[----:B------:R-:W-:Y:S01]  /*16790*/  FSEL R4, R4, R195, P0 ;  /* 0x000000c304047208 */ /* 0x000fe20000000000 */
[----:B------:R-:W1:Y:S01]  /*167a0*/  S2R R251, SR_CTAID.X ;  /* 0x0000000000fb7919 */ /* 0x000e620000002500 */
[----:B------:R-:W-:Y:S02]  /*167b0*/  LOP3.LUT R7, R7, 0xfffffff7, RZ, 0xc0, !PT ;  /* 0xfffffff707077812 */ /* 0x000fe400078ec0ff */
[----:B--2---:R-:W-:-:S04]  /*167c0*/  FSETP.GT.AND P0, PT, R4, R5, PT ;  /* 0x000000050400720b */ /* 0x004fc80003f04000 */
[----:B------:R-:W-:-:S04]  /*167d0*/  FSEL R4, R4, R5, P0 ;  /* 0x0000000504047208 */ /* 0x000fc80000000000 */
[----:B------:R-:W-:-:S04]  /*167e0*/  FSETP.GT.AND P0, PT, R4, R191, PT ;  /* 0x000000bf0400720b */ /* 0x000fc80003f04000 */
[----:B------:R-:W-:-:S04]  /*167f0*/  FSEL R4, R4, R191, P0 ;  /* 0x000000bf04047208 */ /* 0x000fc80000000000 */
[----:B------:R-:W-:-:S04]  /*16800*/  FSETP.GT.AND P0, PT, R4, R192, PT ;  /* 0x000000c00400720b */ /* 0x000fc80003f04000 */
[----:B------:R-:W-:-:S04]  /*16810*/  FSEL R4, R4, R192, P0 ;  /* 0x000000c004047208 */ /* 0x000fc80000000000 */
[----:B------:R-:W-:-:S04]  /*16820*/  FSETP.GT.AND P0, PT, R4, R196, PT ;  /* 0x000000c40400720b */ /* 0x000fc80003f04000 */
[----:B------:R-:W-:-:S05]  /*16830*/  FSEL R4, R4, R196, P0 ;  /* 0x000000c404047208 */ /* 0x000fca0000000000 */
[----:B------:R-:W2:Y:S02]  /*16840*/  SHFL.BFLY PT, R5, R4, 0x10, 0x1f ;  /* 0x0e001f0004057f89 */ /* 0x000ea400000e0000 */
[----:B--2---:R-:W-:-:S04]  /*16850*/  FSETP.GEU.AND P0, PT, R4, R5, PT ;  /* 0x000000050400720b */ /* 0x004fc80003f0e000 */
[----:B------:R-:W-:-:S05]  /*16860*/  FSEL R4, R5, R4, !P0 ;  /* 0x0000000405047208 */ /* 0x000fca0004000000 */
[----:B------:R-:W2:Y:S02]  /*16870*/  SHFL.BFLY PT, R5, R4, 0x8, 0x1f ;  /* 0x0d001f0004057f89 */ /* 0x000ea400000e0000 */
[----:B--2---:R-:W-:-:S04]  /*16880*/  FSETP.GEU.AND P0, PT, R4, R5, PT ;  /* 0x000000050400720b */ /* 0x004fc80003f0e000 */
[----:B------:R-:W-:-:S05]  /*16890*/  FSEL R4, R5, R4, !P0 ;  /* 0x0000000405047208 */ /* 0x000fca0004000000 */
[----:B------:R-:W2:Y:S02]  /*168a0*/  SHFL.BFLY PT, R5, R4, 0x4, 0x1f ;  /* 0x0c801f0004057f89 */ /* 0x000ea400000e0000 */
[----:B--2---:R-:W-:-:S04]  /*168b0*/  FSETP.GEU.AND P0, PT, R4, R5, PT ;  /* 0x000000050400720b */ /* 0x004fc80003f0e000 */
[----:B------:R-:W-:-:S05]  /*168c0*/  FSEL R4, R5, R4, !P0 ;  /* 0x0000000405047208 */ /* 0x000fca0004000000 */
[----:B------:R-:W2:Y:S01]  /*168d0*/  SHFL.BFLY PT, R6, R4, 0x2, 0x1f ;  /* 0x0c401f0004067f89 */ /* 0x000ea200000e0000 */
[----:B-1----:R-:W-:-:S05]  /*168e0*/  VIADD R5, R251, 0x80 ;  /* 0x00000080fb057836 */ /* 0x002fca0000000000 */
[----:B------:R-:W-:Y:S02]  /*168f0*/  ISETP.GE.AND P5, PT, R5, 0x20, PT ;  /* 0x000000200500780c */ /* 0x000fe40003fa6270 */
[----:B--2---:R-:W-:-:S04]  /*16900*/  FSETP.GEU.AND P0, PT, R4, R6, PT ;  /* 0x000000060400720b */ /* 0x004fc80003f0e000 */
[----:B------:R-:W-:-:S07]  /*16910*/  FSEL R6, R6, R4, !P0 ;  /* 0x0000000406067208 */ /* 0x000fce0004000000 */
[----:B------:R-:W-:Y:S02]  /*16920*/  @P5 LOP3.LUT R7, R7, 0x8, RZ, 0xfc, !PT ;  /* 0x0000000807075812 */ /* 0x000fe400078efcff */
[----:B------:R-:W-:Y:S01]  /*16930*/  ISETP.GE.AND P5, PT, R5, 0x100, PT ;  /* 0x000001000500780c */ /* 0x000fe20003fa6270 */
[----:B------:R-:W1:Y:S01]  /*16940*/  SHFL.BFLY PT, R4, R6, 0x1, 0x1f ;  /* 0x0c201f0006047f89 */ /* 0x000e6200000e0000 */
[----:B------:R-:W-:-:S11]  /*16950*/  LOP3.LUT R7, R7, 0xfffffffd, RZ, 0xc0, !PT ;  /* 0xfffffffd07077812 */ /* 0x000fd600078ec0ff */
[----:B------:R-:W-:-:S04]  /*16960*/  @P5 LOP3.LUT R7, R7, 0x2, RZ, 0xfc, !PT ;  /* 0x0000000207075812 */ /* 0x000fc800078efcff */
[----:B------:R-:W-:Y:S02]  /*16970*/  LOP3.LUT P5, RZ, R7, 0x8, RZ, 0xc0, !PT ;  /* 0x0000000807ff7812 */ /* 0x000fe400078ac0ff */
[----:B-1----:R-:W-:-:S04]  /*16980*/  FSETP.GEU.AND P0, PT, R6, R4, PT ;  /* 0x000000040600720b */ /* 0x002fc80003f0e000 */
[----:B------:R-:W-:Y:S01]  /*16990*/  FSEL R6, R4, R6, !P0 ;  /* 0x0000000604067208 */ /* 0x000fe20004000000 */
[----:B------:R-:W-:Y:S01]  /*169a0*/  HFMA2.MMA R4, -RZ, RZ, 0, 0 ;  /* 0x00000000ff047435 */ /* 0x000fe200000001ff */
[----:B------:R-:W-:Y:S02]  /*169b0*/  IADD3 R128, R251, 0x1, RZ ;  /* 0x00000001fb807810 */ /* 0x000fe40007ffe0ff */
[C---:B------:R-:W-:Y:S02]  /*169c0*/  ISETP.GE.AND P4, PT, R5.reuse, 0x40, PT ;  /* 0x000000400500780c */ /* 0x040fe40003f86270 */
[C---:B------:R-:W-:Y:S02]  /*169d0*/  ISETP.GE.AND P0, PT, R5.reuse, 0x60, PT ;  /* 0x000000600500780c */ /* 0x040fe40003f06270 */
[C---:B------:R-:W-:Y:S02]  /*169e0*/  ISETP.GE.AND P1, PT, R5.reuse, 0x80, PT ;  /* 0x000000800500780c */ /* 0x040fe40003f26270 */
[----:B------:R-:W-:-:S02]  /*169f0*/  ISETP.GE.AND P2, PT, R5, 0xa0, PT ;  /* 0x000000a00500780c */ /* 0x000fc40003f46270 */
[C---:B------:R-:W-:Y:S02]  /*16a00*/  ISETP.GE.AND P3, PT, R5.reuse, 0xc0, PT ;  /* 0x000000c00500780c */ /* 0x040fe40003f66270 */
[----:B------:R-:W-:Y:S01]  /*16a10*/  ISETP.GE.AND P6, PT, R5, 0xe0, PT ;  /* 0x000000e00500780c */ /* 0x000fe20003fc6270 */
[----:B0-----:R-:W-:-:S12]  /*16a20*/  @!P5 BRA `(.L_x_2326) ;  /* 0x000000000034d947 */ /* 0x001fd80003800000 */
[----:B------:R-:W-:Y:S01]  /*16a30*/  MOV R4, 0x3bbb989d ;  /* 0x3bbb989d00047802 */ /* 0x000fe20000000f00 */
[----:B------:R-:W-:Y:S01]  /*16a40*/  FADD R130, R130, -R6 ;  /* 0x8000000682827221 */ /* 0x000fe20000000000 */
[----:B------:R-:W-:-:S03]  /*16a50*/  IMAD.MOV.U32 R251, RZ, RZ, 0x437c0000 ;  /* 0x437c0000fffb7424 */ /* 0x000fc600078e00ff */
[----:B------:R-:W-:-:S04]  /*16a60*/  FFMA.SAT R4, R130, R4, 0.5 ;  /* 0x3f00000082047423 */ /* 0x000fc80000002004 */
[----:B------:R-:W-:-:S04]  /*16a70*/  FFMA.RM R4, R4, R251, 12582913 ;  /* 0x4b40000104047423 */ /* 0x000fc800000040fb */
[C---:B------:R-:W-:Y:S01]  /*16a80*/  FADD R251, R4.reuse, -12583039 ;  /* 0xcb40007f04fb7421 */ /* 0x040fe20000000000 */
[----:B------:R-:W-:-:S03]  /*16a90*/  SHF.L.U32 R4, R4, 0x17, RZ ;  /* 0x0000001704047819 */ /* 0x000fc600000006ff */
[----:B------:R-:W-:-:S04]  /*16aa0*/  FFMA R251, R130, 1.4426950216293334961, -R251 ;  /* 0x3fb8aa3b82fb7823 */ /* 0x000fc800000008fb */
[----:B------:R-:W-:-:S06]  /*16ab0*/  FFMA R130, R130, 1.925963033500011079e-08, R251 ;  /* 0x32a5706082827823 */ /* 0x000fcc00000000fb */
[----:B------:R-:W0:Y:S02]  /*16ac0*/  MUFU.EX2 R130, R130 ;  /* 0x0000008200827308 */ /* 0x000e240000000800 */
[----:B0-----:R-:W-:-:S04]  /*16ad0*/  FMUL R251, R4, R130 ;  /* 0x0000008204fb7220 */ /* 0x001fc80000400000 */
[----:B------:R-:W-:Y:S01]  /*16ae0*/  FADD R4, RZ, R251 ;  /* 0x000000fbff047221 */ /* 0x000fe20000000000 */
[----:B------:R0:W-:Y:S06]  /*16af0*/  STL [R1], R251 ;  /* 0x000000fb01007387 */ /* 0x0001ec0000100800 */
.L_x_2326:
[----:B------:R-:W-:Y:S01]  /*16b00*/  ISETP.GE.AND P5, PT, R5, 0x120, PT ;  /* 0x000001200500780c */ /* 0x000fe20003fa6270 */
[----:B------:R-:W-:-:S12]  /*16b10*/  @!P4 BRA `(.L_x_2327) ;  /* 0x000000000030c947 */ /* 0x000fd80003800000 */
[----:B------:R-:W-:Y:S01]  /*16b20*/  FADD R130, R124, -R6 ;  /* 0x800000067c827221 */ /* 0x000fe20000000000 */
[----:B------:R-:W-:Y:S01]  /*16b30*/  MOV R124, 0x3bbb989d ;  /* 0x3bbb989d007c7802 */ /* 0x000fe20000000f00 */
[----:B0-----:R-:W-:-:S04]  /*16b40*/  IMAD.MOV.U32 R251, RZ, RZ, 0x437c0000 ;  /* 0x437c0000fffb7424 */ /* 0x001fc800078e00ff */
        /* <DEDUP_REMOVED lines=8> */
[----:B------:R-:W-:-:S07]  /*16bd0*/  FADD R4, R4, R124 ;  /* 0x0000007c04047221 */ /* 0x000fce0000000000 */
.L_x_2327:
[----:B------:R-:W-:Y:S01]  /*16be0*/  ISETP.GE.AND P4, PT, R5, 0x140, PT ;  /* 0x000001400500780c */ /* 0x000fe20003f86270 */
[----:B------:R-:W-:-:S12]  /*16bf0*/  @!P0 BRA `(.L_x_2328) ;  /* 0x0000000000308947 */ /* 0x000fd80003800000 */
[----:B------:R-:W-:Y:S01]  /*16c00*/  FADD R130, R125, -R6 ;  /* 0x800000067d827221 */ /* 0x000fe20000000000 */
[----:B------:R-:W-:Y:S01]  /*16c10*/  HFMA2.MMA R125, -RZ, RZ, 0.96630859375, -0.0022525787353515625 ;  /* 0x3bbb989dff7d7435 */ /* 0x000fe200000001ff */
[----:B0-----:R-:W-:-:S09]  /*16c20*/  IMAD.MOV.U32 R251, RZ, RZ, 0x437c0000 ;  /* 0x437c0000fffb7424 */ /* 0x001fd200078e00ff */
        /* <DEDUP_REMOVED lines=9> */
.L_x_2328:
        /* <DEDUP_REMOVED lines=14> */
.L_x_2329:
[----:B------:R-:W-:Y:S01]  /*16da0*/  ISETP.GE.AND P1, PT, R5, 0x180, PT ;  /* 0x000001800500780c */ /* 0x000fe20003f26270 */
[----:B------:R-:W-:-:S12]  /*16db0*/  @!P2 BRA `(.L_x_2330) ;  /* 0x000000000034a947 */ /* 0x000fd80003800000 */
[----:B------:R-:W-:Y:S01]  /*16dc0*/  HFMA2.MMA R130, -RZ, RZ, 0.96630859375, -0.0022525787353515625 ;  /* 0x3bbb989dff827435 */ /* 0x000fe200000001ff */
[----:B0-----:R-:W-:Y:S01]  /*16dd0*/  FADD R251, R252, -R6 ;  /* 0x80000006fcfb7221 */ /* 0x001fe20000000000 */
[----:B------:R-:W-:-:S08]  /*16de0*/  IMAD.MOV.U32 R252, RZ, RZ, 0x437c0000 ;  /* 0x437c0000fffc7424 */ /* 0x000fd000078e00ff */
        /* <DEDUP_REMOVED lines=8> */
[----:B------:R-:W-:Y:S01]  /*16e70*/  FADD R4, R4, R252 ;  /* 0x000000fc04047221 */ /* 0x000fe20000000000 */
[----:B------:R1:W-:Y:S06]  /*16e80*/  STL [R1+0xac], R252 ;  /* 0x0000acfc01007387 */ /* 0x0003ec0000100800 */
.L_x_2330:
        /* <DEDUP_REMOVED lines=14> */
.L_x_2331:
        /* <DEDUP_REMOVED lines=14> */
.L_x_2332:
[----:B------:R-:W-:Y:S02]  /*17050*/  LOP3.LUT R7, R7, 0xfffffff7, RZ, 0xc0, !PT ;  /* 0xfffffff707077812 */ /* 0x000fe400078ec0ff */
[----:B------:R-:W-:Y:S02]  /*17060*/  ISETP.GE.AND P6, PT, R5, 0x100, PT ;  /* 0x000001000500780c */ /* 0x000fe40003fc6270 */
[----:B------:R-:W-:Y:S02]  /*17070*/  @P0 LOP3.LUT R7, R7, 0x8, RZ, 0xfc, !PT ;  /* 0x0000000807070812 */ /* 0x000fe400078efcff */
[----:B------:R-:W-:Y:S02]  /*17080*/  ISETP.GE.AND P0, PT, R5, 0x1e0, PT ;  /* 0x000001e00500780c */ /* 0x000fe40003f06270 */
[----:B------:R-:W-:-:S11]  /*17090*/  LOP3.LUT R7, R7, 0xfffffffe, RZ, 0xc0, !PT ;  /* 0xfffffffe07077812 */ /* 0x000fd600078ec0ff */
[----:B------:R-:W-:-:S04]  /*170a0*/  @P0 LOP3.LUT R7, R7, 0x1, RZ, 0xfc, !PT ;  /* 0x0000000107070812 */ /* 0x000fc800078efcff */
[----:B------:R-:W-:Y:S01]  /*170b0*/  LOP3.LUT P0, RZ, R7, 0x8, RZ, 0xc0, !PT ;  /* 0x0000000807ff7812 */ /* 0x000fe2000780c0ff */
        /* <DEDUP_REMOVED lines=13> */
.L_x_2333:
[----:B------:R-:W-:Y:S02]  /*17190*/  ISETP.GE.AND P6, PT, R5, 0x200, PT ;  /* 0x000002000500780c */ /* 0x000fe40003fc6270 */
[----:B------:R-:W-:-:S11]  /*171a0*/  LOP3.LUT R7, R7, 0xfffffffd, RZ, 0xc0, !PT ;  /* 0xfffffffd07077812 */ /* 0x000fd600078ec0ff */
[----:B------:R-:W-:Y:S01]  /*171b0*/  @P6 LOP3.LUT R7, R7, 0x2, RZ, 0xfc, !PT ;  /* 0x0000000207076812 */ /* 0x000fe200078efcff */
[----:B------:R-:W-:Y:S06]  /*171c0*/  @!P5 BRA `(.L_x_2334) ;  /* 0x000000000038d947 */ /* 0x000fec0003800000 */
[----:B------:R-:W0:Y:S01]  /*171d0*/  LDL.LU R130, [R1+0xc4] ;  /* 0x0000c40001827983 */ /* 0x000e220000300800 */
[----:B-1----:R-:W-:Y:S02]  /*171e0*/  IMAD.MOV.U32 R252, RZ, RZ, 0x437c0000 ;  /* 0x437c0000fffc7424 */ /* 0x002fe400078e00ff */
[----:B0-----:R-:W-:Y:S01]  /*171f0*/  FADD R251, R130, -R6 ;  /* 0x8000000682fb7221 */ /* 0x001fe20000000000 */
[----:B------:R-:W-:-:S10]  /*17200*/  HFMA2.MMA R130, -RZ, RZ, 0.96630859375, -0.0022525787353515625 ;  /* 0x3bbb989dff827435 */ /* 0x000fd400000001ff */
        /* <DEDUP_REMOVED lines=10> */
.L_x_2334:
        /* <DEDUP_REMOVED lines=14> */
.L_x_2335:
        /* <DEDUP_REMOVED lines=14> */
.L_x_2336:
        /* <DEDUP_REMOVED lines=14> */
.L_x_2337:
[----:B------:R-:W-:Y:S01]  /*17550*/  ISETP.GE.AND P1, PT, R5, 0x280, PT ;  /* 0x000002800500780c */ /* 0x000fe20003f26270 */
[----:B------:R-:W-:-:S12]  /*17560*/  @!P2 BRA `(.L_x_2338) ;  /* 0x000000000038a947 */ /* 0x000fd80003800000 */
[----:B------:R-:W0:Y:S01]  /*17570*/  LDL.LU R130, [R1+0xd4] ;  /* 0x0000d40001827983 */ /* 0x000e220000300800 */
[----:B-12---:R-:W-:Y:S02]  /*17580*/  IMAD.MOV.U32 R252, RZ, RZ, 0x437c0000 ;  /* 0x437c0000fffc7424 */ /* 0x006fe400078e00ff */
        /* <DEDUP_REMOVED lines=12> */
.L_x_2338:
        /* <DEDUP_REMOVED lines=14> */
.L_x_2339:
[C---:B------:R-:W-:Y:S02]  /*17730*/  ISETP.GE.AND P6, PT, R5.reuse, 0x1e0, PT ;  /* 0x000001e00500780c */ /* 0x040fe40003fc6270 */
[----:B------:R-:W-:-:S11]  /*17740*/  ISETP.GE.AND P3, PT, R5, 0x2c0, PT ;  /* 0x000002c00500780c */ /* 0x000fd60003f66270 */
[----:B------:R-:W-:Y:S05]  /*17750*/  @!P6 BRA `(.L_x_2340) ;  /* 0x000000000030e947 */ /* 0x000fea0003800000 */
        /* <DEDUP_REMOVED lines=12> */
.L_x_2340:
        /* <DEDUP_REMOVED lines=20> */
.L_x_2341:
[----:B------:R-:W-:Y:S02]  /*17960*/  ISETP.GE.AND P6, PT, R5, 0x300, PT ;  /* 0x000003000500780c */ /* 0x000fe40003fc6270 */
[----:B------:R-:W-:-:S11]  /*17970*/  LOP3.LUT R7, R7, 0xfffffffd, RZ, 0xc0, !PT ;  /* 0xfffffffd07077812 */ /* 0x000fd600078ec0ff */
[----:B------:R-:W-:Y:S01]  /*17980*/  @P6 LOP3.LUT R7, R7, 0x2, RZ, 0xfc, !PT ;  /* 0x0000000207076812 */ /* 0x000fe200078efcff */
[----:B------:R-:W-:Y:S06]  /*17990*/  @!P5 BRA `(.L_x_2342) ;  /* 0x000000000038d947 */ /* 0x000fec0003800000 */
[----:B------:R-:W0:Y:S01]  /*179a0*/  LDL.LU R130, [R1+0xe8] ;  /* 0x0000e80001827983 */ /* 0x000e220000300800 */
[----:B-123--:R-:W-:Y:S02]  /*179b0*/  IMAD.MOV.U32 R252, RZ, RZ, 0x437c0000 ;  /* 0x437c0000fffc7424 */ /* 0x00efe400078e00ff */
        /* <DEDUP_REMOVED lines=12> */
.L_x_2342:
        /* <DEDUP_REMOVED lines=14> */
.L_x_2343:
        /* <DEDUP_REMOVED lines=14> */
.L_x_2344:
        /* <DEDUP_REMOVED lines=14> */
.L_x_2345:
[----:B------:R-:W-:Y:S01]  /*17d20*/  ISETP.GE.AND P1, PT, R5, 0x380, PT ;  /* 0x000003800500780c */ /* 0x000fe20003f26270 */
[----:B------:R-:W-:-:S12]  /*17d30*/  @!P2 BRA `(.L_x_2346) ;  /* 0x000000000038a947 */ /* 0x000fd80003800000 */
[----:B------:R-:W0:Y:S01]  /*17d40*/  LDL.LU R130, [R1+0xfc] ;  /* 0x0000fc0001827983 */ /* 0x000e220000300800 */
[----:B-1234-:R-:W-:Y:S02]  /*17d50*/  IMAD.MOV.U32 R252, RZ, RZ, 0x437c0000 ;  /* 0x437c0000fffc7424 */ /* 0x01efe400078e00ff */
        /* <DEDUP_REMOVED lines=12> */
.L_x_2346:
        /* <DEDUP_REMOVED lines=14> */
.L_x_2347:
        /* <DEDUP_REMOVED lines=15> */
.L_x_2348:
        /* <DEDUP_REMOVED lines=20> */
.L_x_2349:
[----:B------:R-:W-:Y:S02]  /*18130*/  ISETP.GE.AND P6, PT, R5, 0x400, PT ;  /* 0x000004000500780c */ /* 0x000fe40003fc6270 */
[----:B------:R-:W-:-:S11]  /*18140*/  LOP3.LUT R7, R7, 0xfffffffd, RZ, 0xc0, !PT ;  /* 0xfffffffd07077812 */ /* 0x000fd600078ec0ff */
[----:B------:R-:W-:Y:S01]  /*18150*/  @P6 LOP3.LUT R7, R7, 0x2, RZ, 0xfc, !PT ;  /* 0x0000000207076812 */ /* 0x000fe200078efcff */
[----:B------:R-:W-:Y:S06]  /*18160*/  @!P5 BRA `(.L_x_2350) ;  /* 0x000000000038d947 */ /* 0x000fec0003800000 */
[----:B------:R-:W2:Y:S02]  /*18170*/  LDL.LU R130, [R1+0x110] ;  /* 0x0001100001827983 */ /* 0x000ea40000300800 */
[----:B01234-:R-:W-:Y:S02]  /*18180*/  IMAD.MOV.U32 R252, RZ, RZ, 0x437c0000 ;  /* 0x437c0000fffc7424 */ /* 0x01ffe400078e00ff */
[----:B------:R-:W-:Y:S01]  /*18190*/  FADD R251, R130, -R6 ;  /* 0x8000000682fb7221 */ /* 0x000fe20000000000 */
        /* <DEDUP_REMOVED lines=11> */
.L_x_2350:
        /* <DEDUP_REMOVED lines=14> */
.L_x_2351:
        /* <DEDUP_REMOVED lines=14> */
.L_x_2352:
        /* <DEDUP_REMOVED lines=14> */
.L_x_2353:
[----:B------:R-:W-:Y:S01]  /*184f0*/  ISETP.GE.AND P1, PT, R5, 0x480, PT ;  /* 0x000004800500780c */ /* 0x000fe20003f26270 */
[----:B------:R-:W-:-:S12]  /*18500*/  @!P2 BRA `(.L_x_2354) ;  /* 0x000000000038a947 */ /* 0x000fd80003800000 */
        /* <DEDUP_REMOVED lines=14> */
.L_x_2354:
        /* <DEDUP_REMOVED lines=14> */
.L_x_2355:
        /* <DEDUP_REMOVED lines=15> */
.L_x_2356:
        /* <DEDUP_REMOVED lines=20> */
.L_x_2357:
        /* <DEDUP_REMOVED lines=18> */
.L_x_2358:
        /* <DEDUP_REMOVED lines=14> */
.L_x_2359:
        /* <DEDUP_REMOVED lines=14> */
.L_x_2360:
        /* <DEDUP_REMOVED lines=14> */
.L_x_2361:
        /* <DEDUP_REMOVED lines=16> */
.L_x_2362:
        /* <DEDUP_REMOVED lines=14> */
.L_x_2363:
        /* <DEDUP_REMOVED lines=15> */
.L_x_2364:
        /* <DEDUP_REMOVED lines=20> */
.L_x_2365:
        /* <DEDUP_REMOVED lines=18> */
.L_x_2366:
        /* <DEDUP_REMOVED lines=14> */
.L_x_2367:
        /* <DEDUP_REMOVED lines=14> */
.L_x_2368:
        /* <DEDUP_REMOVED lines=14> */
.L_x_2369:
        /* <DEDUP_REMOVED lines=16> */
.L_x_2370:
        /* <DEDUP_REMOVED lines=14> */
.L_x_2371:
        /* <DEDUP_REMOVED lines=15> */
.L_x_2372:
        /* <DEDUP_REMOVED lines=20> */
.L_x_2373:
        /* <DEDUP_REMOVED lines=18> */
.L_x_2374:
        /* <DEDUP_REMOVED lines=14> */
.L_x_2375:
        /* <DEDUP_REMOVED lines=14> */
.L_x_2376:
        /* <DEDUP_REMOVED lines=14> */
.L_x_2377:
        /* <DEDUP_REMOVED lines=16> */
.L_x_2378:
        /* <DEDUP_REMOVED lines=14> */
.L_x_2379:
        /* <DEDUP_REMOVED lines=15> */
.L_x_2380:
        /* <DEDUP_REMOVED lines=20> */
.L_x_2381:
        /* <DEDUP_REMOVED lines=18> */
.L_x_2382:
        /* <DEDUP_REMOVED lines=14> */
.L_x_2383:
        /* <DEDUP_REMOVED lines=14> */
.L_x_2384:
        /* <DEDUP_REMOVED lines=14> */
.L_x_2385:
        /* <DEDUP_REMOVED lines=16> */
.L_x_2386:
        /* <DEDUP_REMOVED lines=14> */
.L_x_2387:
        /* <DEDUP_REMOVED lines=15> */
.L_x_2388:
        /* <DEDUP_REMOVED lines=20> */
.L_x_2389:
        /* <DEDUP_REMOVED lines=18> */
.L_x_2390:
        /* <DEDUP_REMOVED lines=14> */
.L_x_2391:
        /* <DEDUP_REMOVED lines=14> */
.L_x_2392:
        /* <DEDUP_REMOVED lines=14> */
.L_x_2393:
        /* <DEDUP_REMOVED lines=16> */
.L_x_2394:
        /* <DEDUP_REMOVED lines=14> */
.L_x_2395:
        /* <DEDUP_REMOVED lines=15> */
.L_x_2396:
        /* <DEDUP_REMOVED lines=20> */
.L_x_2397:
        /* <DEDUP_REMOVED lines=18> */
.L_x_2398:
        /* <DEDUP_REMOVED lines=14> */
.L_x_2399:
        /* <DEDUP_REMOVED lines=14> */
.L_x_2400:
        /* <DEDUP_REMOVED lines=14> */
.L_x_2401:
        /* <DEDUP_REMOVED lines=16> */
.L_x_2402:
        /* <DEDUP_REMOVED lines=14> */
.L_x_2403:
        /* <DEDUP_REMOVED lines=15> */
.L_x_2404:
        /* <DEDUP_REMOVED lines=20> */
.L_x_2405:
        /* <DEDUP_REMOVED lines=18> */
.L_x_2406:
        /* <DEDUP_REMOVED lines=14> */
.L_x_2407:
        /* <DEDUP_REMOVED lines=14> */
.L_x_2408:
        /* <DEDUP_REMOVED lines=14> */
.L_x_2409:
        /* <DEDUP_REMOVED lines=16> */
.L_x_2410:
        /* <DEDUP_REMOVED lines=14> */
.L_x_2411:
        /* <DEDUP_REMOVED lines=15> */
.L_x_2412:
        /* <DEDUP_REMOVED lines=20> */
.L_x_2413:
        /* <DEDUP_REMOVED lines=18> */
.L_x_2414:
        /* <DEDUP_REMOVED lines=14> */
.L_x_2415:
        /* <DEDUP_REMOVED lines=14> */
.L_x_2416:
        /* <DEDUP_REMOVED lines=14> */
.L_x_2417:
        /* <DEDUP_REMOVED lines=16> */
.L_x_2418:
        /* <DEDUP_REMOVED lines=14> */
.L_x_2419:
        /* <DEDUP_REMOVED lines=15> */
.L_x_2420:
        /* <DEDUP_REMOVED lines=20> */
.L_x_2421:
        /* <DEDUP_REMOVED lines=18> */
.L_x_2422:
        /* <DEDUP_REMOVED lines=14> */
.L_x_2423:
        /* <DEDUP_REMOVED lines=14> */
.L_x_2424:
        /* <DEDUP_REMOVED lines=14> */
.L_x_2425:
        /* <DEDUP_REMOVED lines=16> */
.L_x_2426:
        /* <DEDUP_REMOVED lines=14> */
.L_x_2427:
        /* <DEDUP_REMOVED lines=15> */
.L_x_2428:
        /* <DEDUP_REMOVED lines=20> */
.L_x_2429:
        /* <DEDUP_REMOVED lines=18> */
.L_x_2430:
        /* <DEDUP_REMOVED lines=14> */
.L_x_2431:
        /* <DEDUP_REMOVED lines=14> */
.L_x_2432:
        /* <DEDUP_REMOVED lines=14> */
.L_x_2433:
        /* <DEDUP_REMOVED lines=16> */
.L_x_2434:
        /* <DEDUP_REMOVED lines=14> */
.L_x_2435:
        /* <DEDUP_REMOVED lines=15> */
.L_x_2436:
        /* <DEDUP_REMOVED lines=20> */
.L_x_2437:
        /* <DEDUP_REMOVED lines=18> */
.L_x_2438:
        /* <DEDUP_REMOVED lines=14> */
.L_x_2439:
        /* <DEDUP_REMOVED lines=14> */
.L_x_2440:
        /* <DEDUP_REMOVED lines=14> */
.L_x_2441:
        /* <DEDUP_REMOVED lines=16> */
.L_x_2442:
        /* <DEDUP_REMOVED lines=14> */
.L_x_2443:
        /* <DEDUP_REMOVED lines=15> */
.L_x_2444:
        /* <DEDUP_REMOVED lines=20> */
.L_x_2445:
        /* <DEDUP_REMOVED lines=18> */
.L_x_2446:
        /* <DEDUP_REMOVED lines=14> */
.L_x_2447:
        /* <DEDUP_REMOVED lines=14> */
.L_x_2448:
        /* <DEDUP_REMOVED lines=14> */
.L_x_2449:
        /* <DEDUP_REMOVED lines=16> */
.L_x_2450:
        /* <DEDUP_REMOVED lines=14> */
.L_x_2451:
        /* <DEDUP_REMOVED lines=15> */
.L_x_2452:
        /* <DEDUP_REMOVED lines=20> */
.L_x_2453:
        /* <DEDUP_REMOVED lines=18> */
.L_x_2454:
        /* <DEDUP_REMOVED lines=14> */
.L_x_2455:
        /* <DEDUP_REMOVED lines=14> */
.L_x_2456:
        /* <DEDUP_REMOVED lines=14> */
.L_x_2457:
        /* <DEDUP_REMOVED lines=16> */
.L_x_2458:
        /* <DEDUP_REMOVED lines=14> */
.L_x_2459:
        /* <DEDUP_REMOVED lines=15> */
.L_x_2460:
        /* <DEDUP_REMOVED lines=20> */
.L_x_2461:
        /* <DEDUP_REMOVED lines=18> */
.L_x_2462:
        /* <DEDUP_REMOVED lines=14> */
.L_x_2463:
        /* <DEDUP_REMOVED lines=14> */
.L_x_2464:
        /* <DEDUP_REMOVED lines=14> */
.L_x_2465:
        /* <DEDUP_REMOVED lines=16> */
.L_x_2466:
        /* <DEDUP_REMOVED lines=14> */
.L_x_2467:
        /* <DEDUP_REMOVED lines=15> */
.L_x_2468:
        /* <DEDUP_REMOVED lines=20> */
.L_x_2469:
        /* <DEDUP_REMOVED lines=18> */
.L_x_2470:
        /* <DEDUP_REMOVED lines=14> */
.L_x_2471:
        /* <DEDUP_REMOVED lines=14> */
.L_x_2472:
        /* <DEDUP_REMOVED lines=14> */
.L_x_2473:
        /* <DEDUP_REMOVED lines=16> */
.L_x_2474:
        /* <DEDUP_REMOVED lines=14> */
.L_x_2475:
[C---:B------:R-:W-:Y:S02]  /*1fc00*/  ISETP.GE.AND P6, PT, R5.reuse, 0x12e0, PT ;  /* 0x000012e00500780c */ /* 0x040fe40003fc6270 */
[----:B------:R-:W-:-:S11]  /*1fc10*/  ISETP.GE.AND P3, PT, R5, 0x13c0, PT ;  /* 0x000013c00500780c */ /* 0x000fd60003f66270 */
[----:B------:R-:W-:Y:S05]  /*1fc20*/  @!P6 BRA `(.L_x_2476) ;  /* 0x000000000038e947 */ /* 0x000fea0003800000 */
        /* <DEDUP_REMOVED lines=14> */
.L_x_2476:
        /* <DEDUP_REMOVED lines=20> */
.L_x_2477:
        /* <DEDUP_REMOVED lines=18> */
.L_x_2478:
        /* <DEDUP_REMOVED lines=14> */
.L_x_2479:
        /* <DEDUP_REMOVED lines=16> */
.L_x_2480:
        /* <DEDUP_REMOVED lines=14> */
.L_x_2481:
        /* <DEDUP_REMOVED lines=16> */
.L_x_2482:
        /* <DEDUP_REMOVED lines=14> */
.L_x_2483:
        /* <DEDUP_REMOVED lines=17> */
.L_x_2484:
        /* <DEDUP_REMOVED lines=8> */
[----:B------:R-:W2:Y:S02]  /*205a0*/  LDL.LU R130, [R1+0x144] ;  /* 0x0001440001827983 */ /* 0x000ea40000300800 */
[----:B01234-:R-:W-:Y:S02]  /*205b0*/  IMAD.MOV.U32 R252, RZ, RZ, 0x437c0000 ;  /* 0x437c0000fffc7424 */ /* 0x01ffe400078e00ff */
[----:B------:R-:W-:Y:S01]  /*205c0*/  FADD R251, R130, -R6 ;  /* 0x8000000682fb7221 */ /* 0x000fe20000000000 */
[----:B------:R-:W-:-:S05]  /*205d0*/  MOV R130, 0x3bbb989d ;  /* 0x3bbb989d00827802 */ /* 0x000fca0000000f00 */
        /* <DEDUP_REMOVED lines=10> */
.L_x_2485:
        /* <DEDUP_REMOVED lines=18> */
.L_x_2486:
        /* <DEDUP_REMOVED lines=14> */
.L_x_2487:
        /* <DEDUP_REMOVED lines=16> */
.L_x_2488:
        /* <DEDUP_REMOVED lines=14> */
.L_x_2489:
        /* <DEDUP_REMOVED lines=16> */
.L_x_2490:
[----:B------:R-:W-:Y:S01]  /*20b60*/  ISETP.GE.AND P2, PT, R5, 0x15a0, PT ;  /* 0x000015a00500780c */ /* 0x000fe20003f46270 */
        /* <DEDUP_REMOVED lines=15> */
.L_x_2491:
        /* <DEDUP_REMOVED lines=17> */
.L_x_2492:
        /* <DEDUP_REMOVED lines=22> */
.L_x_2493:
        /* <DEDUP_REMOVED lines=18> */
.L_x_2494:
[----:B------:R-:W-:Y:S01]  /*20ff0*/  ISETP.GE.AND P5, PT, R5, 0x1620, PT ;  /* 0x000016200500780c */ /* 0x000fe20003fa6270 */
[----:B------:R-:W-:-:S12]  /*21000*/  @!P4 BRA `(.L_x_2495) ;  /* 0x000000000038c947 */ /* 0x000fd80003800000 */
[----:B------:R-:W2:Y:S02]  /*21010*/  LDL.LU R130, [R1+0xb8] ;  /* 0x0000b80001827983 */ /* 0x000ea40000300800 */
[----:B01234-:R-:W-:Y:S01]  /*21020*/  HFMA2.MMA R252, -RZ, RZ, 3.7421875, 0 ;  /* 0x437c0000fffc7435 */ /* 0x01ffe200000001ff */
[----:B------:R-:W-:Y:S01]  /*21030*/  FADD R251, R130, -R6 ;  /* 0x8000000682fb7221 */ /* 0x000fe20000000000 */
[----:B------:R-:W-:-:S05]  /*21040*/  MOV R130, 0x3bbb989d ;  /* 0x3bbb989d00827802 */ /* 0x000fca0000000f00 */
[----:B------:R-:W-:-:S04]  /*21050*/  FFMA.SAT R130, R251, R130, 0.5 ;  /* 0x3f000000fb827423 */ /* 0x000fc80000002082 */
[----:B------:R-:W-:-:S04]  /*21060*/  FFMA.RM R130, R130, R252, 12582913 ;  /* 0x4b40000182827423 */ /* 0x000fc800000040fc */
[C---:B------:R-:W-:Y:S01]  /*21070*/  FADD R252, R130.reuse, -12583039 ;  /* 0xcb40007f82fc7421 */ /* 0x040fe20000000000 */
[----:B------:R-:W-:-:S03]  /*21080*/  IMAD.SHL.U32 R130, R130, 0x800000, RZ ;  /* 0x0080000082827824 */ /* 0x000fc600078e00ff */
[----:B------:R-:W-:-:S04]  /*21090*/  FFMA R252, R251, 1.4426950216293334961, -R252 ;  /* 0x3fb8aa3bfbfc7823 */ /* 0x000fc800000008fc */
[----:B------:R-:W-:-:S06]  /*210a0*/  FFMA R251, R251, 1.925963033500011079e-08, R252 ;  /* 0x32a57060fbfb7823 */ /* 0x000fcc00000000fc */
[----:B------:R-:W0:Y:S02]  /*210b0*/  MUFU.EX2 R251, R251 ;  /* 0x000000fb00fb7308 */ /* 0x000e240000000800 */
[----:B0-----:R-:W-:-:S04]  /*210c0*/  FMUL R252, R130, R251 ;  /* 0x000000fb82fc7220 */ /* 0x001fc80000400000 */
[----:B------:R-:W-:Y:S01]  /*210d0*/  FADD R4, R4, R252 ;  /* 0x000000fc04047221 */ /* 0x000fe20000000000 */
[----:B------:R0:W-:Y:S06]  /*210e0*/  STL [R1+0xb8], R252 ;  /* 0x0000b8fc01007387 */ /* 0x0001ec0000100800 */
.L_x_2495:
        /* <DEDUP_REMOVED lines=16> */
.L_x_2496:
[----:B------:R-:W-:Y:S01]  /*211f0*/  ISETP.GE.AND P0, PT, R5, 0x1660, PT ;  /* 0x000016600500780c */ /* 0x000fe20003f06270 */
[----:B------:R-:W-:-:S12]  /*21200*/  @!P1 BRA `(.L_x_2497) ;  /* 0x0000000000389947 */ /* 0x000fd80003800000 */
[----:B------:R-:W2:Y:S02]  /*21210*/  LDL.LU R130, [R1+0xbc] ;  /* 0x0000bc0001827983 */ /* 0x000ea40000300800 */
[----:B01234-:R-:W-:Y:S01]  /*21220*/  MOV R252, 0x437c0000 ;  /* 0x437c000000fc7802 */ /* 0x01ffe20000000f00 */
[----:B------:R-:W-:Y:S01]  /*21230*/  FADD R251, R130, -R6 ;  /* 0x8000000682fb7221 */ /* 0x000fe20000000000 */
[----:B------:R-:W-:-:S04]  /*21240*/  IMAD.MOV.U32 R130, RZ, RZ, 0x3bbb989d ;  /* 0x3bbb989dff827424 */ /* 0x000fc800078e00ff */
        /* <DEDUP_REMOVED lines=10> */
.L_x_2497:
        /* <DEDUP_REMOVED lines=16> */
.L_x_2498:
        /* <DEDUP_REMOVED lines=16> */
.L_x_2499:
[C---:B------:R-:W-:Y:S02]  /*214f0*/  ISETP.GE.AND P6, PT, R5.reuse, 0x15e0, PT ;  /* 0x000015e00500780c */ /* 0x040fe40003fc6270 */
[----:B------:R-:W-:-:S11]  /*21500*/  ISETP.GE.AND P3, PT, R5, 0x16c0, PT ;  /* 0x000016c00500780c */ /* 0x000fd60003f66270 */
[----:B------:R-:W-:Y:S05]  /*21510*/  @!P6 BRA `(.L_x_2500) ;  /* 0x000000000038e947 */ /* 0x000fea0003800000 */
        /* <DEDUP_REMOVED lines=14> */
.L_x_2500:
        /* <DEDUP_REMOVED lines=22> */
.L_x_2501:
        /* <DEDUP_REMOVED lines=18> */
.L_x_2502:
[----:B------:R-:W-:Y:S01]  /*21880*/  ISETP.GE.AND P5, PT, R5, 0x1720, PT ;  /* 0x000017200500780c */ /* 0x000fe20003fa6270 */
[----:B------:R-:W-:-:S12]  /*21890*/  @!P4 BRA `(.L_x_2503) ;  /* 0x000000000030c947 */ /* 0x000fd80003800000 */
[----:B------:R-:W-:Y:S01]  /*218a0*/  FADD R130, R9, -R6 ;  /* 0x8000000609827221 */ /* 0x000fe20000000000 */
[----:B0-----:R-:W-:Y:S01]  /*218b0*/  HFMA2.MMA R251, -RZ, RZ, 3.7421875, 0 ;  /* 0x437c0000fffb7435 */ /* 0x001fe200000001ff */
        /* <DEDUP_REMOVED lines=9> */
[----:B------:R-:W-:-:S07]  /*21950*/  FADD R4, R4, R9 ;  /* 0x0000000904047221 */ /* 0x000fce0000000000 */
.L_x_2503:
        /* <DEDUP_REMOVED lines=16> */
.L_x_2504:
        /* <DEDUP_REMOVED lines=16> */
.L_x_2505:
        /* <DEDUP_REMOVED lines=16> */
.L_x_2506:
        /* <DEDUP_REMOVED lines=16> */
.L_x_2507:
        /* <DEDUP_REMOVED lines=17> */
.L_x_2508:
        /* <DEDUP_REMOVED lines=22> */
.L_x_2509:
        /* <DEDUP_REMOVED lines=18> */
.L_x_2510:
        /* <DEDUP_REMOVED lines=16> */
.L_x_2511:
        /* <DEDUP_REMOVED lines=16> */
.L_x_2512:
        /* <DEDUP_REMOVED lines=16> */
.L_x_2513:
        /* <DEDUP_REMOVED lines=16> */
.L_x_2514:
        /* <DEDUP_REMOVED lines=16> */
.L_x_2515:
        /* <DEDUP_REMOVED lines=17> */
.L_x_2516:
        /* <DEDUP_REMOVED lines=22> */
.L_x_2517:
        /* <DEDUP_REMOVED lines=18> */
.L_x_2518:
        /* <DEDUP_REMOVED lines=16> */
.L_x_2519:
        /* <DEDUP_REMOVED lines=16> */
.L_x_2520:
        /* <DEDUP_REMOVED lines=16> */
.L_x_2521:
        /* <DEDUP_REMOVED lines=16> */
.L_x_2522:
        /* <DEDUP_REMOVED lines=16> */
.L_x_2523:
        /* <DEDUP_REMOVED lines=17> */
.L_x_2524:
        /* <DEDUP_REMOVED lines=22> */
.L_x_2525:
        /* <DEDUP_REMOVED lines=18> */
.L_x_2526:
        /* <DEDUP_REMOVED lines=16> */
.L_x_2527:
        /* <DEDUP_REMOVED lines=16> */
.L_x_2528:
        /* <DEDUP_REMOVED lines=16> */
.L_x_2529:
        /* <DEDUP_REMOVED lines=16> */
.L_x_2530:
        /* <DEDUP_REMOVED lines=16> */
.L_x_2531:
        /* <DEDUP_REMOVED lines=17> */
.L_x_2532:
        /* <DEDUP_REMOVED lines=22> */
.L_x_2533:
        /* <DEDUP_REMOVED lines=18> */
.L_x_2534:
        /* <DEDUP_REMOVED lines=14> */
.L_x_2535:
        /* <DEDUP_REMOVED lines=16> */
.L_x_2536:
        /* <DEDUP_REMOVED lines=16> */
.L_x_2537:
        /* <DEDUP_REMOVED lines=16> */
.L_x_2538:
        /* <DEDUP_REMOVED lines=16> */
.L_x_2539:
        /* <DEDUP_REMOVED lines=17> */
.L_x_2540:
        /* <DEDUP_REMOVED lines=22> */
.L_x_2541:
        /* <DEDUP_REMOVED lines=18> */
.L_x_2542:
        /* <DEDUP_REMOVED lines=16> */
.L_x_2543:
        /* <DEDUP_REMOVED lines=16> */
.L_x_2544:
        /* <DEDUP_REMOVED lines=16> */
.L_x_2545:
        /* <DEDUP_REMOVED lines=16> */
.L_x_2546:
        /* <DEDUP_REMOVED lines=16> */
.L_x_2547:
        /* <DEDUP_REMOVED lines=17> */
.L_x_2548:
        /* <DEDUP_REMOVED lines=22> */
.L_x_2549:
        /* <DEDUP_REMOVED lines=18> */
.L_x_2550:
        /* <DEDUP_REMOVED lines=16> */
.L_x_2551:
        /* <DEDUP_REMOVED lines=16> */
.L_x_2552:
[----:B------:R-:W-:Y:S01]  /*24da0*/  ISETP.GE.AND P0, PT, R5, 0x1d60, PT ;  /* 0x00001d600500780c */ /* 0x000fe20003f06270 */
[----:B------:R-:W-:-:S12]  /*24db0*/  @!P1 BRA `(.L_x_2553) ;  /* 0x0000000000309947 */ /* 0x000fd80003800000 */
[----:B------:R-:W-:Y:S01]  /*24dc0*/  FADD R130, R0, -R6 ;  /* 0x8000000600827221 */ /* 0x000fe20000000000 */
[----:B------:R-:W-:Y:S01]  /*24dd0*/  IMAD.MOV.U32 R0, RZ, RZ, 0x3bbb989d ;  /* 0x3bbb989dff007424 */ /* 0x000fe200078e00ff */
[----:B0-----:R-:W-:-:S03]  /*24de0*/  MOV R251, 0x437c0000 ;  /* 0x437c000000fb7802 */ /* 0x001fc60000000f00 */
        /* <DEDUP_REMOVED lines=9> */
.L_x_2553:
        /* <DEDUP_REMOVED lines=16> */
.L_x_2554:
        /* <DEDUP_REMOVED lines=16> */
.L_x_2555:
        /* <DEDUP_REMOVED lines=17> */
.L_x_2556:
        /* <DEDUP_REMOVED lines=22> */
.L_x_2557:
        /* <DEDUP_REMOVED lines=18> */
.L_x_2558:
        /* <DEDUP_REMOVED lines=16> */
.L_x_2559:
        /* <DEDUP_REMOVED lines=16> */
.L_x_2560:
        /* <DEDUP_REMOVED lines=14> */
.L_x_2561:
        /* <DEDUP_REMOVED lines=16> */
.L_x_2562:
        /* <DEDUP_REMOVED lines=16> */
.L_x_2563:
        /* <DEDUP_REMOVED lines=17> */
.L_x_2564:
        /* <DEDUP_REMOVED lines=22> */
.L_x_2565:
        /* <DEDUP_REMOVED lines=18> */
.L_x_2566:
        /* <DEDUP_REMOVED lines=16> */
.L_x_2567:
        /* <DEDUP_REMOVED lines=16> */
.L_x_2568:
        /* <DEDUP_REMOVED lines=14> */
.L_x_2569:
        /* <DEDUP_REMOVED lines=16> */
.L_x_2570:
        /* <DEDUP_REMOVED lines=16> */
.L_x_2571:
        /* <DEDUP_REMOVED lines=17> */
.L_x_2572:
        /* <DEDUP_REMOVED lines=22> */
.L_x_2573:
        /* <DEDUP_REMOVED lines=18> */
.L_x_2574:
        /* <DEDUP_REMOVED lines=16> */
.L_x_2575:
        /* <DEDUP_REMOVED lines=16> */
.L_x_2576:
        /* <DEDUP_REMOVED lines=14> */
.L_x_2577:
        /* <DEDUP_REMOVED lines=16> */
.L_x_2578:
        /* <DEDUP_REMOVED lines=16> */
.L_x_2579:
        /* <DEDUP_REMOVED lines=17> */
.L_x_2580:
        /* <DEDUP_REMOVED lines=22> */
.L_x_2581:
        /* <DEDUP_REMOVED lines=18> */
.L_x_2582:
        /* <DEDUP_REMOVED lines=16> */
.L_x_2583:
        /* <DEDUP_REMOVED lines=16> */
.L_x_2584:
        /* <DEDUP_REMOVED lines=14> */
.L_x_2585:
        /* <DEDUP_REMOVED lines=16> */
.L_x_2586:
        /* <DEDUP_REMOVED lines=16> */
.L_x_2587:
        /* <DEDUP_REMOVED lines=17> */
.L_x_2588:
        /* <DEDUP_REMOVED lines=22> */
.L_x_2589:
        /* <DEDUP_REMOVED lines=18> */
.L_x_2590:
        /* <DEDUP_REMOVED lines=16> */
.L_x_2591:
        /* <DEDUP_REMOVED lines=16> */
.L_x_2592:
        /* <DEDUP_REMOVED lines=14> */
.L_x_2593:
        /* <DEDUP_REMOVED lines=16> */
.L_x_2594:
        /* <DEDUP_REMOVED lines=16> */
.L_x_2595:
        /* <DEDUP_REMOVED lines=17> */
.L_x_2596:
        /* <DEDUP_REMOVED lines=22> */
.L_x_2597:
        /* <DEDUP_REMOVED lines=18> */
.L_x_2598:
        /* <DEDUP_REMOVED lines=16> */
.L_x_2599:
        /* <DEDUP_REMOVED lines=16> */
.L_x_2600:
        /* <DEDUP_REMOVED lines=14> */
.L_x_2601:
        /* <DEDUP_REMOVED lines=16> */
.L_x_2602:
        /* <DEDUP_REMOVED lines=16> */
.L_x_2603:
        /* <DEDUP_REMOVED lines=17> */
.L_x_2604:
        /* <DEDUP_REMOVED lines=22> */
.L_x_2605:
        /* <DEDUP_REMOVED lines=18> */
.L_x_2606:
        /* <DEDUP_REMOVED lines=16> */
.L_x_2607:
        /* <DEDUP_REMOVED lines=16> */
.L_x_2608:
        /* <DEDUP_REMOVED lines=14> */
.L_x_2609:
        /* <DEDUP_REMOVED lines=16> */
.L_x_2610:
        /* <DEDUP_REMOVED lines=16> */
.L_x_2611:
        /* <DEDUP_REMOVED lines=17> */
.L_x_2612:
        /* <DEDUP_REMOVED lines=22> */
.L_x_2613:
        /* <DEDUP_REMOVED lines=18> */
.L_x_2614:
        /* <DEDUP_REMOVED lines=16> */
.L_x_2615:
        /* <DEDUP_REMOVED lines=16> */
.L_x_2616:
        /* <DEDUP_REMOVED lines=14> */
.L_x_2617:
        /* <DEDUP_REMOVED lines=16> */
.L_x_2618:
        /* <DEDUP_REMOVED lines=16> */
.L_x_2619:
        /* <DEDUP_REMOVED lines=17> */
.L_x_2620:
        /* <DEDUP_REMOVED lines=22> */
.L_x_2621:
        /* <DEDUP_REMOVED lines=18> */
.L_x_2622:
        /* <DEDUP_REMOVED lines=16> */
.L_x_2623:
        /* <DEDUP_REMOVED lines=16> */
.L_x_2624:
        /* <DEDUP_REMOVED lines=14> */
.L_x_2625:
        /* <DEDUP_REMOVED lines=16> */
.L_x_2626:
        /* <DEDUP_REMOVED lines=16> */
.L_x_2627:
        /* <DEDUP_REMOVED lines=17> */
.L_x_2628:
        /* <DEDUP_REMOVED lines=22> */
.L_x_2629:
        /* <DEDUP_REMOVED lines=18> */
.L_x_2630:
        /* <DEDUP_REMOVED lines=16> */
.L_x_2631:
        /* <DEDUP_REMOVED lines=16> */
.L_x_2632:
        /* <DEDUP_REMOVED lines=14> */
.L_x_2633:
        /* <DEDUP_REMOVED lines=16> */
.L_x_2634:
[----:B------:R-:W-:Y:S01]  /*2a3e0*/  ISETP.GE.AND P2, PT, R5, 0x27a0, PT ;  /* 0x000027a00500780c */ /* 0x000fe20003f46270 */
[----:B------:R-:W-:-:S12]  /*2a3f0*/  @!P3 BRA `(.L_x_2635) ;  /* 0x000000000030b947 */ /* 0x000fd80003800000 */
[----:B0-----:R-:W-:Y:S01]  /*2a400*/  HFMA2.MMA R251, -RZ, RZ, 3.7421875, 0 ;  /* 0x437c0000fffb7435 */ /* 0x001fe200000001ff */
[----:B------:R-:W-:Y:S01]  /*2a410*/  MOV R130, 0x3bbb989d ;  /* 0x3bbb989d00827802 */ /* 0x000fe20000000f00 */
[----:B------:R-:W-:-:S04]  /*2a420*/  FADD R139, R139, -R6 ;  /* 0x800000068b8b7221 */ /* 0x000fc80000000000 */
        /* <DEDUP_REMOVED lines=9> */
.L_x_2635:
        /* <DEDUP_REMOVED lines=17> */
.L_x_2636:
        /* <DEDUP_REMOVED lines=22> */
.L_x_2637:
        /* <DEDUP_REMOVED lines=18> */
.L_x_2638:
        /* <DEDUP_REMOVED lines=14> */
.L_x_2639:
        /* <DEDUP_REMOVED lines=16> */
.L_x_2640:
        /* <DEDUP_REMOVED lines=14> */
.L_x_2641:
        /* <DEDUP_REMOVED lines=16> */
.L_x_2642:
        /* <DEDUP_REMOVED lines=14> */
.L_x_2643:
        /* <DEDUP_REMOVED lines=17> */
.L_x_2644:
        /* <DEDUP_REMOVED lines=22> */
.L_x_2645:
        /* <DEDUP_REMOVED lines=18> */
.L_x_2646:
        /* <DEDUP_REMOVED lines=14> */
.L_x_2647:
        /* <DEDUP_REMOVED lines=16> */
.L_x_2648:
        /* <DEDUP_REMOVED lines=14> */
.L_x_2649:
        /* <DEDUP_REMOVED lines=16> */
.L_x_2650:
        /* <DEDUP_REMOVED lines=14> */
.L_x_2651:
        /* <DEDUP_REMOVED lines=17> */
.L_x_2652:
        /* <DEDUP_REMOVED lines=22> */
.L_x_2653:
        /* <DEDUP_REMOVED lines=18> */
.L_x_2654:
        /* <DEDUP_REMOVED lines=14> */
.L_x_2655:
        /* <DEDUP_REMOVED lines=16> */
.L_x_2656:
        /* <DEDUP_REMOVED lines=14> */
.L_x_2657:
        /* <DEDUP_REMOVED lines=16> */
.L_x_2658:
        /* <DEDUP_REMOVED lines=14> */
.L_x_2659:
        /* <DEDUP_REMOVED lines=17> */
.L_x_2660:
        /* <DEDUP_REMOVED lines=22> */
.L_x_2661:
        /* <DEDUP_REMOVED lines=18> */
.L_x_2662:
        /* <DEDUP_REMOVED lines=14> */
.L_x_2663:
        /* <DEDUP_REMOVED lines=16> */
.L_x_2664:
        /* <DEDUP_REMOVED lines=14> */
.L_x_2665:
        /* <DEDUP_REMOVED lines=16> */
.L_x_2666:
        /* <DEDUP_REMOVED lines=14> */
.L_x_2667:
        /* <DEDUP_REMOVED lines=17> */
.L_x_2668:
        /* <DEDUP_REMOVED lines=22> */
.L_x_2669:
        /* <DEDUP_REMOVED lines=18> */
.L_x_2670:
        /* <DEDUP_REMOVED lines=14> */
.L_x_2671:
        /* <DEDUP_REMOVED lines=16> */
.L_x_2672:
        /* <DEDUP_REMOVED lines=14> */
.L_x_2673:
        /* <DEDUP_REMOVED lines=16> */
.L_x_2674:
        /* <DEDUP_REMOVED lines=14> */
.L_x_2675:
        /* <DEDUP_REMOVED lines=17> */
.L_x_2676:
        /* <DEDUP_REMOVED lines=22> */
.L_x_2677:
        /* <DEDUP_REMOVED lines=18> */
.L_x_2678:
        /* <DEDUP_REMOVED lines=14> */
.L_x_2679:
        /* <DEDUP_REMOVED lines=16> */
.L_x_2680:
        /* <DEDUP_REMOVED lines=14> */
.L_x_2681:
        /* <DEDUP_REMOVED lines=16> */
.L_x_2682:
        /* <DEDUP_REMOVED lines=14> */
.L_x_2683:
        /* <DEDUP_REMOVED lines=17> */
.L_x_2684:
        /* <DEDUP_REMOVED lines=22> */
.L_x_2685:
        /* <DEDUP_REMOVED lines=18> */
.L_x_2686:
        /* <DEDUP_REMOVED lines=14> */
.L_x_2687:
        /* <DEDUP_REMOVED lines=16> */
.L_x_2688:
        /* <DEDUP_REMOVED lines=14> */
.L_x_2689:
        /* <DEDUP_REMOVED lines=16> */
.L_x_2690:
        /* <DEDUP_REMOVED lines=14> */
.L_x_2691:
        /* <DEDUP_REMOVED lines=17> */
.L_x_2692:
        /* <DEDUP_REMOVED lines=22> */
.L_x_2693:
        /* <DEDUP_REMOVED lines=18> */
.L_x_2694:
        /* <DEDUP_REMOVED lines=14> */
.L_x_2695:
        /* <DEDUP_REMOVED lines=16> */
.L_x_2696:
        /* <DEDUP_REMOVED lines=14> */
.L_x_2697:
        /* <DEDUP_REMOVED lines=16> */
.L_x_2698:
        /* <DEDUP_REMOVED lines=14> */
.L_x_2699:
        /* <DEDUP_REMOVED lines=17> */
.L_x_2700:
        /* <DEDUP_REMOVED lines=22> */
.L_x_2701:
        /* <DEDUP_REMOVED lines=18> */
.L_x_2702:
        /* <DEDUP_REMOVED lines=14> */
.L_x_2703:
        /* <DEDUP_REMOVED lines=16> */
.L_x_2704:
        /* <DEDUP_REMOVED lines=14> */
.L_x_2705:
        /* <DEDUP_REMOVED lines=16> */
.L_x_2706:
        /* <DEDUP_REMOVED lines=14> */
.L_x_2707:
        /* <DEDUP_REMOVED lines=17> */
.L_x_2708:
        /* <DEDUP_REMOVED lines=22> */
.L_x_2709:
        /* <DEDUP_REMOVED lines=18> */
.L_x_2710:
        /* <DEDUP_REMOVED lines=14> */
.L_x_2711:
        /* <DEDUP_REMOVED lines=16> */
.L_x_2712:
        /* <DEDUP_REMOVED lines=14> */
.L_x_2713:
        /* <DEDUP_REMOVED lines=16> */
.L_x_2714:
        /* <DEDUP_REMOVED lines=14> */
.L_x_2715:
        /* <DEDUP_REMOVED lines=17> */
.L_x_2716:
        /* <DEDUP_REMOVED lines=22> */
.L_x_2717:
        /* <DEDUP_REMOVED lines=18> */
.L_x_2718:
        /* <DEDUP_REMOVED lines=14> */
.L_x_2719:
        /* <DEDUP_REMOVED lines=16> */
.L_x_2720:
        /* <DEDUP_REMOVED lines=14> */
.L_x_2721:
        /* <DEDUP_REMOVED lines=16> */
.L_x_2722:
        /* <DEDUP_REMOVED lines=14> */
.L_x_2723:
        /* <DEDUP_REMOVED lines=17> */
.L_x_2724:
        /* <DEDUP_REMOVED lines=22> */
.L_x_2725:
        /* <DEDUP_REMOVED lines=18> */
.L_x_2726:
        /* <DEDUP_REMOVED lines=14> */
.L_x_2727:
        /* <DEDUP_REMOVED lines=16> */
.L_x_2728:
        /* <DEDUP_REMOVED lines=14> */
.L_x_2729:
        /* <DEDUP_REMOVED lines=16> */
.L_x_2730:
        /* <DEDUP_REMOVED lines=14> */
.L_x_2731:
        /* <DEDUP_REMOVED lines=17> */
.L_x_2732:
        /* <DEDUP_REMOVED lines=22> */
.L_x_2733:
        /* <DEDUP_REMOVED lines=18> */
.L_x_2734:
        /* <DEDUP_REMOVED lines=14> */
.L_x_2735:
        /* <DEDUP_REMOVED lines=16> */
.L_x_2736:
        /* <DEDUP_REMOVED lines=14> */
.L_x_2737:
        /* <DEDUP_REMOVED lines=16> */
.L_x_2738:
        /* <DEDUP_REMOVED lines=14> */
.L_x_2739:
        /* <DEDUP_REMOVED lines=17> */
.L_x_2740:
        /* <DEDUP_REMOVED lines=22> */
.L_x_2741:
        /* <DEDUP_REMOVED lines=18> */
.L_x_2742:
        /* <DEDUP_REMOVED lines=14> */
.L_x_2743:
        /* <DEDUP_REMOVED lines=16> */
.L_x_2744:
        /* <DEDUP_REMOVED lines=14> */
.L_x_2745:
        /* <DEDUP_REMOVED lines=16> */
.L_x_2746:
        /* <DEDUP_REMOVED lines=14> */
.L_x_2747:
[C---:B------:R-:W-:Y:S02]  /*31760*/  ISETP.GE.AND P6, PT, R5.reuse, 0x34e0, PT ;  /* 0x000034e00500780c */ /* 0x040fe40003fc6270 */
[----:B------:R-:W-:-:S11]  /*31770*/  ISETP.GE.AND P3, PT, R5, 0x35c0, PT ;  /* 0x000035c00500780c */ /* 0x000fd60003f66270 */
[----:B------:R-:W-:Y:S05]  /*31780*/  @!P6 BRA `(.L_x_2748) ;  /* 0x000000000030e947 */ /* 0x000fea0003800000 */
[----:B0-----:R-:W-:Y:S01]  /*31790*/  HFMA2.MMA R251, -RZ, RZ, 3.7421875, 0 ;  /* 0x437c0000fffb7435 */ /* 0x001fe200000001ff */
[----:B------:R-:W-:Y:S01]  /*317a0*/  MOV R130, 0x3bbb989d ;  /* 0x3bbb989d00827802 */ /* 0x000fe20000000f00 */
[----:B------:R-:W-:-:S04]  /*317b0*/  FADD R182, R182, -R6 ;  /* 0x80000006b6b67221 */ /* 0x000fc80000000000 */
        /* <DEDUP_REMOVED lines=9> */
.L_x_2748:
        /* <DEDUP_REMOVED lines=20> */
.L_x_2749:
        /* <DEDUP_REMOVED lines=18> */
.L_x_2750:
        /* <DEDUP_REMOVED lines=14> */
.L_x_2751:
        /* <DEDUP_REMOVED lines=14> */
.L_x_2752:
        /* <DEDUP_REMOVED lines=14> */
.L_x_2753:
        /* <DEDUP_REMOVED lines=16> */
.L_x_2754:
        /* <DEDUP_REMOVED lines=14> */
.L_x_2755:
        /* <DEDUP_REMOVED lines=15> */
.L_x_2756:
        /* <DEDUP_REMOVED lines=20> */
.L_x_2757:
        /* <DEDUP_REMOVED lines=18> */
.L_x_2758:
        /* <DEDUP_REMOVED lines=14> */
.L_x_2759:
        /* <DEDUP_REMOVED lines=14> */
.L_x_2760:
        /* <DEDUP_REMOVED lines=14> */
.L_x_2761:
        /* <DEDUP_REMOVED lines=16> */
.L_x_2762:
        /* <DEDUP_REMOVED lines=14> */
.L_x_2763:
        /* <DEDUP_REMOVED lines=15> */
.L_x_2764:
        /* <DEDUP_REMOVED lines=20> */
.L_x_2765:
        /* <DEDUP_REMOVED lines=18> */
.L_x_2766:
        /* <DEDUP_REMOVED lines=14> */
.L_x_2767:
        /* <DEDUP_REMOVED lines=14> */
.L_x_2768:
        /* <DEDUP_REMOVED lines=14> */
.L_x_2769:
        /* <DEDUP_REMOVED lines=16> */
.L_x_2770:
        /* <DEDUP_REMOVED lines=14> */
.L_x_2771:
        /* <DEDUP_REMOVED lines=15> */
.L_x_2772:
        /* <DEDUP_REMOVED lines=20> */
.L_x_2773:
        /* <DEDUP_REMOVED lines=18> */
.L_x_2774:
        /* <DEDUP_REMOVED lines=14> */
.L_x_2775:
        /* <DEDUP_REMOVED lines=14> */
.L_x_2776:
        /* <DEDUP_REMOVED lines=14> */
.L_x_2777:
        /* <DEDUP_REMOVED lines=16> */
.L_x_2778:
        /* <DEDUP_REMOVED lines=14> */
.L_x_2779:
        /* <DEDUP_REMOVED lines=15> */
.L_x_2780:
        /* <DEDUP_REMOVED lines=20> */
.L_x_2781:
        /* <DEDUP_REMOVED lines=18> */
.L_x_2782:
        /* <DEDUP_REMOVED lines=14> */
.L_x_2783:
        /* <DEDUP_REMOVED lines=14> */
.L_x_2784:
        /* <DEDUP_REMOVED lines=14> */
.L_x_2785:
        /* <DEDUP_REMOVED lines=16> */
.L_x_2786:
        /* <DEDUP_REMOVED lines=14> */
.L_x_2787:
        /* <DEDUP_REMOVED lines=15> */
.L_x_2788:
        /* <DEDUP_REMOVED lines=20> */
.L_x_2789:
        /* <DEDUP_REMOVED lines=18> */
.L_x_2790:
        /* <DEDUP_REMOVED lines=14> */
.L_x_2791:
        /* <DEDUP_REMOVED lines=14> */
.L_x_2792:
        /* <DEDUP_REMOVED lines=14> */
.L_x_2793:
        /* <DEDUP_REMOVED lines=16> */
.L_x_2794:
        /* <DEDUP_REMOVED lines=14> */
.L_x_2795:
        /* <DEDUP_REMOVED lines=15> */
.L_x_2796:
        /* <DEDUP_REMOVED lines=20> */
.L_x_2797:
        /* <DEDUP_REMOVED lines=18> */
.L_x_2798:
        /* <DEDUP_REMOVED lines=14> */
.L_x_2799:
        /* <DEDUP_REMOVED lines=14> */
.L_x_2800:
        /* <DEDUP_REMOVED lines=14> */
.L_x_2801:
        /* <DEDUP_REMOVED lines=16> */
.L_x_2802:
        /* <DEDUP_REMOVED lines=14> */
.L_x_2803:
        /* <DEDUP_REMOVED lines=15> */
.L_x_2804:
        /* <DEDUP_REMOVED lines=20> */
.L_x_2805:
        /* <DEDUP_REMOVED lines=18> */
.L_x_2806:
        /* <DEDUP_REMOVED lines=14> */
.L_x_2807:
        /* <DEDUP_REMOVED lines=14> */
.L_x_2808:
        /* <DEDUP_REMOVED lines=14> */
.L_x_2809:
        /* <DEDUP_REMOVED lines=16> */
.L_x_2810:
        /* <DEDUP_REMOVED lines=14> */
.L_x_2811:
        /* <DEDUP_REMOVED lines=15> */
.L_x_2812:
        /* <DEDUP_REMOVED lines=20> */
.L_x_2813:
        /* <DEDUP_REMOVED lines=18> */
.L_x_2814:
        /* <DEDUP_REMOVED lines=14> */
.L_x_2815:
        /* <DEDUP_REMOVED lines=14> */
.L_x_2816:
        /* <DEDUP_REMOVED lines=14> */
.L_x_2817:
        /* <DEDUP_REMOVED lines=16> */
.L_x_2818:
        /* <DEDUP_REMOVED lines=14> */
.L_x_2819:
        /* <DEDUP_REMOVED lines=15> */
.L_x_2820:
        /* <DEDUP_REMOVED lines=20> */
.L_x_2821:
        /* <DEDUP_REMOVED lines=18> */
.L_x_2822:
        /* <DEDUP_REMOVED lines=14> */
.L_x_2823:
[----:B------:R-:W-:Y:S01]  /*361e0*/  ISETP.GE.AND P4, PT, R5, 0x3f40, PT ;  /* 0x00003f400500780c */ /* 0x000fe20003f86270 */
[----:B------:R-:W-:-:S12]  /*361f0*/  @!P0 BRA `(.L_x_2824) ;  /* 0x0000000000308947 */ /* 0x000fd80003800000 */
[----:B------:R-:W-:Y:S01]  /*36200*/  HFMA2.MMA R130, -RZ, RZ, 3.7421875, 0 ;  /* 0x437c0000ff827435 */ /* 0x000fe200000001ff */
        /* <DEDUP_REMOVED lines=11> */
.L_x_2824:
[----:B------:R-:W-:Y:S01]  /*362c0*/  ISETP.GE.AND P0, PT, R5, 0x3f60, PT ;  /* 0x00003f600500780c */ /* 0x000fe20003f06270 */
[----:B------:R-:W-:-:S12]  /*362d0*/  @!P1 BRA `(.L_x_2825) ;  /* 0x0000000000309947 */ /* 0x000fd80003800000 */
[----:B------:R-:W-:Y:S01]  /*362e0*/  FADD R201, R201, -R6 ;  /* 0x80000006c9c97221 */ /* 0x000fe20000000000 */
[----:B------:R-:W-:Y:S01]  /*362f0*/  IMAD.MOV.U32 R7, RZ, RZ, 0x3bbb989d ;  /* 0x3bbb989dff077424 */ /* 0x000fe200078e00ff */
[----:B------:R-:W-:-:S03]  /*36300*/  MOV R130, 0x437c0000 ;  /* 0x437c000000827802 */ /* 0x000fc60000000f00 */
        /* <DEDUP_REMOVED lines=9> */
.L_x_2825:
[----:B------:R-:W-:Y:S01]  /*363a0*/  ISETP.GE.AND P1, PT, R5, 0x3f80, PT ;  /* 0x00003f800500780c */ /* 0x000fe20003f26270 */
[----:B------:R-:W-:-:S12]  /*363b0*/  @!P2 BRA `(.L_x_2826) ;  /* 0x000000000038a947 */ /* 0x000fd80003800000 */
[----:B------:R-:W2:Y:S01]  /*363c0*/  LDL.LU R7, [R1+0x29c] ;  /* 0x00029c0001077983 */ /* 0x000ea20000300800 */
[----:B0-----:R-:W-:Y:S02]  /*363d0*/  IMAD.MOV.U32 R251, RZ, RZ, 0x437c0000 ;  /* 0x437c0000fffb7424 */ /* 0x001fe400078e00ff */
[----:B--2---:R-:W-:Y:S01]  /*363e0*/  FADD R130, R7, -R6 ;  /* 0x8000000607827221 */ /* 0x004fe20000000000 */
[----:B------:R-:W-:-:S10]  /*363f0*/  HFMA2.MMA R7, -RZ, RZ, 0.96630859375, -0.0022525787353515625 ;  /* 0x3bbb989dff077435 */ /* 0x000fd400000001ff */
[----:B------:R-:W-:-:S04]  /*36400*/  FFMA.SAT R7, R130, R7, 0.5 ;  /* 0x3f00000082077423 */ /* 0x000fc80000002007 */
[----:B------:R-:W-:-:S04]  /*36410*/  FFMA.RM R7, R7, R251, 12582913 ;  /* 0x4b40000107077423 */ /* 0x000fc800000040fb */
[C---:B------:R-:W-:Y:S01]  /*36420*/  FADD R251, R7.reuse, -12583039 ;  /* 0xcb40007f07fb7421 */ /* 0x040fe20000000000 */
[----:B------:R-:W-:-:S03]  /*36430*/  SHF.L.U32 R7, R7, 0x17, RZ ;  /* 0x0000001707077819 */ /* 0x000fc600000006ff */
[----:B------:R-:W-:-:S04]  /*36440*/  FFMA R251, R130, 1.4426950216293334961, -R251 ;  /* 0x3fb8aa3b82fb7823 */ /* 0x000fc800000008fb */
[----:B------:R-:W-:-:S06]  /*36450*/  FFMA R130, R130, 1.925963033500011079e-08, R251 ;  /* 0x32a5706082827823 */ /* 0x000fcc00000000fb */
[----:B------:R-:W1:Y:S02]  /*36460*/  MUFU.EX2 R130, R130 ;  /* 0x0000008200827308 */ /* 0x000e640000000800 */
[----:B-1-34-:R-:W-:-:S04]  /*36470*/  FMUL R252, R7, R130 ;  /* 0x0000008207fc7220 */ /* 0x01afc80000400000 */
[----:B------:R-:W-:Y:S01]  /*36480*/  FADD R4, R4, R252 ;  /* 0x000000fc04047221 */ /* 0x000fe20000000000 */
[----:B------:R0:W-:Y:S06]  /*36490*/  STL [R1+0x29c], R252 ;  /* 0x00029cfc01007387 */ /* 0x0001ec0000100800 */
.L_x_2826:
        /* <DEDUP_REMOVED lines=14> */
.L_x_2827:
[C---:B------:R-:W-:Y:S02]  /*36580*/  ISETP.GE.AND P4, PT, R5.reuse, 0x3ee0, PT ;  /* 0x00003ee00500780c */ /* 0x040fe40003f86270 */
[----:B------:R-:W-:-:S11]  /*36590*/  ISETP.GE.AND P3, PT, R5, 0x3fc0, PT ;  /* 0x00003fc00500780c */ /* 0x000fd60003f66270 */
[----:B------:R-:W-:Y:S05]  /*365a0*/  @!P4 BRA `(.L_x_2828) ;  /* 0x000000000030c947 */ /* 0x000fea0003800000 */
        /* <DEDUP_REMOVED lines=12> */
.L_x_2828:
[C---:B------:R-:W-:Y:S02]  /*36670*/  ISETP.GE.AND P5, PT, R5.reuse, 0x3f00, PT ;  /* 0x00003f000500780c */ /* 0x040fe40003fa6270 */
[----:B------:R-:W-:-:S11]  /*36680*/  ISETP.GE.AND P4, PT, R5, 0x3fe0, PT ;  /* 0x00003fe00500780c */ /* 0x000fd60003f86270 */
[----:B------:R-:W-:Y:S05]  /*36690*/  @!P5 BRA `(.L_x_2829) ;  /* 0x000000000030d947 */ /* 0x000fea0003800000 */
        /* <DEDUP_REMOVED lines=12> */
.L_x_2829:
        /* <DEDUP_REMOVED lines=16> */
.L_x_2830:
[----:B------:R-:W-:-:S13]  /*36860*/  ISETP.GE.AND P6, PT, R5, 0x3f40, PT ;  /* 0x00003f400500780c */ /* 0x000fda0003fc6270 */
[----:B------:R-:W-:Y:S05]  /*36870*/  @!P6 BRA `(.L_x_2831) ;  /* 0x000000000030e947 */ /* 0x000fea0003800000 */
        /* <DEDUP_REMOVED lines=12> */
.L_x_2831:
        /* <DEDUP_REMOVED lines=13> */
.L_x_2832:
        /* <DEDUP_REMOVED lines=13> */
.L_x_2833:
[----:B------:R-:W-:Y:S05]  /*36ae0*/  @!P2 BRA `(.L_x_2834) ;  /* 0x000000000038a947 */ /* 0x000fea0003800000 */
[----:B------:R-:W2:Y:S01]  /*36af0*/  LDL.LU R5, [R1+0x274] ;  /* 0x0002740001057983 */ /* 0x000ea20000300800 */
[----:B------:R-:W-:Y:S02]  /*36b00*/  IMAD.MOV.U32 R130, RZ, RZ, 0x437c0000 ;  /* 0x437c0000ff827424 */ /* 0x000fe400078e00ff */
        /* <DEDUP_REMOVED lines=12> */
.L_x_2834:
        /* <DEDUP_REMOVED lines=13> */
.L_x_2835:
        /* <DEDUP_REMOVED lines=13> */
.L_x_2836:
        /* <DEDUP_REMOVED lines=9> */
[----:B------:R-:W-:-:S04]  /*36e00*/  FFMA R7, R6, 1.925963033500011079e-08, R7 ;  /* 0x32a5706006077823 */ /* 0x000fc80000000007 */
[----:B------:R-:W0:Y:S02]  /*36e10*/  MUFU.EX2 R196, R7 ;  /* 0x0000000700c47308 */ /* 0x000e240000000800 */
[----:B0-----:R-:W-:-:S04]  /*36e20*/  FMUL R196, R5, R196 ;  /* 0x000000c405c47220 */ /* 0x001fc80000400000 */
[----:B------:R-:W-:-:S07]  /*36e30*/  FADD R4, R4, R196 ;  /* 0x000000c404047221 */ /* 0x000fce0000000000 */
.L_x_2837:
[----:B------:R-:W2:Y:S04]  /*36e40*/  LDL.LU R6, [R1+0x4] ;  /* 0x0000040001067983 */ /* 0x000ea80000300800 */
[----:B------:R-:W0:Y:S02]  /*36e50*/  SHFL.BFLY PT, R5, R4, 0x10, 0x1f ;  /* 0x0e001f0004057f89 */ /* 0x000e2400000e0000 */
[----:B0-----:R-:W-:-:S05]  /*36e60*/  FADD R5, R5, R4 ;  /* 0x0000000405057221 */ /* 0x001fca0000000000 */
[----:B------:R-:W0:Y:S02]  /*36e70*/  SHFL.BFLY PT, R4, R5, 0x8, 0x1f ;  /* 0x0d001f0005047f89 */ /* 0x000e2400000e0000 */
[----:B0-----:R-:W-:-:S05]  /*36e80*/  FADD R4, R5, R4 ;  /* 0x0000000405047221 */ /* 0x001fca0000000000 */
[----:B------:R-:W0:Y:S02]  /*36e90*/  SHFL.BFLY PT, R5, R4, 0x4, 0x1f ;  /* 0x0c801f0004057f89 */ /* 0x000e2400000e0000 */
[----:B0-----:R-:W-:-:S05]  /*36ea0*/  FADD R5, R4, R5 ;  /* 0x0000000504057221 */ /* 0x001fca0000000000 */
[----:B------:R-:W0:Y:S02]  /*36eb0*/  SHFL.BFLY PT, R130, R5, 0x2, 0x1f ;  /* 0x0c401f0005827f89 */ /* 0x000e2400000e0000 */
[----:B0-----:R-:W-:Y:S01]  /*36ec0*/  FADD R130, R5, R130 ;  /* 0x0000008205827221 */ /* 0x001fe20000000000 */
[----:B--2---:R-:W-:-:S04]  /*36ed0*/  ISETP.GE.AND P0, PT, R6, 0x1, PT ;  /* 0x000000010600780c */ /* 0x004fc80003f06270 */
[----:B------:R0:W2:Y:S09]  /*36ee0*/  SHFL.BFLY PT, R6, R130, 0x1, 0x1f ;  /* 0x0c201f0082067f89 */ /* 0x0000b200000e0000 */
[----:B0-----:R-:W-:Y:S05]  /*36ef0*/  @!P0 EXIT ;  /* 0x000000000000894d */ /* 0x001fea0003800000 */
[----:B------:R-:W3:Y:S01]  /*36f00*/  LDL.LU R251, [R1+0x8] ;  /* 0x0000080001fb7983 */ /* 0x000ee20000300800 */
[----:B------:R-:W-:-:S03]  /*36f10*/  ULDC.64 UR6, c[0x0][0x210] ;  /* 0x0000840000067ab9 */ /* 0x000fc60000000a00 */
[----:B------:R-:W4:Y:S01]  /*36f20*/  LDL.LU R7, [R1+0xc] ;  /* 0x00000c0001077983 */ /* 0x000f220000300800 */
[----:B-----5:R-:W-:Y:S01]  /*36f30*/  ISETP.GE.AND P0, PT, R2, R128, PT ;  /* 0x000000800200720c */ /* 0x020fe20003f06270 */
[----:B------:R-:W-:Y:S01]  /*36f40*/  BSSY B2, `(.L_x_2838) ;  /* 0x000005f000027945 */ /* 0x000fe20003800000 */
[----:B--2---:R-:W-:Y:S01]  /*36f50*/  FADD R130, R130, R6 ;  /* 0x0000000682827221 */ /* 0x004fe20000000000 */
[----:B---3--:R-:W-:-:S04]  /*36f60*/  IADD3 R4, P1, R251, UR6, RZ ;  /* 0x00000006fb047c10 */ /* 0x008fc8000ff3e0ff */
[----:B----4-:R-:W-:-:S06]  /*36f70*/  IADD3.X R5, R7, UR7, RZ, P1, !PT ;  /* 0x0000000707057c10 */ /* 0x010fcc0008ffe4ff */
[----:B------:R-:W-:Y:S05]  /*36f80*/  @!P0 BRA `(.L_x_2839) ;  /* 0x0000000000148947 */ /* 0x000fea0003800000 */
[----:B------:R-:W-:Y:S02]  /*36f90*/  ULDC UR6, c[0x0][0x22c] ;  /* 0x00008b0000067ab9 */ /* 0x000fe40000000800 */
[----:B------:R-:W-:-:S13]  /*36fa0*/  ISETP.GE.AND P0, PT, R2, UR6, PT ;  /* 0x0000000602007c0c */ /* 0x000fda000bf06270 */
[----:B------:R-:W-:Y:S05]  /*36fb0*/  @P0 EXIT ;  /* 0x000000000000094d */ /* 0x000fea0003800000 */
[----:B------:R2:W-:Y:S01]  /*36fc0*/  STG.E.64 desc[UR4][R4.64], RZ ;  /* 0x000000ff04007986 */ /* 0x0005e2000c101b04 */
[----:B------:R-:W-:Y:S05]  /*36fd0*/  BRA `(.L_x_2840) ;  /* 0x0000000400547947 */ /* 0x000fea0003800000 */
.L_x_2839:
[----:B-1----:R-:W2:Y:S01]  /*36fe0*/  LDL R252, [R1] ;  /* 0x0000000001fc7983 */ /* 0x002ea20000100800 */
[----:B------:R-:W0:Y:S01]  /*36ff0*/  MUFU.RCP R6, R130 ;  /* 0x0000008200067308 */ /* 0x000e220000001000 */
[----:B------:R-:W-:Y:S01]  /*37000*/  BSSY B3, `(.L_x_2841) ;  /* 0x000000b000037945 */ /* 0x000fe20003800000 */
[----:B0-----:R-:W-:-:S04]  /*37010*/  FFMA R7, -R130, R6, 1 ;  /* 0x3f80000082077423 */ /* 0x001fc80000000106 */
[----:B------:R-:W-:Y:S02]  /*37020*/  FFMA R6, R6, R7, R6 ;  /* 0x0000000706067223 */ /* 0x000fe40000000006 */
[----:B--2---:R-:W0:Y:S02]  /*37030*/  FCHK P0, R252, R130 ;  /* 0x00000082fc007302 */ /* 0x004e240000000000 */
[----:B------:R-:W-:-:S04]  /*37040*/  FFMA R7, R6, R252, RZ ;  /* 0x000000fc06077223 */ /* 0x000fc800000000ff */
[----:B------:R-:W-:-:S04]  /*37050*/  FFMA R251, -R130, R7, R252 ;  /* 0x0000000782fb7223 */ /* 0x000fc800000001fc */
[----:B------:R-:W-:Y:S01]  /*37060*/  FFMA R251, R6, R251, R7 ;  /* 0x000000fb06fb7223 */ /* 0x000fe20000000007 */
[----:B0-----:R-:W-:Y:S06]  /*37070*/  @!P0 BRA `(.L_x_2842) ;  /* 0x00000000000c8947 */ /* 0x001fec0003800000 */
[----:B------:R-:W-:Y:S02]  /*37080*/  MOV R251, R252 ;  /* 0x000000fc00fb7202 */ /* 0x000fe40000000f00 */
[----:B------:R-:W-:-:S07]  /*37090*/  MOV R6, 0x370b0 ;  /* 0x000370b000067802 */ /* 0x000fce0000000f00 */
[----:B------:R-:W-:Y:S05]  /*370a0*/  CALL.REL.NOINC `($__internal_0_$__cuda_sm3x_div_rn_noftz_f32_slowpath) ;  /* 0x000002d800187944 */ /* 0x000fea0003c00000 */
.L_x_2842:
[----:B------:R-:W-:Y:S05]  /*370b0*/  BSYNC B3 ;  /* 0x0000000000037941 */ /* 0x000fea0003800000 */
.L_x_2841:
[----:B------:R-:W-:Y:S01]  /*370c0*/  F2FP.BF16.F32.PACK_AB R7, RZ, R251 ;  /* 0x000000fbff07723e */ /* 0x000fe200000010ff */
[----:B------:R-:W-:Y:S01]  /*370d0*/  VIADD R6, R2, 0x1 ;  /* 0x0000000102067836 */ /* 0x000fe20000000000 */
[----:B------:R-:W-:Y:S03]  /*370e0*/  BSSY B3, `(.L_x_2843) ;  /* 0x0000014000037945 */ /* 0x000fe60003800000 */
[----:B------:R0:W-:Y:S01]  /*370f0*/  STL [R1+0x18], R7 ;  /* 0x0000180701007387 */ /* 0x0001e20000100800 */
[----:B------:R-:W-:-:S13]  /*37100*/  ISETP.GE.AND P0, PT, R6, R128, PT ;  /* 0x000000800600720c */ /* 0x000fda0003f06270 */
[----:B------:R-:W-:Y:S01]  /*37110*/  @P0 PRMT R6, RZ, 0x7610, R6 ;  /* 0x00007610ff060816 */ /* 0x000fe20000000006 */
[----:B0-----:R-:W-:Y:S06]  /*37120*/  @P0 BRA `(.L_x_2844) ;  /* 0x00000000003c0947 */ /* 0x001fec0003800000 */
[----:B------:R-:W0:Y:S01]  /*37130*/  MUFU.RCP R6, R130 ;  /* 0x0000008200067308 */ /* 0x000e220000001000 */
[----:B------:R-:W-:Y:S07]  /*37140*/  BSSY B4, `(.L_x_2845) ;  /* 0x000000c000047945 */ /* 0x000fee0003800000 */
[----:B------:R-:W1:Y:S01]  /*37150*/  FCHK P0, R124, R130 ;  /* 0x000000827c007302 */ /* 0x000e620000000000 */
[----:B0-----:R-:W-:-:S04]  /*37160*/  FFMA R7, -R130, R6, 1 ;  /* 0x3f80000082077423 */ /* 0x001fc80000000106 */
[----:B------:R-:W-:-:S04]  /*37170*/  FFMA R6, R6, R7, R6 ;  /* 0x0000000706067223 */ /* 0x000fc80000000006 */
[----:B------:R-:W-:-:S04]  /*37180*/  FFMA R7, R6, R124, RZ ;  /* 0x0000007c06077223 */ /* 0x000fc800000000ff */
[----:B------:R-:W-:-:S04]  /*37190*/  FFMA R251, -R130, R7, R124 ;  /* 0x0000000782fb7223 */ /* 0x000fc8000000017c */
[----:B------:R-:W-:Y:S01]  /*371a0*/  FFMA R6, R6, R251, R7 ;  /* 0x000000fb06067223 */ /* 0x000fe20000000007 */
[----:B-1----:R-:W-:Y:S06]  /*371b0*/  @!P0 BRA `(.L_x_2846) ;  /* 0x0000000000108947 */ /* 0x002fec0003800000 */
[----:B------:R-:W-:Y:S02]  /*371c0*/  MOV R251, R124 ;  /* 0x0000007c00fb7202 */ /* 0x000fe40000000f00 */
[----:B------:R-:W-:-:S07]  /*371d0*/  MOV R6, 0x371f0 ;  /* 0x000371f000067802 */ /* 0x000fce0000000f00 */
[----:B------:R-:W-:Y:S05]  /*371e0*/  CALL.REL.NOINC `($__internal_0_$__cuda_sm3x_div_rn_noftz_f32_slowpath) ;  /* 0x000002d400c87944 */ /* 0x000fea0003c00000 */
[----:B------:R-:W-:-:S07]  /*371f0*/  MOV R6, R251 ;  /* 0x000000fb00067202 */ /* 0x000fce0000000f00 */
.L_x_2846:
[----:B------:R-:W-:Y:S05]  /*37200*/  BSYNC B4 ;  /* 0x0000000000047941 */ /* 0x000fea0003800000 */
.L_x_2845:
[----:B------:R-:W-:-:S07]  /*37210*/  F2FP.BF16.F32.PACK_AB R6, RZ, R6 ;  /* 0x00000006ff06723e */ /* 0x000fce00000010ff */
.L_x_2844:
[----:B------:R-:W-:Y:S05]  /*37220*/  BSYNC B3 ;  /* 0x0000000000037941 */ /* 0x000fea0003800000 */
.L_x_2843:
[----:B------:R-:W2:Y:S01]  /*37230*/  LDL.LU.S16 R124, [R1+0x18] ;  /* 0x00001800017c7983 */ /* 0x000ea20000300600 */
[----:B------:R-:W-:Y:S01]  /*37240*/  IADD3 R7, R2, 0x2, RZ ;  /* 0x0000000202077810 */ /* 0x000fe20007ffe0ff */
[----:B------:R-:W-:Y:S03]  /*37250*/  BSSY B3, `(.L_x_2847) ;  /* 0x0000015000037945 */ /* 0x000fe60003800000 */
[----:B------:R-:W-:-:S13]  /*37260*/  ISETP.GE.AND P0, PT, R7, R128, PT ;  /* 0x000000800700720c */ /* 0x000fda0003f06270 */
[----:B------:R-:W-:-:S05]  /*37270*/  @P0 PRMT R7, RZ, 0x7610, R7 ;  /* 0x00007610ff070816 */ /* 0x000fca0000000007 */
[----:B------:R0:W-:Y:S01]  /*37280*/  @P0 STL.S16 [R1+0xc], R7 ;  /* 0x00000c0701000387 */ /* 0x0001e20000100600 */
[----:B--2---:R-:W-:Y:S01]  /*37290*/  PRMT R124, R124, 0x5410, R6 ;  /* 0x000054107c7c7816 */ /* 0x004fe20000000006 */
        /* <DEDUP_REMOVED lines=10> */
[----:B------:R-:W-:Y:S01]  /*37340*/  IMAD.MOV.U32 R251, RZ, RZ, R125 ;  /* 0x000000fffffb7224 */ /* 0x000fe200078e007d */
[----:B------:R-:W-:-:S07]  /*37350*/  MOV R6, 0x37370 ;  /* 0x0003737000067802 */ /* 0x000fce0000000f00 */
[----:B------:R-:W-:Y:S05]  /*37360*/  CALL.REL.NOINC `($__internal_0_$__cuda_sm3x_div_rn_noftz_f32_slowpath) ;  /* 0x000002d400687944 */ /* 0x000fea0003c00000 */
.L_x_2850:
[----:B------:R-:W-:Y:S05]  /*37370*/  BSYNC B4 ;  /* 0x0000000000047941 */ /* 0x000fea0003800000 */
.L_x_2849:
[----:B------:R-:W-:-:S05]  /*37380*/  F2FP.BF16.F32.PACK_AB R6, RZ, R251 ;  /* 0x000000fbff06723e */ /* 0x000fca00000010ff */
[----:B------:R0:W-:Y:S02]  /*37390*/  STL [R1+0xc], R6 ;  /* 0x00000c0601007387 */ /* 0x0001e40000100800 */
.L_x_2848:
[----:B------:R-:W-:Y:S05]  /*373a0*/  BSYNC B3 ;  /* 0x0000000000037941 */ /* 0x000fea0003800000 */
.L_x_2847:
[----:B0-----:R-:W-:Y:S01]  /*373b0*/  IADD3 R6, R2, 0x3, RZ ;  /* 0x0000000302067810 */ /* 0x001fe20007ffe0ff */
[----:B------:R-:W-:Y:S03]  /*373c0*/  BSSY B3, `(.L_x_2851) ;  /* 0x0000013000037945 */ /* 0x000fe60003800000 */
[----:B------:R-:W-:-:S13]  /*373d0*/  ISETP.GE.AND P0, PT, R6, R128, PT ;  /* 0x000000800600720c */ /* 0x000fda0003f06270 */
[----:B------:R-:W-:Y:S01]  /*373e0*/  @P0 PRMT R125, RZ, 0x7610, R125 ;  /* 0x00007610ff7d0816 */ /* 0x000fe2000000007d */
[----:B------:R-:W-:Y:S06]  /*373f0*/  @P0 BRA `(.L_x_2852) ;  /* 0x00000000003c0947 */ /* 0x000fec0003800000 */
        /* <DEDUP_REMOVED lines=13> */
.L_x_2854:
[----:B------:R-:W-:Y:S05]  /*374d0*/  BSYNC B4 ;  /* 0x0000000000047941 */ /* 0x000fea0003800000 */
.L_x_2853:
[----:B------:R-:W-:-:S07]  /*374e0*/  F2FP.BF16.F32.PACK_AB R125, RZ, R125 ;  /* 0x0000007dff7d723e */ /* 0x000fce00000010ff */
.L_x_2852:
[----:B------:R-:W-:Y:S05]  /*374f0*/  BSYNC B3 ;  /* 0x0000000000037941 */ /* 0x000fea0003800000 */
.L_x_2851:
[----:B------:R-:W2:Y:S02]  /*37500*/  LDL.LU.S16 R6, [R1+0xc] ;  /* 0x00000c0001067983 */ /* 0x000ea40000300600 */
[----:B--2---:R-:W-:-:S05]  /*37510*/  PRMT R125, R6, 0x5410, R125 ;  /* 0x00005410067d7816 */ /* 0x004fca000000007d */
[----:B------:R0:W-:Y:S02]  /*37520*/  STG.E.64 desc[UR4][R4.64], R124 ;  /* 0x0000007c04007986 */ /* 0x0001e4000c101b04 */
.L_x_2840:
[----:B------:R-:W-:Y:S05]  /*37530*/  BSYNC B2 ;  /* 0x0000000000027941 */ /* 0x000fea0003800000 */
.L_x_2838:
[----:B------:R-:W-:Y:S01]  /*37540*/  VIADD R6, R2, 0x80 ;  /* 0x0000008002067836 */ /* 0x000fe20000000000 */
[----:B------:R-:W-:Y:S04]  /*37550*/  BSSY B2, `(.L_x_2855) ;  /* 0x000005a000027945 */ /* 0x000fe80003800000 */
[----:B------:R-:W-:-:S13]  /*37560*/  ISETP.GE.AND P0, PT, R6, R128, PT ;  /* 0x000000800600720c */ /* 0x000fda0003f06270 */
[----:B------:R-:W-:Y:S05]  /*37570*/  @!P0 BRA `(.L_x_2856) ;  /* 0x0000000000148947 */ /* 0x000fea0003800000 */
[----:B------:R-:W-:Y:S02]  /*37580*/  ULDC UR6, c[0x0][0x22c] ;  /* 0x00008b0000067ab9 */ /* 0x000fe40000000800 */
[----:B------:R-:W-:-:S13]  /*37590*/  ISETP.GE.AND P0, PT, R6, UR6, PT ;  /* 0x0000000606007c0c */ /* 0x000fda000bf06270 */
[----:B------:R-:W-:Y:S05]  /*375a0*/  @P0 EXIT ;  /* 0x000000000000094d */ /* 0x000fea0003800000 */
[----:B------:R3:W-:Y:S01]  /*375b0*/  STG.E.64 desc[UR4][R4.64+0x100], RZ ;  /* 0x000100ff04007986 */ /* 0x0007e2000c101b04 */
[----:B------:R-:W-:Y:S05]  /*375c0*/  BRA `(.L_x_2857) ;  /* 0x0000000400487947 */ /* 0x000fea0003800000 */
.L_x_2856:
[----:B------:R-:W3:Y:S01]  /*375d0*/  LDL R126, [R1+0xac] ;  /* 0x0000ac00017e7983 */ /* 0x000ee20000100800 */
[----:B------:R-:W4:Y:S01]  /*375e0*/  MUFU.RCP R6, R130 ;  /* 0x0000008200067308 */ /* 0x000f220000001000 */
[----:B------:R-:W-:Y:S01]  /*375f0*/  BSSY B3, `(.L_x_2858) ;  /* 0x000000c000037945 */ /* 0x000fe20003800000 */
[----:B----4-:R-:W-:-:S04]  /*37600*/  FFMA R7, -R130, R6, 1 ;  /* 0x3f80000082077423 */ /* 0x010fc80000000106 */
[----:B------:R-:W-:Y:S02]  /*37610*/  FFMA R6, R6, R7, R6 ;  /* 0x0000000706067223 */ /* 0x000fe40000000006 */
[----:B---3--:R-:W3:Y:S02]  /*37620*/  FCHK P0, R126, R130 ;  /* 0x000000827e007302 */ /* 0x008ee40000000000 */
[----:B------:R-:W-:-:S04]  /*37630*/  FFMA R7, R6, R126, RZ ;  /* 0x0000007e06077223 */ /* 0x000fc800000000ff */
[----:B0-----:R-:W-:-:S04]  /*37640*/  FFMA R124, -R130, R7, R126 ;  /* 0x00000007827c7223 */ /* 0x001fc8000000017e */
[----:B------:R-:W-:Y:S01]  /*37650*/  FFMA R125, R6, R124, R7 ;  /* 0x0000007c067d7223 */ /* 0x000fe20000000007 */
[----:B---3--:R-:W-:Y:S06]  /*37660*/  @!P0 BRA `(.L_x_2859) ;  /* 0x0000000000108947 */ /* 0x008fec0003800000 */
[----:B------:R-:W-:Y:S02]  /*37670*/  MOV R251, R126 ;  /* 0x0000007e00fb7202 */ /* 0x000fe40000000f00 */
[----:B------:R-:W-:-:S07]  /*37680*/  MOV R6, 0x376a0 ;  /* 0x000376a000067802 */ /* 0x000fce0000000f00 */
[----:B-12---:R-:W-:Y:S05]  /*37690*/  CALL.REL.NOINC `($__internal_0_$__cuda_sm3x_div_rn_noftz_f32_slowpath) ;  /* 0x000002d0009c7944 */ /* 0x006fea0003c00000 */
[----:B------:R-:W-:-:S07]  /*376a0*/  MOV R125, R251 ;  /* 0x000000fb007d7202 */ /* 0x000fce0000000f00 */
.L_x_2859:
[----:B------:R-:W-:Y:S05]  /*376b0*/  BSYNC B3 ;  /* 0x0000000000037941 */ /* 0x000fea0003800000 */
.L_x_2858:
[----:B------:R-:W-:Y:S01]  /*376c0*/  IADD3 R6, R2, 0x81, RZ ;  /* 0x0000008102067810 */ /* 0x000fe20007ffe0ff */
[----:B------:R-:W-:Y:S01]  /*376d0*/  BSSY B3, `(.L_x_2860) ;  /* 0x0000014000037945 */ /* 0x000fe20003800000 */
[----:B------:R-:W-:Y:S02]  /*376e0*/  F2FP.BF16.F32.PACK_AB R125, RZ, R125 ;  /* 0x0000007dff7d723e */ /* 0x000fe400000010ff */
[----:B------:R-:W-:-:S13]  /*376f0*/  ISETP.GE.AND P0, PT, R6, R128, PT ;  /* 0x000000800600720c */ /* 0x000fda0003f06270 */
[----:B------:R-:W-:Y:S01]  /*37700*/  @P0 PRMT R6, RZ, 0x7610, R6 ;  /* 0x00007610ff060816 */ /* 0x000fe20000000006 */
[----:B------:R-:W-:Y:S06]  /*37710*/  @P0 BRA `(.L_x_2861) ;  /* 0x00000000003c0947 */ /* 0x000fec0003800000 */
[----:B------:R-:W0:Y:S01]  /*37720*/  MUFU.RCP R6, R130 ;  /* 0x0000008200067308 */ /* 0x000e220000001000 */
[----:B------:R-:W-:Y:S07]  /*37730*/  BSSY B4, `(.L_x_2862) ;  /* 0x000000c000047945 */ /* 0x000fee0003800000 */
[----:B------:R-:W3:Y:S01]  /*37740*/  FCHK P0, R122, R130 ;  /* 0x000000827a007302 */ /* 0x000ee20000000000 */
[----:B0-----:R-:W-:-:S04]  /*37750*/  FFMA R7, -R130, R6, 1 ;  /* 0x3f80000082077423 */ /* 0x001fc80000000106 */
[----:B------:R-:W-:-:S04]  /*37760*/  FFMA R6, R6, R7, R6 ;  /* 0x0000000706067223 */ /* 0x000fc80000000006 */
[----:B------:R-:W-:-:S04]  /*37770*/  FFMA R7, R6, R122, RZ ;  /* 0x0000007a06077223 */ /* 0x000fc800000000ff */
[----:B------:R-:W-:-:S04]  /*37780*/  FFMA R124, -R130, R7, R122 ;  /* 0x00000007827c7223 */ /* 0x000fc8000000017a */
[----:B------:R-:W-:Y:S01]  /*37790*/  FFMA R6, R6, R124, R7 ;  /* 0x0000007c06067223 */ /* 0x000fe20000000007 */
[----:B---3--:R-:W-:Y:S06]  /*377a0*/  @!P0 BRA `(.L_x_2863) ;  /* 0x0000000000108947 */ /* 0x008fec0003800000 */
[----:B------:R-:W-:Y:S01]  /*377b0*/  IMAD.MOV.U32 R251, RZ, RZ, R122 ;  /* 0x000000fffffb7224 */ /* 0x000fe200078e007a */
[----:B------:R-:W-:-:S07]  /*377c0*/  MOV R6, 0x377e0 ;  /* 0x000377e000067802 */ /* 0x000fce0000000f00 */
[----:B-12---:R-:W-:Y:S05]  /*377d0*/  CALL.REL.NOINC `($__internal_0_$__cuda_sm3x_div_rn_noftz_f32_slowpath) ;  /* 0x000002d0004c7944 */ /* 0x006fea0003c00000 */
[----:B------:R-:W-:-:S07]  /*377e0*/  MOV R6, R251 ;  /* 0x000000fb00067202 */ /* 0x000fce0000000f00 */
.L_x_2863:
[----:B------:R-:W-:Y:S05]  /*377f0*/  BSYNC B4 ;  /* 0x0000000000047941 */ /* 0x000fea0003800000 */
.L_x_2862:
[----:B------:R-:W-:-:S07]  /*37800*/  F2FP.BF16.F32.PACK_AB R6, RZ, R6 ;  /* 0x00000006ff06723e */ /* 0x000fce00000010ff */
.L_x_2861:
[----:B------:R-:W-:Y:S05]  /*37810*/  BSYNC B3 ;  /* 0x0000000000037941 */ /* 0x000fea0003800000 */
.L_x_2860:
[----:B------:R-:W-:Y:S01]  /*37820*/  IADD3 R7, R2, 0x82, RZ ;  /* 0x0000008202077810 */ /* 0x000fe20007ffe0ff */
[----:B------:R-:W-:Y:S01]  /*37830*/  BSSY B3, `(.L_x_2864) ;  /* 0x0000014000037945 */ /* 0x000fe20003800000 */
[----:B------:R-:W-:Y:S02]  /*37840*/  PRMT R122, R125, 0x5410, R6 ;  /* 0x000054107d7a7816 */ /* 0x000fe40000000006 */
        /* <DEDUP_REMOVED lines=12> */
[----:B------:R-:W-:Y:S02]  /*37910*/  MOV R251, R123 ;  /* 0x0000007b00fb7202 */ /* 0x000fe40000000f00 */
[----:B------:R-:W-:-:S07]  /*37920*/  MOV R6, 0x37940 ;  /* 0x0003794000067802 */ /* 0x000fce0000000f00 */
[----:B-12---:R-:W-:Y:S05]  /*37930*/  CALL.REL.NOINC `($__internal_0_$__cuda_sm3x_div_rn_noftz_f32_slowpath) ;  /* 0x000002cc00f47944 */ /* 0x006fea0003c00000 */
[----:B------:R-:W-:-:S07]  /*37940*/  IMAD.MOV.U32 R124, RZ, RZ, R251 ;  /* 0x000000ffff7c7224 */ /* 0x000fce00078e00fb */
.L_x_2867:
[----:B------:R-:W-:Y:S05]  /*37950*/  BSYNC B4 ;  /* 0x0000000000047941 */ /* 0x000fea0003800000 */
.L_x_2866:
[----:B------:R-:W-:-:S07]  /*37960*/  F2FP.BF16.F32.PACK_AB R124, RZ, R124 ;  /* 0x0000007cff7c723e */ /* 0x000fce00000010ff */
.L_x_2865:
[----:B------:R-:W-:Y:S05]  /*37970*/  BSYNC B3 ;  /* 0x0000000000037941 */ /* 0x000fea0003800000 */
.L_x_2864:
[----:B------:R-:W-:Y:S01]  /*37980*/  IADD3 R6, R2, 0x83, RZ ;  /* 0x0000008302067810 */ /* 0x000fe20007ffe0ff */
[----:B------:R-:W-:Y:S03]  /*37990*/  BSSY B3, `(.L_x_2868) ;  /* 0x0000013000037945 */ /* 0x000fe60003800000 */
        /* <DEDUP_REMOVED lines=15> */
[----:B------:R-:W-:-:S07]  /*37a90*/  MOV R123, R251 ;  /* 0x000000fb007b7202 */ /* 0x000fce0000000f00 */
.L_x_2871:
[----:B------:R-:W-:Y:S05]  /*37aa0*/  BSYNC B4 ;  /* 0x0000000000047941 */ /* 0x000fea0003800000 */
.L_x_2870:
[----:B------:R-:W-:-:S07]  /*37ab0*/  F2FP.BF16.F32.PACK_AB R123, RZ, R123 ;  /* 0x0000007bff7b723e */ /* 0x000fce00000010ff */
.L_x_2869:
[----:B------:R-:W-:Y:S05]  /*37ac0*/  BSYNC B3 ;  /* 0x0000000000037941 */ /* 0x000fea0003800000 */
.L_x_2868:
[----:B------:R-:W-:-:S05]  /*37ad0*/  PRMT R123, R124, 0x5410, R123 ;  /* 0x000054107c7b7816 */ /* 0x000fca000000007b */
[----:B------:R0:W-:Y:S02]  /*37ae0*/  STG.E.64 desc[UR4][R4.64+0x100], R122 ;  /* 0x0001007a04007986 */ /* 0x0001e4000c101b04 */
.L_x_2857:
[----:B------:R-:W-:Y:S05]  /*37af0*/  BSYNC B2 ;  /* 0x0000000000027941 */ /* 0x000fea0003800000 */
.L_x_2855:
        /* <DEDUP_REMOVED lines=9> */
.L_x_2873:
[----:B0-----:R-:W4:Y:S01]  /*37b90*/  LDL R124, [R1+0xc4] ;  /* 0x0000c400017c7983 */ /* 0x001f220000100800 */
[----:B------:R-:W0:Y:S01]  /*37ba0*/  MUFU.RCP R6, R130 ;  /* 0x0000008200067308 */ /* 0x000e220000001000 */
[----:B------:R-:W-:Y:S01]  /*37bb0*/  BSSY B3, `(.L_x_2875) ;  /* 0x000000c000037945 */ /* 0x000fe20003800000 */
[----:B0-----:R-:W-:-:S04]  /*37bc0*/  FFMA R7, -R130, R6, 1 ;  /* 0x3f80000082077423 */ /* 0x001fc80000000106 */
[----:B------:R-:W-:Y:S02]  /*37bd0*/  FFMA R6, R6, R7, R6 ;  /* 0x0000000706067223 */ /* 0x000fe40000000006 */
[----:B----4-:R-:W0:Y:S02]  /*37be0*/  FCHK P0, R124, R130 ;  /* 0x000000827c007302 */ /* 0x010e240000000000 */
[----:B------:R-:W-:-:S04]  /*37bf0*/  FFMA R7, R6, R124, RZ ;  /* 0x0000007c06077223 */ /* 0x000fc800000000ff */
[----:B------:R-:W-:-:S04]  /*37c00*/  FFMA R122, -R130, R7, R124 ;  /* 0x00000007827a7223 */ /* 0x000fc8000000017c */
[----:B------:R-:W-:Y:S01]  /*37c10*/  FFMA R123, R6, R122, R7 ;  /* 0x0000007a067b7223 */ /* 0x000fe20000000007 */
[----:B0-----:R-:W-:Y:S06]  /*37c20*/  @!P0 BRA `(.L_x_2876) ;  /* 0x0000000000108947 */ /* 0x001fec0003800000 */
[----:B------:R-:W-:Y:S02]  /*37c30*/  MOV R251, R124 ;  /* 0x0000007c00fb7202 */ /* 0x000fe40000000f00 */
[----:B------:R-:W-:-:S07]  /*37c40*/  MOV R6, 0x37c60 ;  /* 0x00037c6000067802 */ /* 0x000fce0000000f00 */
[----:B-123--:R-:W-:Y:S05]  /*37c50*/  CALL.REL.NOINC `($__internal_0_$__cuda_sm3x_div_rn_noftz_f32_slowpath) ;  /* 0x000002cc002c7944 */ /* 0x00efea0003c00000 */
[----:B------:R-:W-:-:S07]  /*37c60*/  MOV R123, R251 ;  /* 0x000000fb007b7202 */ /* 0x000fce0000000f00 */
.L_x_2876:
[----:B------:R-:W-:Y:S05]  /*37c70*/  BSYNC B3 ;  /* 0x0000000000037941 */ /* 0x000fea0003800000 */
.L_x_2875:
        /* <DEDUP_REMOVED lines=8> */
[----:B------:R-:W4:Y:S01]  /*37d00*/  FCHK P0, R118, R130 ;  /* 0x0000008276007302 */ /* 0x000f220000000000 */
[----:B0-----:R-:W-:-:S04]  /*37d10*/  FFMA R7, -R130, R6, 1 ;  /* 0x3f80000082077423 */ /* 0x001fc80000000106 */
[----:B------:R-:W-:-:S04]  /*37d20*/  FFMA R6, R6, R7, R6 ;  /* 0x0000000706067223 */ /* 0x000fc80000000006 */
[----:B------:R-:W-:-:S04]  /*37d30*/  FFMA R7, R6, R118, RZ ;  /* 0x0000007606077223 */ /* 0x000fc800000000ff */
[----:B------:R-:W-:-:S04]  /*37d40*/  FFMA R122, -R130, R7, R118 ;  /* 0x00000007827a7223 */ /* 0x000fc80000000176 */
[----:B------:R-:W-:Y:S01]  /*37d50*/  FFMA R6, R6, R122, R7 ;  /* 0x0000007a06067223 */ /* 0x000fe20000000007 */
[----:B----4-:R-:W-:Y:S06]  /*37d60*/  @!P0 BRA `(.L_x_2880) ;  /* 0x0000000000108947 */ /* 0x010fec0003800000 */
[----:B------:R-:W-:Y:S01]  /*37d70*/  IMAD.MOV.U32 R251, RZ, RZ, R118 ;  /* 0x000000fffffb7224 */ /* 0x000fe200078e0076 */
[----:B------:R-:W-:-:S07]  /*37d80*/  MOV R6, 0x37da0 ;  /* 0x00037da000067802 */ /* 0x000fce0000000f00 */
[----:B-123--:R-:W-:Y:S05]  /*37d90*/  CALL.REL.NOINC `($__internal_0_$__cuda_sm3x_div_rn_noftz_f32_slowpath) ;  /* 0x000002c800dc7944 */ /* 0x00efea0003c00000 */
[----:B------:R-:W-:-:S07]  /*37da0*/  MOV R6, R251 ;  /* 0x000000fb00067202 */ /* 0x000fce0000000f00 */
.L_x_2880:
[----:B------:R-:W-:Y:S05]  /*37db0*/  BSYNC B4 ;  /* 0x0000000000047941 */ /* 0x000fea0003800000 */
.L_x_2879:
[----:B------:R-:W-:-:S07]  /*37dc0*/  F2FP.BF16.F32.PACK_AB R6, RZ, R6 ;  /* 0x00000006ff06723e */ /* 0x000fce00000010ff */
.L_x_2878:
[----:B------:R-:W-:Y:S05]  /*37dd0*/  BSYNC B3 ;  /* 0x0000000000037941 */ /* 0x000fea0003800000 */
.L_x_2877:
        /* <DEDUP_REMOVED lines=15> */
[----:B------:R-:W-:Y:S02]  /*37ed0*/  MOV R251, R119 ;  /* 0x0000007700fb7202 */ /* 0x000fe40000000f00 */
[----:B------:R-:W-:-:S07]  /*37ee0*/  MOV R6, 0x37f00 ;  /* 0x00037f0000067802 */ /* 0x000fce0000000f00 */
[----:B-123--:R-:W-:Y:S05]  /*37ef0*/  CALL.REL.NOINC `($__internal_0_$__cuda_sm3x_div_rn_noftz_f32_slowpath) ;  /* 0x000002c800847944 */ /* 0x00efea0003c00000 */
[----:B------:R-:W-:-:S07]  /*37f00*/  IMAD.MOV.U32 R122, RZ, RZ, R251 ;  /* 0x000000ffff7a7224 */ /* 0x000fce00078e00fb */
.L_x_2884:
[----:B------:R-:W-:Y:S05]  /*37f10*/  BSYNC B4 ;  /* 0x0000000000047941 */ /* 0x000fea0003800000 */
.L_x_2883:
[----:B------:R-:W-:-:S07]  /*37f20*/  F2FP.BF16.F32.PACK_AB R122, RZ, R122 ;  /* 0x0000007aff7a723e */ /* 0x000fce00000010ff */
.L_x_2882:
[----:B------:R-:W-:Y:S05]  /*37f30*/  BSYNC B3 ;  /* 0x0000000000037941 */ /* 0x000fea0003800000 */
.L_x_2881:
[----:B------:R-:W-:Y:S01]  /*37f40*/  IADD3 R6, R2, 0x103, RZ ;  /* 0x0000010302067810 */ /* 0x000fe20007ffe0ff */
[----:B------:R-:W-:Y:S03]  /*37f50*/  BSSY B3, `(.L_x_2885) ;  /* 0x0000013000037945 */ /* 0x000fe60003800000 */
        /* <DEDUP_REMOVED lines=15> */
[----:B------:R-:W-:-:S07]  /*38050*/  MOV R119, R251 ;  /* 0x000000fb00777202 */ /* 0x000fce0000000f00 */
.L_x_2888:
[----:B------:R-:W-:Y:S05]  /*38060*/  BSYNC B4 ;  /* 0x0000000000047941 */ /* 0x000fea0003800000 */
.L_x_2887:
[----:B------:R-:W-:-:S07]  /*38070*/  F2FP.BF16.F32.PACK_AB R119, RZ, R119 ;  /* 0x00000077ff77723e */ /* 0x000fce00000010ff */
.L_x_2886:
[----:B------:R-:W-:Y:S05]  /*38080*/  BSYNC B3 ;  /* 0x0000000000037941 */ /* 0x000fea0003800000 */
.L_x_2885:
[----:B------:R-:W-:-:S05]  /*38090*/  PRMT R119, R122, 0x5410, R119 ;  /* 0x000054107a777816 */ /* 0x000fca0000000077 */
[----:B------:R0:W-:Y:S02]  /*380a0*/  STG.E.64 desc[UR4][R4.64+0x200], R118 ;  /* 0x0002007604007986 */ /* 0x0001e4000c101b04 */
.L_x_2874:
[----:B------:R-:W-:Y:S05]  /*380b0*/  BSYNC B2 ;  /* 0x0000000000027941 */ /* 0x000fea0003800000 */
.L_x_2872:
        /* <DEDUP_REMOVED lines=9> */
.L_x_2890:
[----:B------:R-:W5:Y:S01]  /*38150*/  LDL R120, [R1+0xd4] ;  /* 0x0000d40001787983 */ /* 0x000f620000100800 */
[----:B------:R-:W0:Y:S01]  /*38160*/  MUFU.RCP R6, R130 ;  /* 0x0000008200067308 */ /* 0x000e220000001000 */
[----:B------:R-:W-:Y:S01]  /*38170*/  BSSY B3, `(.L_x_2892) ;  /* 0x000000c000037945 */ /* 0x000fe20003800000 */
[----:B0-----:R-:W-:-:S04]  /*38180*/  FFMA R7, -R130, R6, 1 ;  /* 0x3f80000082077423 */ /* 0x001fc80000000106 */
[----:B------:R-:W-:Y:S02]  /*38190*/  FFMA R6, R6, R7, R6 ;  /* 0x0000000706067223 */ /* 0x000fe40000000006 */
[----:B-----5:R-:W0:Y:S02]  /*381a0*/  FCHK P0, R120, R130 ;  /* 0x0000008278007302 */ /* 0x020e240000000000 */
[----:B------:R-:W-:-:S04]  /*381b0*/  FFMA R7, R6, R120, RZ ;  /* 0x0000007806077223 */ /* 0x000fc800000000ff */
[----:B------:R-:W-:-:S04]  /*381c0*/  FFMA R118, -R130, R7, R120 ;  /* 0x0000000782767223 */ /* 0x000fc80000000178 */
[----:B------:R-:W-:Y:S01]  /*381d0*/  FFMA R119, R6, R118, R7 ;  /* 0x0000007606777223 */ /* 0x000fe20000000007 */
[----:B0-----:R-:W-:Y:S06]  /*381e0*/  @!P0 BRA `(.L_x_2893) ;  /* 0x0000000000108947 */ /* 0x001fec0003800000 */
[----:B------:R-:W-:Y:S02]  /*381f0*/  MOV R251, R120 ;  /* 0x0000007800fb7202 */ /* 0x000fe40000000f00 */
[----:B------:R-:W-:-:S07]  /*38200*/  MOV R6, 0x38220 ;  /* 0x0003822000067802 */ /* 0x000fce0000000f00 */
[----:B-1234-:R-:W-:Y:S05]  /*38210*/  CALL.REL.NOINC `($__internal_0_$__cuda_sm3x_div_rn_noftz_f32_slowpath) ;  /* 0x000002c400bc7944 */ /* 0x01efea0003c00000 */
[----:B------:R-:W-:-:S07]  /*38220*/  MOV R119, R251 ;  /* 0x000000fb00777202 */ /* 0x000fce0000000f00 */
.L_x_2893:
[----:B------:R-:W-:Y:S05]  /*38230*/  BSYNC B3 ;  /* 0x0000000000037941 */ /* 0x000fea0003800000 */
.L_x_2892:
        /* <DEDUP_REMOVED lines=8> */
[----:B------:R-:W5:Y:S01]  /*382c0*/  FCHK P0, R116, R130 ;  /* 0x0000008274007302 */ /* 0x000f620000000000 */
[----:B0-----:R-:W-:-:S04]  /*382d0*/  FFMA R7, -R130, R6, 1 ;  /* 0x3f80000082077423 */ /* 0x001fc80000000106 */
[----:B------:R-:W-:-:S04]  /*382e0*/  FFMA R6, R6, R7, R6 ;  /* 0x0000000706067223 */ /* 0x000fc80000000006 */
[----:B------:R-:W-:-:S04]  /*382f0*/  FFMA R7, R6, R116, RZ ;  /* 0x0000007406077223 */ /* 0x000fc800000000ff */
[----:B------:R-:W-:-:S04]  /*38300*/  FFMA R118, -R130, R7, R116 ;  /* 0x0000000782767223 */ /* 0x000fc80000000174 */
[----:B------:R-:W-:Y:S01]  /*38310*/  FFMA R6, R6, R118, R7 ;  /* 0x0000007606067223 */ /* 0x000fe20000000007 */
[----:B-----5:R-:W-:Y:S06]  /*38320*/  @!P0 BRA `(.L_x_2897) ;  /* 0x0000000000108947 */ /* 0x020fec0003800000 */
[----:B------:R-:W-:Y:S01]  /*38330*/  IMAD.MOV.U32 R251, RZ, RZ, R116 ;  /* 0x000000fffffb7224 */ /* 0x000fe200078e0074 */
[----:B------:R-:W-:-:S07]  /*38340*/  MOV R6, 0x38360 ;  /* 0x0003836000067802 */ /* 0x000fce0000000f00 */
[----:B-1234-:R-:W-:Y:S05]  /*38350*/  CALL.REL.NOINC `($__internal_0_$__cuda_sm3x_div_rn_noftz_f32_slowpath) ;  /* 0x000002c4006c7944 */ /* 0x01efea0003c00000 */
[----:B------:R-:W-:-:S07]  /*38360*/  MOV R6, R251 ;  /* 0x000000fb00067202 */ /* 0x000fce0000000f00 */
.L_x_2897:
[----:B------:R-:W-:Y:S05]  /*38370*/  BSYNC B4 ;  /* 0x0000000000047941 */ /* 0x000fea0003800000 */
.L_x_2896:
[----:B------:R-:W-:-:S07]  /*38380*/  F2FP.BF16.F32.PACK_AB R6, RZ, R6 ;  /* 0x00000006ff06723e */ /* 0x000fce00000010ff */
.L_x_2895:
[----:B------:R-:W-:Y:S05]  /*38390*/  BSYNC B3 ;  /* 0x0000000000037941 */ /* 0x000fea0003800000 */
.L_x_2894:
        /* <DEDUP_REMOVED lines=15> */
[----:B------:R-:W-:Y:S02]  /*38490*/  MOV R251, R117 ;  /* 0x0000007500fb7202 */ /* 0x000fe40000000f00 */
[----:B------:R-:W-:-:S07]  /*384a0*/  MOV R6, 0x384c0 ;  /* 0x000384c000067802 */ /* 0x000fce0000000f00 */
[----:B-1234-:R-:W-:Y:S05]  /*384b0*/  CALL.REL.NOINC `($__internal_0_$__cuda_sm3x_div_rn_noftz_f32_slowpath) ;  /* 0x000002c400147944 */ /* 0x01efea0003c00000 */
[----:B------:R-:W-:-:S07]  /*384c0*/  IMAD.MOV.U32 R118, RZ, RZ, R251 ;  /* 0x000000ffff767224 */ /* 0x000fce00078e00fb */
.L_x_2901:
[----:B------:R-:W-:Y:S05]  /*384d0*/  BSYNC B4 ;  /* 0x0000000000047941 */ /* 0x000fea0003800000 */
.L_x_2900:
[----:B------:R-:W-:-:S07]  /*384e0*/  F2FP.BF16.F32.PACK_AB R118, RZ, R118 ;  /* 0x00000076ff76723e */ /* 0x000fce00000010ff */
.L_x_2899:
[----:B------:R-:W-:Y:S05]  /*384f0*/  BSYNC B3 ;  /* 0x0000000000037941 */ /* 0x000fea0003800000 */
.L_x_2898:
[----:B------:R-:W-:Y:S01]  /*38500*/  IADD3 R6, R2, 0x183, RZ ;  /* 0x0000018302067810 */ /* 0x000fe20007ffe0ff */
[----:B------:R-:W-:Y:S03]  /*38510*/  BSSY B3, `(.L_x_2902) ;  /* 0x0000013000037945 */ /* 0x000fe60003800000 */
        /* <DEDUP_REMOVED lines=15> */
[----:B------:R-:W-:-:S07]  /*38610*/  MOV R117, R251 ;  /* 0x000000fb00757202 */ /* 0x000fce0000000f00 */
.L_x_2905:
[----:B------:R-:W-:Y:S05]  /*38620*/  BSYNC B4 ;  /* 0x0000000000047941 */ /* 0x000fea0003800000 */
.L_x_2904:
[----:B------:R-:W-:-:S07]  /*38630*/  F2FP.BF16.F32.PACK_AB R117, RZ, R117 ;  /* 0x00000075ff75723e */ /* 0x000fce00000010ff */
.L_x_2903:
[----:B------:R-:W-:Y:S05]  /*38640*/  BSYNC B3 ;  /* 0x0000000000037941 */ /* 0x000fea0003800000 */
.L_x_2902:
[----:B------:R-:W-:-:S05]  /*38650*/  PRMT R117, R118, 0x5410, R117 ;  /* 0x0000541076757816 */ /* 0x000fca0000000075 */
[----:B------:R0:W-:Y:S02]  /*38660*/  STG.E.64 desc[UR4][R4.64+0x300], R116 ;  /* 0x0003007404007986 */ /* 0x0001e4000c101b04 */
.L_x_2891:
[----:B------:R-:W-:Y:S05]  /*38670*/  BSYNC B2 ;  /* 0x0000000000027941 */ /* 0x000fea0003800000 */
.L_x_2889:
        /* <DEDUP_REMOVED lines=9> */
.L_x_2907:
[----:B0-----:R-:W5:Y:S01]  /*38710*/  LDL R118, [R1+0xe8] ;  /* 0x0000e80001767983 */ /* 0x001f620000100800 */
        /* <DEDUP_REMOVED lines=13> */
.L_x_2910:
[----:B------:R-:W-:Y:S05]  /*387f0*/  BSYNC B3 ;  /* 0x0000000000037941 */ /* 0x000fea0003800000 */
.L_x_2909:
        /* <DEDUP_REMOVED lines=19> */
.L_x_2914:
[----:B------:R-:W-:Y:S05]  /*38930*/  BSYNC B4 ;  /* 0x0000000000047941 */ /* 0x000fea0003800000 */
.L_x_2913:
[----:B------:R-:W-:-:S07]  /*38940*/  F2FP.BF16.F32.PACK_AB R6, RZ, R6 ;  /* 0x00000006ff06723e */ /* 0x000fce00000010ff */
.L_x_2912:
[----:B------:R-:W-:Y:S05]  /*38950*/  BSYNC B3 ;  /* 0x0000000000037941 */ /* 0x000fea0003800000 */
.L_x_2911:
        /* <DEDUP_REMOVED lines=19> */
.L_x_2918:
[----:B------:R-:W-:Y:S05]  /*38a90*/  BSYNC B4 ;  /* 0x0000000000047941 */ /* 0x000fea0003800000 */
.L_x_2917:
[----:B------:R-:W-:-:S07]  /*38aa0*/  F2FP.BF16.F32.PACK_AB R116, RZ, R116 ;  /* 0x00000074ff74723e */ /* 0x000fce00000010ff */
.L_x_2916:
[----:B------:R-:W-:Y:S05]  /*38ab0*/  BSYNC B3 ;  /* 0x0000000000037941 */ /* 0x000fea0003800000 */
.L_x_2915:
        /* <DEDUP_REMOVED lines=18> */
.L_x_2922:
[----:B------:R-:W-:Y:S05]  /*38be0*/  BSYNC B4 ;  /* 0x0000000000047941 */ /* 0x000fea0003800000 */
.L_x_2921:
[----:B------:R-:W-:-:S07]  /*38bf0*/  F2FP.BF16.F32.PACK_AB R113, RZ, R113 ;  /* 0x00000071ff71723e */ /* 0x000fce00000010ff */
.L_x_2920:
[----:B------:R-:W-:Y:S05]  /*38c00*/  BSYNC B3 ;  /* 0x0000000000037941 */ /* 0x000fea0003800000 */
.L_x_2919:
[----:B------:R-:W-:-:S05]  /*38c10*/  PRMT R113, R116, 0x5410, R113 ;  /* 0x0000541074717816 */ /* 0x000fca0000000071 */
[----:B------:R0:W-:Y:S02]  /*38c20*/  STG.E.64 desc[UR4][R4.64+0x400], R112 ;  /* 0x0004007004007986 */ /* 0x0001e4000c101b04 */
.L_x_2908:
[----:B------:R-:W-:Y:S05]  /*38c30*/  BSYNC B2 ;  /* 0x0000000000027941 */ /* 0x000fea0003800000 */
.L_x_2906:
        /* <DEDUP_REMOVED lines=9> */
.L_x_2924:
        /* <DEDUP_REMOVED lines=14> */
.L_x_2927:
[----:B------:R-:W-:Y:S05]  /*38db0*/  BSYNC B3 ;  /* 0x0000000000037941 */ /* 0x000fea0003800000 */
.L_x_2926:
        /* <DEDUP_REMOVED lines=19> */
.L_x_2931:
[----:B------:R-:W-:Y:S05]  /*38ef0*/  BSYNC B4 ;  /* 0x0000000000047941 */ /* 0x000fea0003800000 */
.L_x_2930:
[----:B------:R-:W-:-:S07]  /*38f00*/  F2FP.BF16.F32.PACK_AB R6, RZ, R6 ;  /* 0x00000006ff06723e */ /* 0x000fce00000010ff */
.L_x_2929:
[----:B------:R-:W-:Y:S05]  /*38f10*/  BSYNC B3 ;  /* 0x0000000000037941 */ /* 0x000fea0003800000 */
.L_x_2928:
        /* <DEDUP_REMOVED lines=19> */
.L_x_2935:
[----:B------:R-:W-:Y:S05]  /*39050*/  BSYNC B4 ;  /* 0x0000000000047941 */ /* 0x000fea0003800000 */
.L_x_2934:
[----:B------:R-:W-:-:S07]  /*39060*/  F2FP.BF16.F32.PACK_AB R112, RZ, R112 ;  /* 0x00000070ff70723e */ /* 0x000fce00000010ff */
.L_x_2933:
[----:B------:R-:W-:Y:S05]  /*39070*/  BSYNC B3 ;  /* 0x0000000000037941 */ /* 0x000fea0003800000 */
.L_x_2932:
        /* <DEDUP_REMOVED lines=18> */
.L_x_2939:
[----:B------:R-:W-:Y:S05]  /*391a0*/  BSYNC B4 ;  /* 0x0000000000047941 */ /* 0x000fea0003800000 */
.L_x_2938:
[----:B------:R-:W-:-:S07]  /*391b0*/  F2FP.BF16.F32.PACK_AB R111, RZ, R111 ;  /* 0x0000006fff6f723e */ /* 0x000fce00000010ff */
.L_x_2937:
[----:B------:R-:W-:Y:S05]  /*391c0*/  BSYNC B3 ;  /* 0x0000000000037941 */ /* 0x000fea0003800000 */
.L_x_2936:
[----:B------:R-:W-:-:S05]  /*391d0*/  PRMT R111, R112, 0x5410, R111 ;  /* 0x00005410706f7816 */ /* 0x000fca000000006f */
[----:B------:R0:W-:Y:S02]  /*391e0*/  STG.E.64 desc[UR4][R4.64+0x500], R110 ;  /* 0x0005006e04007986 */ /* 0x0001e4000c101b04 */
.L_x_2925:
[----:B------:R-:W-:Y:S05]  /*391f0*/  BSYNC B2 ;  /* 0x0000000000027941 */ /* 0x000fea0003800000 */
.L_x_2923:
        /* <DEDUP_REMOVED lines=9> */
.L_x_2941:
        /* <DEDUP_REMOVED lines=14> */
.L_x_2944:
[----:B------:R-:W-:Y:S05]  /*39370*/  BSYNC B3 ;  /* 0x0000000000037941 */ /* 0x000fea0003800000 */
.L_x_2943:
        /* <DEDUP_REMOVED lines=19> */
.L_x_2948:
[----:B------:R-:W-:Y:S05]  /*394b0*/  BSYNC B4 ;  /* 0x0000000000047941 */ /* 0x000fea0003800000 */
.L_x_2947:
[----:B------:R-:W-:-:S07]  /*394c0*/  F2FP.BF16.F32.PACK_AB R6, RZ, R6 ;  /* 0x00000006ff06723e */ /* 0x000fce00000010ff */
.L_x_2946:
[----:B------:R-:W-:Y:S05]  /*394d0*/  BSYNC B3 ;  /* 0x0000000000037941 */ /* 0x000fea0003800000 */
.L_x_2945:
        /* <DEDUP_REMOVED lines=19> */
.L_x_2952:
[----:B------:R-:W-:Y:S05]  /*39610*/  BSYNC B4 ;  /* 0x0000000000047941 */ /* 0x000fea0003800000 */
.L_x_2951:
[----:B------:R-:W-:-:S07]  /*39620*/  F2FP.BF16.F32.PACK_AB R111, RZ, R111 ;  /* 0x0000006fff6f723e */ /* 0x000fce00000010ff */
.L_x_2950:
[----:B------:R-:W-:Y:S05]  /*39630*/  BSYNC B3 ;  /* 0x0000000000037941 */ /* 0x000fea0003800000 */
.L_x_2949:
        /* <DEDUP_REMOVED lines=18> */
.L_x_2956:
[----:B------:R-:W-:Y:S05]  /*39760*/  BSYNC B4 ;  /* 0x0000000000047941 */ /* 0x000fea0003800000 */
.L_x_2955:
[----:B------:R-:W-:-:S07]  /*39770*/  F2FP.BF16.F32.PACK_AB R107, RZ, R107 ;  /* 0x0000006bff6b723e */ /* 0x000fce00000010ff */
.L_x_2954:
[----:B------:R-:W-:Y:S05]  /*39780*/  BSYNC B3 ;  /* 0x0000000000037941 */ /* 0x000fea0003800000 */
.L_x_2953:
[----:B------:R-:W-:-:S05]  /*39790*/  PRMT R107, R111, 0x5410, R107 ;  /* 0x000054106f6b7816 */ /* 0x000fca000000006b */
[----:B------:R0:W-:Y:S02]  /*397a0*/  STG.E.64 desc[UR4][R4.64+0x600], R106 ;  /* 0x0006006a04007986 */ /* 0x0001e4000c101b04 */
.L_x_2942:
[----:B------:R-:W-:Y:S05]  /*397b0*/  BSYNC B2 ;  /* 0x0000000000027941 */ /* 0x000fea0003800000 */
.L_x_2940:
        /* <DEDUP_REMOVED lines=9> */
.L_x_2958:
        /* <DEDUP_REMOVED lines=14> */
.L_x_2961:
[----:B------:R-:W-:Y:S05]  /*39930*/  BSYNC B3 ;  /* 0x0000000000037941 */ /* 0x000fea0003800000 */
.L_x_2960:
        /* <DEDUP_REMOVED lines=19> */
.L_x_2965:
[----:B------:R-:W-:Y:S05]  /*39a70*/  BSYNC B4 ;  /* 0x0000000000047941 */ /* 0x000fea0003800000 */
.L_x_2964:
[----:B------:R-:W-:-:S07]  /*39a80*/  F2FP.BF16.F32.PACK_AB R6, RZ, R6 ;  /* 0x00000006ff06723e */ /* 0x000fce00000010ff */
.L_x_2963:
[----:B------:R-:W-:Y:S05]  /*39a90*/  BSYNC B3 ;  /* 0x0000000000037941 */ /* 0x000fea0003800000 */
.L_x_2962:
        /* <DEDUP_REMOVED lines=19> */
.L_x_2969:
[----:B------:R-:W-:Y:S05]  /*39bd0*/  BSYNC B4 ;  /* 0x0000000000047941 */ /* 0x000fea0003800000 */
.L_x_2968:
[----:B------:R-:W-:-:S07]  /*39be0*/  F2FP.BF16.F32.PACK_AB R107, RZ, R107 ;  /* 0x0000006bff6b723e */ /* 0x000fce00000010ff */
.L_x_2967:
[----:B------:R-:W-:Y:S05]  /*39bf0*/  BSYNC B3 ;  /* 0x0000000000037941 */ /* 0x000fea0003800000 */
.L_x_2966:
        /* <DEDUP_REMOVED lines=18> */
.L_x_2973:
[----:B------:R-:W-:Y:S05]  /*39d20*/  BSYNC B4 ;  /* 0x0000000000047941 */ /* 0x000fea0003800000 */
.L_x_2972:
[----:B------:R-:W-:-:S07]  /*39d30*/  F2FP.BF16.F32.PACK_AB R105, RZ, R105 ;  /* 0x00000069ff69723e */ /* 0x000fce00000010ff */
.L_x_2971:
[----:B------:R-:W-:Y:S05]  /*39d40*/  BSYNC B3 ;  /* 0x0000000000037941 */ /* 0x000fea0003800000 */
.L_x_2970:
[----:B------:R-:W-:-:S05]  /*39d50*/  PRMT R105, R107, 0x5410, R105 ;  /* 0x000054106b697816 */ /* 0x000fca0000000069 */
[----:B------:R0:W-:Y:S02]  /*39d60*/  STG.E.64 desc[UR4][R4.64+0x700], R104 ;  /* 0x0007006804007986 */ /* 0x0001e4000c101b04 */
.L_x_2959:
[----:B------:R-:W-:Y:S05]  /*39d70*/  BSYNC B2 ;  /* 0x0000000000027941 */ /* 0x000fea0003800000 */
.L_x_2957:
        /* <DEDUP_REMOVED lines=9> */
.L_x_2975:
        /* <DEDUP_REMOVED lines=14> */
.L_x_2978:
[----:B------:R-:W-:Y:S05]  /*39ef0*/  BSYNC B3 ;  /* 0x0000000000037941 */ /* 0x000fea0003800000 */
.L_x_2977:
        /* <DEDUP_REMOVED lines=19> */
.L_x_2982:
[----:B------:R-:W-:Y:S05]  /*3a030*/  BSYNC B4 ;  /* 0x0000000000047941 */ /* 0x000fea0003800000 */
.L_x_2981:
[----:B------:R-:W-:-:S07]  /*3a040*/  F2FP.BF16.F32.PACK_AB R6, RZ, R6 ;  /* 0x00000006ff06723e */ /* 0x000fce00000010ff */
.L_x_2980:
[----:B------:R-:W-:Y:S05]  /*3a050*/  BSYNC B3 ;  /* 0x0000000000037941 */ /* 0x000fea0003800000 */
.L_x_2979:
        /* <DEDUP_REMOVED lines=19> */
.L_x_2986:
[----:B------:R-:W-:Y:S05]  /*3a190*/  BSYNC B4 ;  /* 0x0000000000047941 */ /* 0x000fea0003800000 */
.L_x_2985:
[----:B------:R-:W-:-:S07]  /*3a1a0*/  F2FP.BF16.F32.PACK_AB R105, RZ, R105 ;  /* 0x00000069ff69723e */ /* 0x000fce00000010ff */
.L_x_2984:
[----:B------:R-:W-:Y:S05]  /*3a1b0*/  BSYNC B3 ;  /* 0x0000000000037941 */ /* 0x000fea0003800000 */
.L_x_2983:
        /* <DEDUP_REMOVED lines=18> */
.L_x_2990:
[----:B------:R-:W-:Y:S05]  /*3a2e0*/  BSYNC B4 ;  /* 0x0000000000047941 */ /* 0x000fea0003800000 */
.L_x_2989:
[----:B------:R-:W-:-:S07]  /*3a2f0*/  F2FP.BF16.F32.PACK_AB R101, RZ, R101 ;  /* 0x00000065ff65723e */ /* 0x000fce00000010ff */
.L_x_2988:
[----:B------:R-:W-:Y:S05]  /*3a300*/  BSYNC B3 ;  /* 0x0000000000037941 */ /* 0x000fea0003800000 */
.L_x_2987:
[----:B------:R-:W-:-:S05]  /*3a310*/  PRMT R101, R105, 0x5410, R101 ;  /* 0x0000541069657816 */ /* 0x000fca0000000065 */
[----:B------:R0:W-:Y:S02]  /*3a320*/  STG.E.64 desc[UR4][R4.64+0x800], R100 ;  /* 0x0008006404007986 */ /* 0x0001e4000c101b04 */
.L_x_2976:
[----:B------:R-:W-:Y:S05]  /*3a330*/  BSYNC B2 ;  /* 0x0000000000027941 */ /* 0x000fea0003800000 */
.L_x_2974:
        /* <DEDUP_REMOVED lines=9> */
.L_x_2992:
        /* <DEDUP_REMOVED lines=14> */
.L_x_2995:
[----:B------:R-:W-:Y:S05]  /*3a4b0*/  BSYNC B3 ;  /* 0x0000000000037941 */ /* 0x000fea0003800000 */
.L_x_2994:
        /* <DEDUP_REMOVED lines=19> */
.L_x_2999:
[----:B------:R-:W-:Y:S05]  /*3a5f0*/  BSYNC B4 ;  /* 0x0000000000047941 */ /* 0x000fea0003800000 */
.L_x_2998:
[----:B------:R-:W-:-:S07]  /*3a600*/  F2FP.BF16.F32.PACK_AB R6, RZ, R6 ;  /* 0x00000006ff06723e */ /* 0x000fce00000010ff */
.L_x_2997:
[----:B------:R-:W-:Y:S05]  /*3a610*/  BSYNC B3 ;  /* 0x0000000000037941 */ /* 0x000fea0003800000 */
.L_x_2996:
        /* <DEDUP_REMOVED lines=19> */
.L_x_3003:
[----:B------:R-:W-:Y:S05]  /*3a750*/  BSYNC B4 ;  /* 0x0000000000047941 */ /* 0x000fea0003800000 */
.L_x_3002:
[----:B------:R-:W-:-:S07]  /*3a760*/  F2FP.BF16.F32.PACK_AB R101, RZ, R101 ;  /* 0x00000065ff65723e */ /* 0x000fce00000010ff */
.L_x_3001:
[----:B------:R-:W-:Y:S05]  /*3a770*/  BSYNC B3 ;  /* 0x0000000000037941 */ /* 0x000fea0003800000 */
.L_x_3000:
        /* <DEDUP_REMOVED lines=18> */
.L_x_3007:
[----:B------:R-:W-:Y:S05]  /*3a8a0*/  BSYNC B4 ;  /* 0x0000000000047941 */ /* 0x000fea0003800000 */
.L_x_3006:
[----:B------:R-:W-:-:S07]  /*3a8b0*/  F2FP.BF16.F32.PACK_AB R99, RZ, R99 ;  /* 0x00000063ff63723e */ /* 0x000fce00000010ff */
.L_x_3005:
[----:B------:R-:W-:Y:S05]  /*3a8c0*/  BSYNC B3 ;  /* 0x0000000000037941 */ /* 0x000fea0003800000 */
.L_x_3004:
[----:B------:R-:W-:-:S05]  /*3a8d0*/  PRMT R99, R101, 0x5410, R99 ;  /* 0x0000541065637816 */ /* 0x000fca0000000063 */
[----:B------:R0:W-:Y:S02]  /*3a8e0*/  STG.E.64 desc[UR4][R4.64+0x900], R98 ;  /* 0x0009006204007986 */ /* 0x0001e4000c101b04 */
.L_x_2993:
[----:B------:R-:W-:Y:S05]  /*3a8f0*/  BSYNC B2 ;  /* 0x0000000000027941 */ /* 0x000fea0003800000 */
.L_x_2991:
        /* <DEDUP_REMOVED lines=9> */
.L_x_3009:
        /* <DEDUP_REMOVED lines=14> */
.L_x_3012:
[----:B------:R-:W-:Y:S05]  /*3aa70*/  BSYNC B3 ;  /* 0x0000000000037941 */ /* 0x000fea0003800000 */
.L_x_3011:
        /* <DEDUP_REMOVED lines=19> */
.L_x_3016:
[----:B------:R-:W-:Y:S05]  /*3abb0*/  BSYNC B4 ;  /* 0x0000000000047941 */ /* 0x000fea0003800000 */
.L_x_3015:
[----:B------:R-:W-:-:S07]  /*3abc0*/  F2FP.BF16.F32.PACK_AB R6, RZ, R6 ;  /* 0x00000006ff06723e */ /* 0x000fce00000010ff */
.L_x_3014:
[----:B------:R-:W-:Y:S05]  /*3abd0*/  BSYNC B3 ;  /* 0x0000000000037941 */ /* 0x000fea0003800000 */
.L_x_3013:
        /* <DEDUP_REMOVED lines=19> */
.L_x_3020:
[----:B------:R-:W-:Y:S05]  /*3ad10*/  BSYNC B4 ;  /* 0x0000000000047941 */ /* 0x000fea0003800000 */
.L_x_3019:
[----:B------:R-:W-:-:S07]  /*3ad20*/  F2FP.BF16.F32.PACK_AB R99, RZ, R99 ;  /* 0x00000063ff63723e */ /* 0x000fce00000010ff */
.L_x_3018:
[----:B------:R-:W-:Y:S05]  /*3ad30*/  BSYNC B3 ;  /* 0x0000000000037941 */ /* 0x000fea0003800000 */
.L_x_3017:
        /* <DEDUP_REMOVED lines=18> */
.L_x_3024:
[----:B------:R-:W-:Y:S05]  /*3ae60*/  BSYNC B4 ;  /* 0x0000000000047941 */ /* 0x000fea0003800000 */
.L_x_3023:
[----:B------:R-:W-:-:S07]  /*3ae70*/  F2FP.BF16.F32.PACK_AB R95, RZ, R95 ;  /* 0x0000005fff5f723e */ /* 0x000fce00000010ff */
.L_x_3022:
[----:B------:R-:W-:Y:S05]  /*3ae80*/  BSYNC B3 ;  /* 0x0000000000037941 */ /* 0x000fea0003800000 */
.L_x_3021:
[----:B------:R-:W-:-:S05]  /*3ae90*/  PRMT R95, R99, 0x5410, R95 ;  /* 0x00005410635f7816 */ /* 0x000fca000000005f */
[----:B------:R0:W-:Y:S02]  /*3aea0*/  STG.E.64 desc[UR4][R4.64+0xa00], R94 ;  /* 0x000a005e04007986 */ /* 0x0001e4000c101b04 */
.L_x_3010:
[----:B------:R-:W-:Y:S05]  /*3aeb0*/  BSYNC B2 ;  /* 0x0000000000027941 */ /* 0x000fea0003800000 */
.L_x_3008:
        /* <DEDUP_REMOVED lines=9> */
.L_x_3026:
        /* <DEDUP_REMOVED lines=14> */
.L_x_3029:
[----:B------:R-:W-:Y:S05]  /*3b030*/  BSYNC B3 ;  /* 0x0000000000037941 */ /* 0x000fea0003800000 */
.L_x_3028:
        /* <DEDUP_REMOVED lines=19> */
.L_x_3033:
[----:B------:R-:W-:Y:S05]  /*3b170*/  BSYNC B4 ;  /* 0x0000000000047941 */ /* 0x000fea0003800000 */
.L_x_3032:
[----:B------:R-:W-:-:S07]  /*3b180*/  F2FP.BF16.F32.PACK_AB R6, RZ, R6 ;  /* 0x00000006ff06723e */ /* 0x000fce00000010ff */
.L_x_3031:
[----:B------:R-:W-:Y:S05]  /*3b190*/  BSYNC B3 ;  /* 0x0000000000037941 */ /* 0x000fea0003800000 */
.L_x_3030:
        /* <DEDUP_REMOVED lines=19> */
.L_x_3037:
[----:B------:R-:W-:Y:S05]  /*3b2d0*/  BSYNC B4 ;  /* 0x0000000000047941 */ /* 0x000fea0003800000 */
.L_x_3036:
[----:B------:R-:W-:-:S07]  /*3b2e0*/  F2FP.BF16.F32.PACK_AB R95, RZ, R95 ;  /* 0x0000005fff5f723e */ /* 0x000fce00000010ff */
.L_x_3035:
[----:B------:R-:W-:Y:S05]  /*3b2f0*/  BSYNC B3 ;  /* 0x0000000000037941 */ /* 0x000fea0003800000 */
.L_x_3034:
        /* <DEDUP_REMOVED lines=18> */
.L_x_3041:
[----:B------:R-:W-:Y:S05]  /*3b420*/  BSYNC B4 ;  /* 0x0000000000047941 */ /* 0x000fea0003800000 */
.L_x_3040:
[----:B------:R-:W-:-:S07]  /*3b430*/  F2FP.BF16.F32.PACK_AB R93, RZ, R93 ;  /* 0x0000005dff5d723e */ /* 0x000fce00000010ff */
.L_x_3039:
[----:B------:R-:W-:Y:S05]  /*3b440*/  BSYNC B3 ;  /* 0x0000000000037941 */ /* 0x000fea0003800000 */
.L_x_3038:
[----:B------:R-:W-:-:S05]  /*3b450*/  PRMT R93, R95, 0x5410, R93 ;  /* 0x000054105f5d7816 */ /* 0x000fca000000005d */
[----:B------:R0:W-:Y:S02]  /*3b460*/  STG.E.64 desc[UR4][R4.64+0xb00], R92 ;  /* 0x000b005c04007986 */ /* 0x0001e4000c101b04 */
.L_x_3027:
[----:B------:R-:W-:Y:S05]  /*3b470*/  BSYNC B2 ;  /* 0x0000000000027941 */ /* 0x000fea0003800000 */
.L_x_3025:
        /* <DEDUP_REMOVED lines=9> */
.L_x_3043:
        /* <DEDUP_REMOVED lines=14> */
.L_x_3046:
[----:B------:R-:W-:Y:S05]  /*3b5f0*/  BSYNC B3 ;  /* 0x0000000000037941 */ /* 0x000fea0003800000 */
.L_x_3045:
        /* <DEDUP_REMOVED lines=19> */
.L_x_3050:
[----:B------:R-:W-:Y:S05]  /*3b730*/  BSYNC B4 ;  /* 0x0000000000047941 */ /* 0x000fea0003800000 */
.L_x_3049:
[----:B------:R-:W-:-:S07]  /*3b740*/  F2FP.BF16.F32.PACK_AB R6, RZ, R6 ;  /* 0x00000006ff06723e */ /* 0x000fce00000010ff */
.L_x_3048:
[----:B------:R-:W-:Y:S05]  /*3b750*/  BSYNC B3 ;  /* 0x0000000000037941 */ /* 0x000fea0003800000 */
.L_x_3047:
        /* <DEDUP_REMOVED lines=19> */
.L_x_3054:
[----:B------:R-:W-:Y:S05]  /*3b890*/  BSYNC B4 ;  /* 0x0000000000047941 */ /* 0x000fea0003800000 */
.L_x_3053:
[----:B------:R-:W-:-:S07]  /*3b8a0*/  F2FP.BF16.F32.PACK_AB R93, RZ, R93 ;  /* 0x0000005dff5d723e */ /* 0x000fce00000010ff */
.L_x_3052:
[----:B------:R-:W-:Y:S05]  /*3b8b0*/  BSYNC B3 ;  /* 0x0000000000037941 */ /* 0x000fea0003800000 */
.L_x_3051:
        /* <DEDUP_REMOVED lines=18> */
.L_x_3058:
[----:B------:R-:W-:Y:S05]  /*3b9e0*/  BSYNC B4 ;  /* 0x0000000000047941 */ /* 0x000fea0003800000 */
.L_x_3057:
[----:B------:R-:W-:-:S07]  /*3b9f0*/  F2FP.BF16.F32.PACK_AB R89, RZ, R89 ;  /* 0x00000059ff59723e */ /* 0x000fce00000010ff */
.L_x_3056:
[----:B------:R-:W-:Y:S05]  /*3ba00*/  BSYNC B3 ;  /* 0x0000000000037941 */ /* 0x000fea0003800000 */
.L_x_3055:
[----:B------:R-:W-:-:S05]  /*3ba10*/  PRMT R89, R93, 0x5410, R89 ;  /* 0x000054105d597816 */ /* 0x000fca0000000059 */
[----:B------:R0:W-:Y:S02]  /*3ba20*/  STG.E.64 desc[UR4][R4.64+0xc00], R88 ;  /* 0x000c005804007986 */ /* 0x0001e4000c101b04 */
.L_x_3044:
[----:B------:R-:W-:Y:S05]  /*3ba30*/  BSYNC B2 ;  /* 0x0000000000027941 */ /* 0x000fea0003800000 */
.L_x_3042:
        /* <DEDUP_REMOVED lines=9> */
.L_x_3060:
        /* <DEDUP_REMOVED lines=14> */
.L_x_3063:
[----:B------:R-:W-:Y:S05]  /*3bbb0*/  BSYNC B3 ;  /* 0x0000000000037941 */ /* 0x000fea0003800000 */
.L_x_3062:
        /* <DEDUP_REMOVED lines=19> */
.L_x_3067:
[----:B------:R-:W-:Y:S05]  /*3bcf0*/  BSYNC B4 ;  /* 0x0000000000047941 */ /* 0x000fea0003800000 */
.L_x_3066:
[----:B------:R-:W-:-:S07]  /*3bd00*/  F2FP.BF16.F32.PACK_AB R6, RZ, R6 ;  /* 0x00000006ff06723e */ /* 0x000fce00000010ff */
.L_x_3065:
[----:B------:R-:W-:Y:S05]  /*3bd10*/  BSYNC B3 ;  /* 0x0000000000037941 */ /* 0x000fea0003800000 */
.L_x_3064:
        /* <DEDUP_REMOVED lines=19> */
.L_x_3071:
[----:B------:R-:W-:Y:S05]  /*3be50*/  BSYNC B4 ;  /* 0x0000000000047941 */ /* 0x000fea0003800000 */
.L_x_3070:
[----:B------:R-:W-:-:S07]  /*3be60*/  F2FP.BF16.F32.PACK_AB R89, RZ, R89 ;  /* 0x00000059ff59723e */ /* 0x000fce00000010ff */
.L_x_3069:
[----:B------:R-:W-:Y:S05]  /*3be70*/  BSYNC B3 ;  /* 0x0000000000037941 */ /* 0x000fea0003800000 */
.L_x_3068:
        /* <DEDUP_REMOVED lines=18> */
.L_x_3075:
[----:B------:R-:W-:Y:S05]  /*3bfa0*/  BSYNC B4 ;  /* 0x0000000000047941 */ /* 0x000fea0003800000 */
.L_x_3074:
[----:B------:R-:W-:-:S07]  /*3bfb0*/  F2FP.BF16.F32.PACK_AB R87, RZ, R87 ;  /* 0x00000057ff57723e */ /* 0x000fce00000010ff */
.L_x_3073:
[----:B------:R-:W-:Y:S05]  /*3bfc0*/  BSYNC B3 ;  /* 0x0000000000037941 */ /* 0x000fea0003800000 */
.L_x_3072:
[----:B------:R-:W-:-:S05]  /*3bfd0*/  PRMT R87, R89, 0x5410, R87 ;  /* 0x0000541059577816 */ /* 0x000fca0000000057 */
[----:B------:R0:W-:Y:S02]  /*3bfe0*/  STG.E.64 desc[UR4][R4.64+0xd00], R86 ;  /* 0x000d005604007986 */ /* 0x0001e4000c101b04 */
.L_x_3061:
[----:B------:R-:W-:Y:S05]  /*3bff0*/  BSYNC B2 ;  /* 0x0000000000027941 */ /* 0x000fea0003800000 */
.L_x_3059:
        /* <DEDUP_REMOVED lines=9> */
.L_x_3077:
        /* <DEDUP_REMOVED lines=14> */
.L_x_3080:
[----:B------:R-:W-:Y:S05]  /*3c170*/  BSYNC B3 ;  /* 0x0000000000037941 */ /* 0x000fea0003800000 */
.L_x_3079:
        /* <DEDUP_REMOVED lines=19> */
.L_x_3084:
[----:B------:R-:W-:Y:S05]  /*3c2b0*/  BSYNC B4 ;  /* 0x0000000000047941 */ /* 0x000fea0003800000 */
.L_x_3083:
[----:B------:R-:W-:-:S07]  /*3c2c0*/  F2FP.BF16.F32.PACK_AB R6, RZ, R6 ;  /* 0x00000006ff06723e */ /* 0x000fce00000010ff */
.L_x_3082:
[----:B------:R-:W-:Y:S05]  /*3c2d0*/  BSYNC B3 ;  /* 0x0000000000037941 */ /* 0x000fea0003800000 */
.L_x_3081:
        /* <DEDUP_REMOVED lines=19> */
.L_x_3088:
[----:B------:R-:W-:Y:S05]  /*3c410*/  BSYNC B4 ;  /* 0x0000000000047941 */ /* 0x000fea0003800000 */
.L_x_3087:
[----:B------:R-:W-:-:S07]  /*3c420*/  F2FP.BF16.F32.PACK_AB R87, RZ, R87 ;  /* 0x00000057ff57723e */ /* 0x000fce00000010ff */
.L_x_3086:
[----:B------:R-:W-:Y:S05]  /*3c430*/  BSYNC B3 ;  /* 0x0000000000037941 */ /* 0x000fea0003800000 */
.L_x_3085:
        /* <DEDUP_REMOVED lines=18> */
.L_x_3092:
[----:B------:R-:W-:Y:S05]  /*3c560*/  BSYNC B4 ;  /* 0x0000000000047941 */ /* 0x000fea0003800000 */
.L_x_3091:
[----:B------:R-:W-:-:S07]  /*3c570*/  F2FP.BF16.F32.PACK_AB R83, RZ, R83 ;  /* 0x00000053ff53723e */ /* 0x000fce00000010ff */
.L_x_3090:
[----:B------:R-:W-:Y:S05]  /*3c580*/  BSYNC B3 ;  /* 0x0000000000037941 */ /* 0x000fea0003800000 */
.L_x_3089:
[----:B------:R-:W-:-:S05]  /*3c590*/  PRMT R83, R87, 0x5410, R83 ;  /* 0x0000541057537816 */ /* 0x000fca0000000053 */
[----:B------:R0:W-:Y:S02]  /*3c5a0*/  STG.E.64 desc[UR4][R4.64+0xe00], R82 ;  /* 0x000e005204007986 */ /* 0x0001e4000c101b04 */
.L_x_3078:
[----:B------:R-:W-:Y:S05]  /*3c5b0*/  BSYNC B2 ;  /* 0x0000000000027941 */ /* 0x000fea0003800000 */
.L_x_3076:
        /* <DEDUP_REMOVED lines=9> */
.L_x_3094:
        /* <DEDUP_REMOVED lines=14> */
.L_x_3097:
[----:B------:R-:W-:Y:S05]  /*3c730*/  BSYNC B3 ;  /* 0x0000000000037941 */ /* 0x000fea0003800000 */
.L_x_3096:
        /* <DEDUP_REMOVED lines=19> */
.L_x_3101:
[----:B------:R-:W-:Y:S05]  /*3c870*/  BSYNC B4 ;  /* 0x0000000000047941 */ /* 0x000fea0003800000 */
.L_x_3100:
[----:B------:R-:W-:-:S07]  /*3c880*/  F2FP.BF16.F32.PACK_AB R6, RZ, R6 ;  /* 0x00000006ff06723e */ /* 0x000fce00000010ff */
.L_x_3099:
[----:B------:R-:W-:Y:S05]  /*3c890*/  BSYNC B3 ;  /* 0x0000000000037941 */ /* 0x000fea0003800000 */
.L_x_3098:
        /* <DEDUP_REMOVED lines=19> */
.L_x_3105:
[----:B------:R-:W-:Y:S05]  /*3c9d0*/  BSYNC B4 ;  /* 0x0000000000047941 */ /* 0x000fea0003800000 */
.L_x_3104:
[----:B------:R-:W-:-:S07]  /*3c9e0*/  F2FP.BF16.F32.PACK_AB R83, RZ, R83 ;  /* 0x00000053ff53723e */ /* 0x000fce00000010ff */
.L_x_3103:
[----:B------:R-:W-:Y:S05]  /*3c9f0*/  BSYNC B3 ;  /* 0x0000000000037941 */ /* 0x000fea0003800000 */
.L_x_3102:
        /* <DEDUP_REMOVED lines=18> */
.L_x_3109:
[----:B------:R-:W-:Y:S05]  /*3cb20*/  BSYNC B4 ;  /* 0x0000000000047941 */ /* 0x000fea0003800000 */
.L_x_3108:
[----:B------:R-:W-:-:S07]  /*3cb30*/  F2FP.BF16.F32.PACK_AB R81, RZ, R81 ;  /* 0x00000051ff51723e */ /* 0x000fce00000010ff */
.L_x_3107:
[----:B------:R-:W-:Y:S05]  /*3cb40*/  BSYNC B3 ;  /* 0x0000000000037941 */ /* 0x000fea0003800000 */
.L_x_3106:
[----:B------:R-:W-:-:S05]  /*3cb50*/  PRMT R81, R83, 0x5410, R81 ;  /* 0x0000541053517816 */ /* 0x000fca0000000051 */
[----:B------:R0:W-:Y:S02]  /*3cb60*/  STG.E.64 desc[UR4][R4.64+0xf00], R80 ;  /* 0x000f005004007986 */ /* 0x0001e4000c101b04 */
.L_x_3095:
[----:B------:R-:W-:Y:S05]  /*3cb70*/  BSYNC B2 ;  /* 0x0000000000027941 */ /* 0x000fea0003800000 */
.L_x_3093:
        /* <DEDUP_REMOVED lines=9> */
.L_x_3111:
        /* <DEDUP_REMOVED lines=14> */
.L_x_3114:
[----:B------:R-:W-:Y:S05]  /*3ccf0*/  BSYNC B3 ;  /* 0x0000000000037941 */ /* 0x000fea0003800000 */
.L_x_3113:
        /* <DEDUP_REMOVED lines=19> */
.L_x_3118:
[----:B------:R-:W-:Y:S05]  /*3ce30*/  BSYNC B4 ;  /* 0x0000000000047941 */ /* 0x000fea0003800000 */
.L_x_3117:
[----:B------:R-:W-:-:S07]  /*3ce40*/  F2FP.BF16.F32.PACK_AB R6, RZ, R6 ;  /* 0x00000006ff06723e */ /* 0x000fce00000010ff */
.L_x_3116:
[----:B------:R-:W-:Y:S05]  /*3ce50*/  BSYNC B3 ;  /* 0x0000000000037941 */ /* 0x000fea0003800000 */
.L_x_3115:
        /* <DEDUP_REMOVED lines=19> */
.L_x_3122:
[----:B------:R-:W-:Y:S05]  /*3cf90*/  BSYNC B4 ;  /* 0x0000000000047941 */ /* 0x000fea0003800000 */
.L_x_3121:
[----:B------:R-:W-:-:S07]  /*3cfa0*/  F2FP.BF16.F32.PACK_AB R81, RZ, R81 ;  /* 0x00000051ff51723e */ /* 0x000fce00000010ff */
.L_x_3120:
[----:B------:R-:W-:Y:S05]  /*3cfb0*/  BSYNC B3 ;  /* 0x0000000000037941 */ /* 0x000fea0003800000 */
.L_x_3119:
        /* <DEDUP_REMOVED lines=18> */
.L_x_3126:
[----:B------:R-:W-:Y:S05]  /*3d0e0*/  BSYNC B4 ;  /* 0x0000000000047941 */ /* 0x000fea0003800000 */
.L_x_3125:
[----:B------:R-:W-:-:S07]  /*3d0f0*/  F2FP.BF16.F32.PACK_AB R77, RZ, R77 ;  /* 0x0000004dff4d723e */ /* 0x000fce00000010ff */
.L_x_3124:
[----:B------:R-:W-:Y:S05]  /*3d100*/  BSYNC B3 ;  /* 0x0000000000037941 */ /* 0x000fea0003800000 */
.L_x_3123:
[----:B------:R-:W-:-:S05]  /*3d110*/  PRMT R77, R81, 0x5410, R77 ;  /* 0x00005410514d7816 */ /* 0x000fca000000004d */
[----:B------:R0:W-:Y:S02]  /*3d120*/  STG.E.64 desc[UR4][R4.64+0x1000], R76 ;  /* 0x0010004c04007986 */ /* 0x0001e4000c101b04 */
.L_x_3112:
[----:B------:R-:W-:Y:S05]  /*3d130*/  BSYNC B2 ;  /* 0x0000000000027941 */ /* 0x000fea0003800000 */
.L_x_3110:
        /* <DEDUP_REMOVED lines=9> */
.L_x_3128:
        /* <DEDUP_REMOVED lines=14> */
.L_x_3131:
[----:B------:R-:W-:Y:S05]  /*3d2b0*/  BSYNC B3 ;  /* 0x0000000000037941 */ /* 0x000fea0003800000 */
.L_x_3130:
        /* <DEDUP_REMOVED lines=19> */
.L_x_3135:
[----:B------:R-:W-:Y:S05]  /*3d3f0*/  BSYNC B4 ;  /* 0x0000000000047941 */ /* 0x000fea0003800000 */
.L_x_3134:
[----:B------:R-:W-:-:S07]  /*3d400*/  F2FP.BF16.F32.PACK_AB R6, RZ, R6 ;  /* 0x00000006ff06723e */ /* 0x000fce00000010ff */
.L_x_3133:
[----:B------:R-:W-:Y:S05]  /*3d410*/  BSYNC B3 ;  /* 0x0000000000037941 */ /* 0x000fea0003800000 */
.L_x_3132:
        /* <DEDUP_REMOVED lines=19> */
.L_x_3139:
[----:B------:R-:W-:Y:S05]  /*3d550*/  BSYNC B4 ;  /* 0x0000000000047941 */ /* 0x000fea0003800000 */
.L_x_3138:
[----:B------:R-:W-:-:S07]  /*3d560*/  F2FP.BF16.F32.PACK_AB R77, RZ, R77 ;  /* 0x0000004dff4d723e */ /* 0x000fce00000010ff */
.L_x_3137:
[----:B------:R-:W-:Y:S05]  /*3d570*/  BSYNC B3 ;  /* 0x0000000000037941 */ /* 0x000fea0003800000 */
.L_x_3136:
        /* <DEDUP_REMOVED lines=18> */
.L_x_3143:
[----:B------:R-:W-:Y:S05]  /*3d6a0*/  BSYNC B4 ;  /* 0x0000000000047941 */ /* 0x000fea0003800000 */
.L_x_3142:
[----:B------:R-:W-:-:S07]  /*3d6b0*/  F2FP.BF16.F32.PACK_AB R75, RZ, R75 ;  /* 0x0000004bff4b723e */ /* 0x000fce00000010ff */
.L_x_3141:
[----:B------:R-:W-:Y:S05]  /*3d6c0*/  BSYNC B3 ;  /* 0x0000000000037941 */ /* 0x000fea0003800000 */
.L_x_3140:
[----:B------:R-:W-:-:S05]  /*3d6d0*/  PRMT R75, R77, 0x5410, R75 ;  /* 0x000054104d4b7816 */ /* 0x000fca000000004b */
[----:B------:R0:W-:Y:S02]  /*3d6e0*/  STG.E.64 desc[UR4][R4.64+0x1100], R74 ;  /* 0x0011004a04007986 */ /* 0x0001e4000c101b04 */
.L_x_3129:
[----:B------:R-:W-:Y:S05]  /*3d6f0*/  BSYNC B2 ;  /* 0x0000000000027941 */ /* 0x000fea0003800000 */
.L_x_3127:
        /* <DEDUP_REMOVED lines=9> */
.L_x_3145:
        /* <DEDUP_REMOVED lines=14> */
.L_x_3148:
[----:B------:R-:W-:Y:S05]  /*3d870*/  BSYNC B3 ;  /* 0x0000000000037941 */ /* 0x000fea0003800000 */
.L_x_3147:
        /* <DEDUP_REMOVED lines=19> */
.L_x_3152:
[----:B------:R-:W-:Y:S05]  /*3d9b0*/  BSYNC B4 ;  /* 0x0000000000047941 */ /* 0x000fea0003800000 */
.L_x_3151:
[----:B------:R-:W-:-:S07]  /*3d9c0*/  F2FP.BF16.F32.PACK_AB R6, RZ, R6 ;  /* 0x00000006ff06723e */ /* 0x000fce00000010ff */
.L_x_3150:
[----:B------:R-:W-:Y:S05]  /*3d9d0*/  BSYNC B3 ;  /* 0x0000000000037941 */ /* 0x000fea0003800000 */
.L_x_3149:
        /* <DEDUP_REMOVED lines=19> */
.L_x_3156:
[----:B------:R-:W-:Y:S05]  /*3db10*/  BSYNC B4 ;  /* 0x0000000000047941 */ /* 0x000fea0003800000 */
.L_x_3155:
[----:B------:R-:W-:-:S07]  /*3db20*/  F2FP.BF16.F32.PACK_AB R75, RZ, R75 ;  /* 0x0000004bff4b723e */ /* 0x000fce00000010ff */
.L_x_3154:
[----:B------:R-:W-:Y:S05]  /*3db30*/  BSYNC B3 ;  /* 0x0000000000037941 */ /* 0x000fea0003800000 */
.L_x_3153:
        /* <DEDUP_REMOVED lines=18> */
.L_x_3160:
[----:B------:R-:W-:Y:S05]  /*3dc60*/  BSYNC B4 ;  /* 0x0000000000047941 */ /* 0x000fea0003800000 */
.L_x_3159:
[----:B------:R-:W-:-:S07]  /*3dc70*/  F2FP.BF16.F32.PACK_AB R71, RZ, R71 ;  /* 0x00000047ff47723e */ /* 0x000fce00000010ff */
.L_x_3158:
[----:B------:R-:W-:Y:S05]  /*3dc80*/  BSYNC B3 ;  /* 0x0000000000037941 */ /* 0x000fea0003800000 */
.L_x_3157:
[----:B------:R-:W-:-:S05]  /*3dc90*/  PRMT R71, R75, 0x5410, R71 ;  /* 0x000054104b477816 */ /* 0x000fca0000000047 */
[----:B------:R0:W-:Y:S02]  /*3dca0*/  STG.E.64 desc[UR4][R4.64+0x1200], R70 ;  /* 0x0012004604007986 */ /* 0x0001e4000c101b04 */
.L_x_3146:
[----:B------:R-:W-:Y:S05]  /*3dcb0*/  BSYNC B2 ;  /* 0x0000000000027941 */ /* 0x000fea0003800000 */
.L_x_3144:
        /* <DEDUP_REMOVED lines=9> */
.L_x_3162:
        /* <DEDUP_REMOVED lines=14> */
.L_x_3165:
[----:B------:R-:W-:Y:S05]  /*3de30*/  BSYNC B3 ;  /* 0x0000000000037941 */ /* 0x000fea0003800000 */
.L_x_3164:
        /* <DEDUP_REMOVED lines=19> */
.L_x_3169:
[----:B------:R-:W-:Y:S05]  /*3df70*/  BSYNC B4 ;  /* 0x0000000000047941 */ /* 0x000fea0003800000 */
.L_x_3168:
[----:B------:R-:W-:-:S07]  /*3df80*/  F2FP.BF16.F32.PACK_AB R6, RZ, R6 ;  /* 0x00000006ff06723e */ /* 0x000fce00000010ff */
.L_x_3167:
[----:B------:R-:W-:Y:S05]  /*3df90*/  BSYNC B3 ;  /* 0x0000000000037941 */ /* 0x000fea0003800000 */
.L_x_3166:
        /* <DEDUP_REMOVED lines=19> */
.L_x_3173:
[----:B------:R-:W-:Y:S05]  /*3e0d0*/  BSYNC B4 ;  /* 0x0000000000047941 */ /* 0x000fea0003800000 */
.L_x_3172:
[----:B------:R-:W-:-:S07]  /*3e0e0*/  F2FP.BF16.F32.PACK_AB R71, RZ, R71 ;  /* 0x00000047ff47723e */ /* 0x000fce00000010ff */
.L_x_3171:
[----:B------:R-:W-:Y:S05]  /*3e0f0*/  BSYNC B3 ;  /* 0x0000000000037941 */ /* 0x000fea0003800000 */
.L_x_3170:
        /* <DEDUP_REMOVED lines=18> */
.L_x_3177:
[----:B------:R-:W-:Y:S05]  /*3e220*/  BSYNC B4 ;  /* 0x0000000000047941 */ /* 0x000fea0003800000 */
.L_x_3176:
[----:B------:R-:W-:-:S07]  /*3e230*/  F2FP.BF16.F32.PACK_AB R69, RZ, R69 ;  /* 0x00000045ff45723e */ /* 0x000fce00000010ff */
.L_x_3175:
[----:B------:R-:W-:Y:S05]  /*3e240*/  BSYNC B3 ;  /* 0x0000000000037941 */ /* 0x000fea0003800000 */
.L_x_3174:
[----:B------:R-:W-:-:S05]  /*3e250*/  PRMT R69, R71, 0x5410, R69 ;  /* 0x0000541047457816 */ /* 0x000fca0000000045 */
[----:B------:R0:W-:Y:S02]  /*3e260*/  STG.E.64 desc[UR4][R4.64+0x1300], R68 ;  /* 0x0013004404007986 */ /* 0x0001e4000c101b04 */
.L_x_3163:
[----:B------:R-:W-:Y:S05]  /*3e270*/  BSYNC B2 ;  /* 0x0000000000027941 */ /* 0x000fea0003800000 */
.L_x_3161:
        /* <DEDUP_REMOVED lines=9> */
.L_x_3179:
        /* <DEDUP_REMOVED lines=14> */
.L_x_3182:
[----:B------:R-:W-:Y:S05]  /*3e3f0*/  BSYNC B3 ;  /* 0x0000000000037941 */ /* 0x000fea0003800000 */
.L_x_3181:
        /* <DEDUP_REMOVED lines=19> */
.L_x_3186:
[----:B------:R-:W-:Y:S05]  /*3e530*/  BSYNC B4 ;  /* 0x0000000000047941 */ /* 0x000fea0003800000 */
.L_x_3185:
[----:B------:R-:W-:-:S07]  /*3e540*/  F2FP.BF16.F32.PACK_AB R6, RZ, R6 ;  /* 0x00000006ff06723e */ /* 0x000fce00000010ff */
.L_x_3184:
[----:B------:R-:W-:Y:S05]  /*3e550*/  BSYNC B3 ;  /* 0x0000000000037941 */ /* 0x000fea0003800000 */
.L_x_3183:
        /* <DEDUP_REMOVED lines=19> */
.L_x_3190:
[----:B------:R-:W-:Y:S05]  /*3e690*/  BSYNC B4 ;  /* 0x0000000000047941 */ /* 0x000fea0003800000 */
.L_x_3189:
[----:B------:R-:W-:-:S07]  /*3e6a0*/  F2FP.BF16.F32.PACK_AB R69, RZ, R69 ;  /* 0x00000045ff45723e */ /* 0x000fce00000010ff */
.L_x_3188:
[----:B------:R-:W-:Y:S05]  /*3e6b0*/  BSYNC B3 ;  /* 0x0000000000037941 */ /* 0x000fea0003800000 */
.L_x_3187:
        /* <DEDUP_REMOVED lines=18> */
.L_x_3194:
[----:B------:R-:W-:Y:S05]  /*3e7e0*/  BSYNC B4 ;  /* 0x0000000000047941 */ /* 0x000fea0003800000 */
.L_x_3193:
[----:B------:R-:W-:-:S07]  /*3e7f0*/  F2FP.BF16.F32.PACK_AB R65, RZ, R65 ;  /* 0x00000041ff41723e */ /* 0x000fce00000010ff */
.L_x_3192:
[----:B------:R-:W-:Y:S05]  /*3e800*/  BSYNC B3 ;  /* 0x0000000000037941 */ /* 0x000fea0003800000 */
.L_x_3191:
[----:B------:R-:W-:-:S05]  /*3e810*/  PRMT R65, R69, 0x5410, R65 ;  /* 0x0000541045417816 */ /* 0x000fca0000000041 */
[----:B------:R0:W-:Y:S02]  /*3e820*/  STG.E.64 desc[UR4][R4.64+0x1400], R64 ;  /* 0x0014004004007986 */ /* 0x0001e4000c101b04 */
.L_x_3180:
[----:B------:R-:W-:Y:S05]  /*3e830*/  BSYNC B2 ;  /* 0x0000000000027941 */ /* 0x000fea0003800000 */
.L_x_3178:
        /* <DEDUP_REMOVED lines=9> */
.L_x_3196:
        /* <DEDUP_REMOVED lines=14> */
.L_x_3199:
[----:B------:R-:W-:Y:S05]  /*3e9b0*/  BSYNC B3 ;  /* 0x0000000000037941 */ /* 0x000fea0003800000 */
.L_x_3198:
        /* <DEDUP_REMOVED lines=19> */
.L_x_3203:
[----:B------:R-:W-:Y:S05]  /*3eaf0*/  BSYNC B4 ;  /* 0x0000000000047941 */ /* 0x000fea0003800000 */
.L_x_3202:
[----:B------:R-:W-:-:S07]  /*3eb00*/  F2FP.BF16.F32.PACK_AB R6, RZ, R6 ;  /* 0x00000006ff06723e */ /* 0x000fce00000010ff */
.L_x_3201:
[----:B------:R-:W-:Y:S05]  /*3eb10*/  BSYNC B3 ;  /* 0x0000000000037941 */ /* 0x000fea0003800000 */
.L_x_3200:
        /* <DEDUP_REMOVED lines=19> */
.L_x_3207:
[----:B------:R-:W-:Y:S05]  /*3ec50*/  BSYNC B4 ;  /* 0x0000000000047941 */ /* 0x000fea0003800000 */
.L_x_3206:
[----:B------:R-:W-:-:S07]  /*3ec60*/  F2FP.BF16.F32.PACK_AB R65, RZ, R65 ;  /* 0x00000041ff41723e */ /* 0x000fce00000010ff */
.L_x_3205:
[----:B------:R-:W-:Y:S05]  /*3ec70*/  BSYNC B3 ;  /* 0x0000000000037941 */ /* 0x000fea0003800000 */
.L_x_3204:
        /* <DEDUP_REMOVED lines=18> */
.L_x_3211:
[----:B------:R-:W-:Y:S05]  /*3eda0*/  BSYNC B4 ;  /* 0x0000000000047941 */ /* 0x000fea0003800000 */
.L_x_3210:
[----:B------:R-:W-:-:S07]  /*3edb0*/  F2FP.BF16.F32.PACK_AB R63, RZ, R63 ;  /* 0x0000003fff3f723e */ /* 0x000fce00000010ff */
.L_x_3209:
[----:B------:R-:W-:Y:S05]  /*3edc0*/  BSYNC B3 ;  /* 0x0000000000037941 */ /* 0x000fea0003800000 */
.L_x_3208:
[----:B------:R-:W-:-:S05]  /*3edd0*/  PRMT R63, R65, 0x5410, R63 ;  /* 0x00005410413f7816 */ /* 0x000fca000000003f */
[----:B------:R0:W-:Y:S02]  /*3ede0*/  STG.E.64 desc[UR4][R4.64+0x1500], R62 ;  /* 0x0015003e04007986 */ /* 0x0001e4000c101b04 */
.L_x_3197:
[----:B------:R-:W-:Y:S05]  /*3edf0*/  BSYNC B2 ;  /* 0x0000000000027941 */ /* 0x000fea0003800000 */
.L_x_3195:
        /* <DEDUP_REMOVED lines=9> */
.L_x_3213:
        /* <DEDUP_REMOVED lines=14> */
.L_x_3216:
[----:B------:R-:W-:Y:S05]  /*3ef70*/  BSYNC B3 ;  /* 0x0000000000037941 */ /* 0x000fea0003800000 */
.L_x_3215:
        /* <DEDUP_REMOVED lines=19> */
.L_x_3220:
[----:B------:R-:W-:Y:S05]  /*3f0b0*/  BSYNC B4 ;  /* 0x0000000000047941 */ /* 0x000fea0003800000 */
.L_x_3219:
[----:B------:R-:W-:-:S07]  /*3f0c0*/  F2FP.BF16.F32.PACK_AB R6, RZ, R6 ;  /* 0x00000006ff06723e */ /* 0x000fce00000010ff */
.L_x_3218:
[----:B------:R-:W-:Y:S05]  /*3f0d0*/  BSYNC B3 ;  /* 0x0000000000037941 */ /* 0x000fea0003800000 */
.L_x_3217:
        /* <DEDUP_REMOVED lines=19> */
.L_x_3224:
[----:B------:R-:W-:Y:S05]  /*3f210*/  BSYNC B4 ;  /* 0x0000000000047941 */ /* 0x000fea0003800000 */
.L_x_3223:
[----:B------:R-:W-:-:S07]  /*3f220*/  F2FP.BF16.F32.PACK_AB R63, RZ, R63 ;  /* 0x0000003fff3f723e */ /* 0x000fce00000010ff */
.L_x_3222:
[----:B------:R-:W-:Y:S05]  /*3f230*/  BSYNC B3 ;  /* 0x0000000000037941 */ /* 0x000fea0003800000 */
.L_x_3221:
        /* <DEDUP_REMOVED lines=18> */
.L_x_3228:
[----:B------:R-:W-:Y:S05]  /*3f360*/  BSYNC B4 ;  /* 0x0000000000047941 */ /* 0x000fea0003800000 */
.L_x_3227:
[----:B------:R-:W-:-:S07]  /*3f370*/  F2FP.BF16.F32.PACK_AB R59, RZ, R59 ;  /* 0x0000003bff3b723e */ /* 0x000fce00000010ff */
.L_x_3226:
[----:B------:R-:W-:Y:S05]  /*3f380*/  BSYNC B3 ;  /* 0x0000000000037941 */ /* 0x000fea0003800000 */
.L_x_3225:
[----:B------:R-:W-:-:S05]  /*3f390*/  PRMT R59, R63, 0x5410, R59 ;  /* 0x000054103f3b7816 */ /* 0x000fca000000003b */
[----:B------:R0:W-:Y:S02]  /*3f3a0*/  STG.E.64 desc[UR4][R4.64+0x1600], R58 ;  /* 0x0016003a04007986 */ /* 0x0001e4000c101b04 */
.L_x_3214:
[----:B------:R-:W-:Y:S05]  /*3f3b0*/  BSYNC B2 ;  /* 0x0000000000027941 */ /* 0x000fea0003800000 */
.L_x_3212:
        /* <DEDUP_REMOVED lines=9> */
.L_x_3230:
        /* <DEDUP_REMOVED lines=14> */
.L_x_3233:
[----:B------:R-:W-:Y:S05]  /*3f530*/  BSYNC B3 ;  /* 0x0000000000037941 */ /* 0x000fea0003800000 */
.L_x_3232:
        /* <DEDUP_REMOVED lines=19> */
.L_x_3237:
[----:B------:R-:W-:Y:S05]  /*3f670*/  BSYNC B4 ;  /* 0x0000000000047941 */ /* 0x000fea0003800000 */
.L_x_3236:
[----:B------:R-:W-:-:S07]  /*3f680*/  F2FP.BF16.F32.PACK_AB R6, RZ, R6 ;  /* 0x00000006ff06723e */ /* 0x000fce00000010ff */
.L_x_3235:
[----:B------:R-:W-:Y:S05]  /*3f690*/  BSYNC B3 ;  /* 0x0000000000037941 */ /* 0x000fea0003800000 */
.L_x_3234:
        /* <DEDUP_REMOVED lines=19> */
.L_x_3241:
[----:B------:R-:W-:Y:S05]  /*3f7d0*/  BSYNC B4 ;  /* 0x0000000000047941 */ /* 0x000fea0003800000 */
.L_x_3240:
[----:B------:R-:W-:-:S07]  /*3f7e0*/  F2FP.BF16.F32.PACK_AB R59, RZ, R59 ;  /* 0x0000003bff3b723e */ /* 0x000fce00000010ff */
.L_x_3239:
[----:B------:R-:W-:Y:S05]  /*3f7f0*/  BSYNC B3 ;  /* 0x0000000000037941 */ /* 0x000fea0003800000 */
.L_x_3238:
        /* <DEDUP_REMOVED lines=18> */
.L_x_3245:
[----:B------:R-:W-:Y:S05]  /*3f920*/  BSYNC B4 ;  /* 0x0000000000047941 */ /* 0x000fea0003800000 */
.L_x_3244:
[----:B------:R-:W-:-:S07]  /*3f930*/  F2FP.BF16.F32.PACK_AB R57, RZ, R57 ;  /* 0x00000039ff39723e */ /* 0x000fce00000010ff */
.L_x_3243:
[----:B------:R-:W-:Y:S05]  /*3f940*/  BSYNC B3 ;  /* 0x0000000000037941 */ /* 0x000fea0003800000 */
.L_x_3242:
[----:B------:R-:W-:-:S05]  /*3f950*/  PRMT R57, R59, 0x5410, R57 ;  /* 0x000054103b397816 */ /* 0x000fca0000000039 */
[----:B------:R0:W-:Y:S02]  /*3f960*/  STG.E.64 desc[UR4][R4.64+0x1700], R56 ;  /* 0x0017003804007986 */ /* 0x0001e4000c101b04 */
.L_x_3231:
[----:B------:R-:W-:Y:S05]  /*3f970*/  BSYNC B2 ;  /* 0x0000000000027941 */ /* 0x000fea0003800000 */
.L_x_3229:
        /* <DEDUP_REMOVED lines=9> */
.L_x_3247:
        /* <DEDUP_REMOVED lines=14> */
.L_x_3250:
[----:B------:R-:W-:Y:S05]  /*3faf0*/  BSYNC B3 ;  /* 0x0000000000037941 */ /* 0x000fea0003800000 */
.L_x_3249:
        /* <DEDUP_REMOVED lines=19> */
.L_x_3254:
[----:B------:R-:W-:Y:S05]  /*3fc30*/  BSYNC B4 ;  /* 0x0000000000047941 */ /* 0x000fea0003800000 */
.L_x_3253:
[----:B------:R-:W-:-:S07]  /*3fc40*/  F2FP.BF16.F32.PACK_AB R6, RZ, R6 ;  /* 0x00000006ff06723e */ /* 0x000fce00000010ff */
.L_x_3252:
[----:B------:R-:W-:Y:S05]  /*3fc50*/  BSYNC B3 ;  /* 0x0000000000037941 */ /* 0x000fea0003800000 */
.L_x_3251:
        /* <DEDUP_REMOVED lines=19> */
.L_x_3258:
[----:B------:R-:W-:Y:S05]  /*3fd90*/  BSYNC B4 ;  /* 0x0000000000047941 */ /* 0x000fea0003800000 */
.L_x_3257:
[----:B------:R-:W-:-:S07]  /*3fda0*/  F2FP.BF16.F32.PACK_AB R57, RZ, R57 ;  /* 0x00000039ff39723e */ /* 0x000fce00000010ff */
.L_x_3256:
[----:B------:R-:W-:Y:S05]  /*3fdb0*/  BSYNC B3 ;  /* 0x0000000000037941 */ /* 0x000fea0003800000 */
.L_x_3255:
        /* <DEDUP_REMOVED lines=18> */
.L_x_3262:
[----:B------:R-:W-:Y:S05]  /*3fee0*/  BSYNC B4 ;  /* 0x0000000000047941 */ /* 0x000fea0003800000 */
.L_x_3261:
[----:B------:R-:W-:-:S07]  /*3fef0*/  F2FP.BF16.F32.PACK_AB R53, RZ, R53 ;  /* 0x00000035ff35723e */ /* 0x000fce00000010ff */
.L_x_3260:
[----:B------:R-:W-:Y:S05]  /*3ff00*/  BSYNC B3 ;  /* 0x0000000000037941 */ /* 0x000fea0003800000 */
.L_x_3259:
[----:B------:R-:W-:-:S05]  /*3ff10*/  PRMT R53, R57, 0x5410, R53 ;  /* 0x0000541039357816 */ /* 0x000fca0000000035 */
[----:B------:R0:W-:Y:S02]  /*3ff20*/  STG.E.64 desc[UR4][R4.64+0x1800], R52 ;  /* 0x0018003404007986 */ /* 0x0001e4000c101b04 */
.L_x_3248:
[----:B------:R-:W-:Y:S05]  /*3ff30*/  BSYNC B2 ;  /* 0x0000000000027941 */ /* 0x000fea0003800000 */
.L_x_3246:
        /* <DEDUP_REMOVED lines=9> */
.L_x_3264:
        /* <DEDUP_REMOVED lines=14> */
.L_x_3267:
[----:B------:R-:W-:Y:S05]  /*400b0*/  BSYNC B3 ;  /* 0x0000000000037941 */ /* 0x000fea0003800000 */
.L_x_3266:
        /* <DEDUP_REMOVED lines=19> */
.L_x_3271:
[----:B------:R-:W-:Y:S05]  /*401f0*/  BSYNC B4 ;  /* 0x0000000000047941 */ /* 0x000fea0003800000 */
.L_x_3270:
[----:B------:R-:W-:-:S07]  /*40200*/  F2FP.BF16.F32.PACK_AB R6, RZ, R6 ;  /* 0x00000006ff06723e */ /* 0x000fce00000010ff */
.L_x_3269:
[----:B------:R-:W-:Y:S05]  /*40210*/  BSYNC B3 ;  /* 0x0000000000037941 */ /* 0x000fea0003800000 */
.L_x_3268:
        /* <DEDUP_REMOVED lines=19> */
.L_x_3275:
[----:B------:R-:W-:Y:S05]  /*40350*/  BSYNC B4 ;  /* 0x0000000000047941 */ /* 0x000fea0003800000 */
.L_x_3274:
[----:B------:R-:W-:-:S07]  /*40360*/  F2FP.BF16.F32.PACK_AB R53, RZ, R53 ;  /* 0x00000035ff35723e */ /* 0x000fce00000010ff */
.L_x_3273:
[----:B------:R-:W-:Y:S05]  /*40370*/  BSYNC B3 ;  /* 0x0000000000037941 */ /* 0x000fea0003800000 */
.L_x_3272:
        /* <DEDUP_REMOVED lines=18> */
.L_x_3279:
[----:B------:R-:W-:Y:S05]  /*404a0*/  BSYNC B4 ;  /* 0x0000000000047941 */ /* 0x000fea0003800000 */
.L_x_3278:
[----:B------:R-:W-:-:S07]  /*404b0*/  F2FP.BF16.F32.PACK_AB R51, RZ, R51 ;  /* 0x00000033ff33723e */ /* 0x000fce00000010ff */
.L_x_3277:
[----:B------:R-:W-:Y:S05]  /*404c0*/  BSYNC B3 ;  /* 0x0000000000037941 */ /* 0x000fea0003800000 */
.L_x_3276:
[----:B------:R-:W-:-:S05]  /*404d0*/  PRMT R51, R53, 0x5410, R51 ;  /* 0x0000541035337816 */ /* 0x000fca0000000033 */
[----:B------:R0:W-:Y:S02]  /*404e0*/  STG.E.64 desc[UR4][R4.64+0x1900], R50 ;  /* 0x0019003204007986 */ /* 0x0001e4000c101b04 */
.L_x_3265:
[----:B------:R-:W-:Y:S05]  /*404f0*/  BSYNC B2 ;  /* 0x0000000000027941 */ /* 0x000fea0003800000 */
.L_x_3263:
        /* <DEDUP_REMOVED lines=9> */
.L_x_3281:
        /* <DEDUP_REMOVED lines=14> */
.L_x_3284:
[----:B------:R-:W-:Y:S05]  /*40670*/  BSYNC B3 ;  /* 0x0000000000037941 */ /* 0x000fea0003800000 */
.L_x_3283:
        /* <DEDUP_REMOVED lines=19> */
.L_x_3288:
[----:B------:R-:W-:Y:S05]  /*407b0*/  BSYNC B4 ;  /* 0x0000000000047941 */ /* 0x000fea0003800000 */
.L_x_3287:
[----:B------:R-:W-:-:S07]  /*407c0*/  F2FP.BF16.F32.PACK_AB R6, RZ, R6 ;  /* 0x00000006ff06723e */ /* 0x000fce00000010ff */
.L_x_3286:
[----:B------:R-:W-:Y:S05]  /*407d0*/  BSYNC B3 ;  /* 0x0000000000037941 */ /* 0x000fea0003800000 */
.L_x_3285:
        /* <DEDUP_REMOVED lines=19> */
.L_x_3292:
[----:B------:R-:W-:Y:S05]  /*40910*/  BSYNC B4 ;  /* 0x0000000000047941 */ /* 0x000fea0003800000 */
.L_x_3291:
[----:B------:R-:W-:-:S07]  /*40920*/  F2FP.BF16.F32.PACK_AB R51, RZ, R51 ;  /* 0x00000033ff33723e */ /* 0x000fce00000010ff */
.L_x_3290:
[----:B------:R-:W-:Y:S05]  /*40930*/  BSYNC B3 ;  /* 0x0000000000037941 */ /* 0x000fea0003800000 */
.L_x_3289:
        /* <DEDUP_REMOVED lines=18> */
.L_x_3296:
[----:B------:R-:W-:Y:S05]  /*40a60*/  BSYNC B4 ;  /* 0x0000000000047941 */ /* 0x000fea0003800000 */
.L_x_3295:
[----:B------:R-:W-:-:S07]  /*40a70*/  F2FP.BF16.F32.PACK_AB R47, RZ, R47 ;  /* 0x0000002fff2f723e */ /* 0x000fce00000010ff */
.L_x_3294:
[----:B------:R-:W-:Y:S05]  /*40a80*/  BSYNC B3 ;  /* 0x0000000000037941 */ /* 0x000fea0003800000 */
.L_x_3293:
[----:B------:R-:W-:-:S05]  /*40a90*/  PRMT R47, R51, 0x5410, R47 ;  /* 0x00005410332f7816 */ /* 0x000fca000000002f */
[----:B------:R0:W-:Y:S02]  /*40aa0*/  STG.E.64 desc[UR4][R4.64+0x1a00], R46 ;  /* 0x001a002e04007986 */ /* 0x0001e4000c101b04 */
.L_x_3282:
[----:B------:R-:W-:Y:S05]  /*40ab0*/  BSYNC B2 ;  /* 0x0000000000027941 */ /* 0x000fea0003800000 */
.L_x_3280:
        /* <DEDUP_REMOVED lines=9> */
.L_x_3298:
        /* <DEDUP_REMOVED lines=14> */
.L_x_3301:
[----:B------:R-:W-:Y:S05]  /*40c30*/  BSYNC B3 ;  /* 0x0000000000037941 */ /* 0x000fea0003800000 */
.L_x_3300:
        /* <DEDUP_REMOVED lines=19> */
.L_x_3305:
[----:B------:R-:W-:Y:S05]  /*40d70*/  BSYNC B4 ;  /* 0x0000000000047941 */ /* 0x000fea0003800000 */
.L_x_3304:
[----:B------:R-:W-:-:S07]  /*40d80*/  F2FP.BF16.F32.PACK_AB R6, RZ, R6 ;  /* 0x00000006ff06723e */ /* 0x000fce00000010ff */
.L_x_3303:
[----:B------:R-:W-:Y:S05]  /*40d90*/  BSYNC B3 ;  /* 0x0000000000037941 */ /* 0x000fea0003800000 */
.L_x_3302:
        /* <DEDUP_REMOVED lines=19> */
.L_x_3309:
[----:B------:R-:W-:Y:S05]  /*40ed0*/  BSYNC B4 ;  /* 0x0000000000047941 */ /* 0x000fea0003800000 */
.L_x_3308:
[----:B------:R-:W-:-:S07]  /*40ee0*/  F2FP.BF16.F32.PACK_AB R47, RZ, R47 ;  /* 0x0000002fff2f723e */ /* 0x000fce00000010ff */
.L_x_3307:
[----:B------:R-:W-:Y:S05]  /*40ef0*/  BSYNC B3 ;  /* 0x0000000000037941 */ /* 0x000fea0003800000 */
.L_x_3306:
        /* <DEDUP_REMOVED lines=18> */
.L_x_3313:
[----:B------:R-:W-:Y:S05]  /*41020*/  BSYNC B4 ;  /* 0x0000000000047941 */ /* 0x000fea0003800000 */
.L_x_3312:
[----:B------:R-:W-:-:S07]  /*41030*/  F2FP.BF16.F32.PACK_AB R45, RZ, R45 ;  /* 0x0000002dff2d723e */ /* 0x000fce00000010ff */
.L_x_3311:
[----:B------:R-:W-:Y:S05]  /*41040*/  BSYNC B3 ;  /* 0x0000000000037941 */ /* 0x000fea0003800000 */
.L_x_3310:
[----:B------:R-:W-:-:S05]  /*41050*/  PRMT R45, R47, 0x5410, R45 ;  /* 0x000054102f2d7816 */ /* 0x000fca000000002d */
[----:B------:R0:W-:Y:S02]  /*41060*/  STG.E.64 desc[UR4][R4.64+0x1b00], R44 ;  /* 0x001b002c04007986 */ /* 0x0001e4000c101b04 */
.L_x_3299:
[----:B------:R-:W-:Y:S05]  /*41070*/  BSYNC B2 ;  /* 0x0000000000027941 */ /* 0x000fea0003800000 */
.L_x_3297:
        /* <DEDUP_REMOVED lines=9> */
.L_x_3315:
        /* <DEDUP_REMOVED lines=14> */
.L_x_3318:
[----:B------:R-:W-:Y:S05]  /*411f0*/  BSYNC B3 ;  /* 0x0000000000037941 */ /* 0x000fea0003800000 */
.L_x_3317:
        /* <DEDUP_REMOVED lines=19> */
.L_x_3322:
[----:B------:R-:W-:Y:S05]  /*41330*/  BSYNC B4 ;  /* 0x0000000000047941 */ /* 0x000fea0003800000 */
.L_x_3321:
[----:B------:R-:W-:-:S07]  /*41340*/  F2FP.BF16.F32.PACK_AB R6, RZ, R6 ;  /* 0x00000006ff06723e */ /* 0x000fce00000010ff */
.L_x_3320:
[----:B------:R-:W-:Y:S05]  /*41350*/  BSYNC B3 ;  /* 0x0000000000037941 */ /* 0x000fea0003800000 */
.L_x_3319:
        /* <DEDUP_REMOVED lines=19> */
.L_x_3326:
[----:B------:R-:W-:Y:S05]  /*41490*/  BSYNC B4 ;  /* 0x0000000000047941 */ /* 0x000fea0003800000 */
.L_x_3325:
[----:B------:R-:W-:-:S07]  /*414a0*/  F2FP.BF16.F32.PACK_AB R45, RZ, R45 ;  /* 0x0000002dff2d723e */ /* 0x000fce00000010ff */
.L_x_3324:
[----:B------:R-:W-:Y:S05]  /*414b0*/  BSYNC B3 ;  /* 0x0000000000037941 */ /* 0x000fea0003800000 */
.L_x_3323:
        /* <DEDUP_REMOVED lines=18> */
.L_x_3330:
[----:B------:R-:W-:Y:S05]  /*415e0*/  BSYNC B4 ;  /* 0x0000000000047941 */ /* 0x000fea0003800000 */
.L_x_3329:
[----:B------:R-:W-:-:S07]  /*415f0*/  F2FP.BF16.F32.PACK_AB R41, RZ, R41 ;  /* 0x00000029ff29723e */ /* 0x000fce00000010ff */
.L_x_3328:
[----:B------:R-:W-:Y:S05]  /*41600*/  BSYNC B3 ;  /* 0x0000000000037941 */ /* 0x000fea0003800000 */
.L_x_3327:
[----:B------:R-:W-:-:S05]  /*41610*/  PRMT R41, R45, 0x5410, R41 ;  /* 0x000054102d297816 */ /* 0x000fca0000000029 */
[----:B------:R0:W-:Y:S02]  /*41620*/  STG.E.64 desc[UR4][R4.64+0x1c00], R40 ;  /* 0x001c002804007986 */ /* 0x0001e4000c101b04 */
.L_x_3316:
[----:B------:R-:W-:Y:S05]  /*41630*/  BSYNC B2 ;  /* 0x0000000000027941 */ /* 0x000fea0003800000 */
.L_x_3314:
        /* <DEDUP_REMOVED lines=9> */
.L_x_3332:
        /* <DEDUP_REMOVED lines=14> */
.L_x_3335:
[----:B------:R-:W-:Y:S05]  /*417b0*/  BSYNC B3 ;  /* 0x0000000000037941 */ /* 0x000fea0003800000 */
.L_x_3334:
        /* <DEDUP_REMOVED lines=19> */
.L_x_3339:
[----:B------:R-:W-:Y:S05]  /*418f0*/  BSYNC B4 ;  /* 0x0000000000047941 */ /* 0x000fea0003800000 */
.L_x_3338:
[----:B------:R-:W-:-:S07]  /*41900*/  F2FP.BF16.F32.PACK_AB R6, RZ, R6 ;  /* 0x00000006ff06723e */ /* 0x000fce00000010ff */
.L_x_3337:
[----:B------:R-:W-:Y:S05]  /*41910*/  BSYNC B3 ;  /* 0x0000000000037941 */ /* 0x000fea0003800000 */
.L_x_3336:
        /* <DEDUP_REMOVED lines=19> */
.L_x_3343:
[----:B------:R-:W-:Y:S05]  /*41a50*/  BSYNC B4 ;  /* 0x0000000000047941 */ /* 0x000fea0003800000 */
.L_x_3342:
[----:B------:R-:W-:-:S07]  /*41a60*/  F2FP.BF16.F32.PACK_AB R41, RZ, R41 ;  /* 0x00000029ff29723e */ /* 0x000fce00000010ff */
.L_x_3341:
[----:B------:R-:W-:Y:S05]  /*41a70*/  BSYNC B3 ;  /* 0x0000000000037941 */ /* 0x000fea0003800000 */
.L_x_3340:
        /* <DEDUP_REMOVED lines=18> */
.L_x_3347:
[----:B------:R-:W-:Y:S05]  /*41ba0*/  BSYNC B4 ;  /* 0x0000000000047941 */ /* 0x000fea0003800000 */
.L_x_3346:
[----:B------:R-:W-:-:S07]  /*41bb0*/  F2FP.BF16.F32.PACK_AB R39, RZ, R39 ;  /* 0x00000027ff27723e */ /* 0x000fce00000010ff */
.L_x_3345:
[----:B------:R-:W-:Y:S05]  /*41bc0*/  BSYNC B3 ;  /* 0x0000000000037941 */ /* 0x000fea0003800000 */
.L_x_3344:
[----:B------:R-:W-:-:S05]  /*41bd0*/  PRMT R39, R41, 0x5410, R39 ;  /* 0x0000541029277816 */ /* 0x000fca0000000027 */
[----:B------:R0:W-:Y:S02]  /*41be0*/  STG.E.64 desc[UR4][R4.64+0x1d00], R38 ;  /* 0x001d002604007986 */ /* 0x0001e4000c101b04 */
.L_x_3333:
[----:B------:R-:W-:Y:S05]  /*41bf0*/  BSYNC B2 ;  /* 0x0000000000027941 */ /* 0x000fea0003800000 */
.L_x_3331:
        /* <DEDUP_REMOVED lines=9> */
.L_x_3349:
        /* <DEDUP_REMOVED lines=14> */
.L_x_3352:
[----:B------:R-:W-:Y:S05]  /*41d70*/  BSYNC B3 ;  /* 0x0000000000037941 */ /* 0x000fea0003800000 */
.L_x_3351:
        /* <DEDUP_REMOVED lines=19> */
.L_x_3356:
[----:B------:R-:W-:Y:S05]  /*41eb0*/  BSYNC B4 ;  /* 0x0000000000047941 */ /* 0x000fea0003800000 */
.L_x_3355:
[----:B------:R-:W-:-:S07]  /*41ec0*/  F2FP.BF16.F32.PACK_AB R6, RZ, R6 ;  /* 0x00000006ff06723e */ /* 0x000fce00000010ff */
.L_x_3354:
[----:B------:R-:W-:Y:S05]  /*41ed0*/  BSYNC B3 ;  /* 0x0000000000037941 */ /* 0x000fea0003800000 */
.L_x_3353:
        /* <DEDUP_REMOVED lines=19> */
.L_x_3360:
[----:B------:R-:W-:Y:S05]  /*42010*/  BSYNC B4 ;  /* 0x0000000000047941 */ /* 0x000fea0003800000 */
.L_x_3359:
[----:B------:R-:W-:-:S07]  /*42020*/  F2FP.BF16.F32.PACK_AB R39, RZ, R39 ;  /* 0x00000027ff27723e */ /* 0x000fce00000010ff */
.L_x_3358:
[----:B------:R-:W-:Y:S05]  /*42030*/  BSYNC B3 ;  /* 0x0000000000037941 */ /* 0x000fea0003800000 */
.L_x_3357:
        /* <DEDUP_REMOVED lines=18> */
.L_x_3364:
[----:B------:R-:W-:Y:S05]  /*42160*/  BSYNC B4 ;  /* 0x0000000000047941 */ /* 0x000fea0003800000 */
.L_x_3363:
[----:B------:R-:W-:-:S07]  /*42170*/  F2FP.BF16.F32.PACK_AB R35, RZ, R35 ;  /* 0x00000023ff23723e */ /* 0x000fce00000010ff */
.L_x_3362:
[----:B------:R-:W-:Y:S05]  /*42180*/  BSYNC B3 ;  /* 0x0000000000037941 */ /* 0x000fea0003800000 */
.L_x_3361:
[----:B------:R-:W-:-:S05]  /*42190*/  PRMT R35, R39, 0x5410, R35 ;  /* 0x0000541027237816 */ /* 0x000fca0000000023 */
[----:B------:R0:W-:Y:S02]  /*421a0*/  STG.E.64 desc[UR4][R4.64+0x1e00], R34 ;  /* 0x001e002204007986 */ /* 0x0001e4000c101b04 */
.L_x_3350:
[----:B------:R-:W-:Y:S05]  /*421b0*/  BSYNC B2 ;  /* 0x0000000000027941 */ /* 0x000fea0003800000 */
.L_x_3348:
        /* <DEDUP_REMOVED lines=9> */
.L_x_3366:
        /* <DEDUP_REMOVED lines=14> */
.L_x_3369:
[----:B------:R-:W-:Y:S05]  /*42330*/  BSYNC B3 ;  /* 0x0000000000037941 */ /* 0x000fea0003800000 */
.L_x_3368:
        /* <DEDUP_REMOVED lines=19> */
.L_x_3373:
[----:B------:R-:W-:Y:S05]  /*42470*/  BSYNC B4 ;  /* 0x0000000000047941 */ /* 0x000fea0003800000 */
.L_x_3372:
[----:B------:R-:W-:-:S07]  /*42480*/  F2FP.BF16.F32.PACK_AB R6, RZ, R6 ;  /* 0x00000006ff06723e */ /* 0x000fce00000010ff */
.L_x_3371:
[----:B------:R-:W-:Y:S05]  /*42490*/  BSYNC B3 ;  /* 0x0000000000037941 */ /* 0x000fea0003800000 */
.L_x_3370:
        /* <DEDUP_REMOVED lines=19> */
.L_x_3377:
[----:B------:R-:W-:Y:S05]  /*425d0*/  BSYNC B4 ;  /* 0x0000000000047941 */ /* 0x000fea0003800000 */
.L_x_3376:
[----:B------:R-:W-:-:S07]  /*425e0*/  F2FP.BF16.F32.PACK_AB R35, RZ, R35 ;  /* 0x00000023ff23723e */ /* 0x000fce00000010ff */
.L_x_3375:
[----:B------:R-:W-:Y:S05]  /*425f0*/  BSYNC B3 ;  /* 0x0000000000037941 */ /* 0x000fea0003800000 */
.L_x_3374:
        /* <DEDUP_REMOVED lines=18> */
.L_x_3381:
[----:B------:R-:W-:Y:S05]  /*42720*/  BSYNC B4 ;  /* 0x0000000000047941 */ /* 0x000fea0003800000 */
.L_x_3380:
[----:B------:R-:W-:-:S07]  /*42730*/  F2FP.BF16.F32.PACK_AB R33, RZ, R33 ;  /* 0x00000021ff21723e */ /* 0x000fce00000010ff */
.L_x_3379:
[----:B------:R-:W-:Y:S05]  /*42740*/  BSYNC B3 ;  /* 0x0000000000037941 */ /* 0x000fea0003800000 */
.L_x_3378:
[----:B------:R-:W-:-:S05]  /*42750*/  PRMT R33, R35, 0x5410, R33 ;  /* 0x0000541023217816 */ /* 0x000fca0000000021 */
[----:B------:R0:W-:Y:S02]  /*42760*/  STG.E.64 desc[UR4][R4.64+0x1f00], R32 ;  /* 0x001f002004007986 */ /* 0x0001e4000c101b04 */
.L_x_3367:
[----:B------:R-:W-:Y:S05]  /*42770*/  BSYNC B2 ;  /* 0x0000000000027941 */ /* 0x000fea0003800000 */
.L_x_3365:
        /* <DEDUP_REMOVED lines=9> */
.L_x_3383:
        /* <DEDUP_REMOVED lines=14> */
.L_x_3386:
[----:B------:R-:W-:Y:S05]  /*428f0*/  BSYNC B3 ;  /* 0x0000000000037941 */ /* 0x000fea0003800000 */
.L_x_3385:
        /* <DEDUP_REMOVED lines=19> */
.L_x_3390:
[----:B------:R-:W-:Y:S05]  /*42a30*/  BSYNC B4 ;  /* 0x0000000000047941 */ /* 0x000fea0003800000 */
.L_x_3389:
[----:B------:R-:W-:-:S07]  /*42a40*/  F2FP.BF16.F32.PACK_AB R6, RZ, R6 ;  /* 0x00000006ff06723e */ /* 0x000fce00000010ff */
.L_x_3388:
[----:B------:R-:W-:Y:S05]  /*42a50*/  BSYNC B3 ;  /* 0x0000000000037941 */ /* 0x000fea0003800000 */
.L_x_3387:
        /* <DEDUP_REMOVED lines=19> */
.L_x_3394:
[----:B------:R-:W-:Y:S05]  /*42b90*/  BSYNC B4 ;  /* 0x0000000000047941 */ /* 0x000fea0003800000 */
.L_x_3393:
[----:B------:R-:W-:-:S07]  /*42ba0*/  F2FP.BF16.F32.PACK_AB R33, RZ, R33 ;  /* 0x00000021ff21723e */ /* 0x000fce00000010ff */
.L_x_3392:
[----:B------:R-:W-:Y:S05]  /*42bb0*/  BSYNC B3 ;  /* 0x0000000000037941 */ /* 0x000fea0003800000 */
.L_x_3391:
        /* <DEDUP_REMOVED lines=18> */
.L_x_3398:
[----:B------:R-:W-:Y:S05]  /*42ce0*/  BSYNC B4 ;  /* 0x0000000000047941 */ /* 0x000fea0003800000 */
.L_x_3397:
[----:B------:R-:W-:-:S07]  /*42cf0*/  F2FP.BF16.F32.PACK_AB R29, RZ, R29 ;  /* 0x0000001dff1d723e */ /* 0x000fce00000010ff */
.L_x_3396:
[----:B------:R-:W-:Y:S05]  /*42d00*/  BSYNC B3 ;  /* 0x0000000000037941 */ /* 0x000fea0003800000 */
.L_x_3395:
[----:B------:R-:W-:-:S05]  /*42d10*/  PRMT R29, R33, 0x5410, R29 ;  /* 0x00005410211d7816 */ /* 0x000fca000000001d */
[----:B------:R0:W-:Y:S02]  /*42d20*/  STG.E.64 desc[UR4][R4.64+0x2000], R28 ;  /* 0x0020001c04007986 */ /* 0x0001e4000c101b04 */
.L_x_3384:
[----:B------:R-:W-:Y:S05]  /*42d30*/  BSYNC B2 ;  /* 0x0000000000027941 */ /* 0x000fea0003800000 */
.L_x_3382:
        /* <DEDUP_REMOVED lines=9> */
.L_x_3400:
        /* <DEDUP_REMOVED lines=14> */
.L_x_3403:
[----:B------:R-:W-:Y:S05]  /*42eb0*/  BSYNC B3 ;  /* 0x0000000000037941 */ /* 0x000fea0003800000 */
.L_x_3402:
        /* <DEDUP_REMOVED lines=19> */
.L_x_3407:
[----:B------:R-:W-:Y:S05]  /*42ff0*/  BSYNC B4 ;  /* 0x0000000000047941 */ /* 0x000fea0003800000 */
.L_x_3406:
[----:B------:R-:W-:-:S07]  /*43000*/  F2FP.BF16.F32.PACK_AB R6, RZ, R6 ;  /* 0x00000006ff06723e */ /* 0x000fce00000010ff */
.L_x_3405:
[----:B------:R-:W-:Y:S05]  /*43010*/  BSYNC B3 ;  /* 0x0000000000037941 */ /* 0x000fea0003800000 */
.L_x_3404:
        /* <DEDUP_REMOVED lines=19> */
.L_x_3411:
[----:B------:R-:W-:Y:S05]  /*43150*/  BSYNC B4 ;  /* 0x0000000000047941 */ /* 0x000fea0003800000 */
.L_x_3410:
[----:B------:R-:W-:-:S07]  /*43160*/  F2FP.BF16.F32.PACK_AB R29, RZ, R29 ;  /* 0x0000001dff1d723e */ /* 0x000fce00000010ff */
.L_x_3409:
[----:B------:R-:W-:Y:S05]  /*43170*/  BSYNC B3 ;  /* 0x0000000000037941 */ /* 0x000fea0003800000 */
.L_x_3408:
        /* <DEDUP_REMOVED lines=18> */
.L_x_3415:
[----:B------:R-:W-:Y:S05]  /*432a0*/  BSYNC B4 ;  /* 0x0000000000047941 */ /* 0x000fea0003800000 */
.L_x_3414:
[----:B------:R-:W-:-:S07]  /*432b0*/  F2FP.BF16.F32.PACK_AB R27, RZ, R27 ;  /* 0x0000001bff1b723e */ /* 0x000fce00000010ff */
.L_x_3413:
[----:B------:R-:W-:Y:S05]  /*432c0*/  BSYNC B3 ;  /* 0x0000000000037941 */ /* 0x000fea0003800000 */
.L_x_3412:
[----:B------:R-:W-:-:S05]  /*432d0*/  PRMT R27, R29, 0x5410, R27 ;  /* 0x000054101d1b7816 */ /* 0x000fca000000001b */
[----:B------:R0:W-:Y:S02]  /*432e0*/  STG.E.64 desc[UR4][R4.64+0x2100], R26 ;  /* 0x0021001a04007986 */ /* 0x0001e4000c101b04 */
.L_x_3401:
[----:B------:R-:W-:Y:S05]  /*432f0*/  BSYNC B2 ;  /* 0x0000000000027941 */ /* 0x000fea0003800000 */
.L_x_3399:
        /* <DEDUP_REMOVED lines=9> */
.L_x_3417:
        /* <DEDUP_REMOVED lines=14> */
.L_x_3420:
[----:B------:R-:W-:Y:S05]  /*43470*/  BSYNC B3 ;  /* 0x0000000000037941 */ /* 0x000fea0003800000 */
.L_x_3419:
        /* <DEDUP_REMOVED lines=19> */
.L_x_3424:
[----:B------:R-:W-:Y:S05]  /*435b0*/  BSYNC B4 ;  /* 0x0000000000047941 */ /* 0x000fea0003800000 */
.L_x_3423:
[----:B------:R-:W-:-:S07]  /*435c0*/  F2FP.BF16.F32.PACK_AB R6, RZ, R6 ;  /* 0x00000006ff06723e */ /* 0x000fce00000010ff */
.L_x_3422:
[----:B------:R-:W-:Y:S05]  /*435d0*/  BSYNC B3 ;  /* 0x0000000000037941 */ /* 0x000fea0003800000 */
.L_x_3421:
        /* <DEDUP_REMOVED lines=19> */
.L_x_3428:
[----:B------:R-:W-:Y:S05]  /*43710*/  BSYNC B4 ;  /* 0x0000000000047941 */ /* 0x000fea0003800000 */
.L_x_3427:
[----:B------:R-:W-:-:S07]  /*43720*/  F2FP.BF16.F32.PACK_AB R27, RZ, R27 ;  /* 0x0000001bff1b723e */ /* 0x000fce00000010ff */
.L_x_3426:
[----:B------:R-:W-:Y:S05]  /*43730*/  BSYNC B3 ;  /* 0x0000000000037941 */ /* 0x000fea0003800000 */
.L_x_3425:
        /* <DEDUP_REMOVED lines=18> */
.L_x_3432:
[----:B------:R-:W-:Y:S05]  /*43860*/  BSYNC B4 ;  /* 0x0000000000047941 */ /* 0x000fea0003800000 */
.L_x_3431:
[----:B------:R-:W-:-:S07]  /*43870*/  F2FP.BF16.F32.PACK_AB R23, RZ, R23 ;  /* 0x00000017ff17723e */ /* 0x000fce00000010ff */
.L_x_3430:
[----:B------:R-:W-:Y:S05]  /*43880*/  BSYNC B3 ;  /* 0x0000000000037941 */ /* 0x000fea0003800000 */
.L_x_3429:
[----:B------:R-:W-:-:S05]  /*43890*/  PRMT R23, R27, 0x5410, R23 ;  /* 0x000054101b177816 */ /* 0x000fca0000000017 */
[----:B------:R0:W-:Y:S02]  /*438a0*/  STG.E.64 desc[UR4][R4.64+0x2200], R22 ;  /* 0x0022001604007986 */ /* 0x0001e4000c101b04 */
.L_x_3418:
[----:B------:R-:W-:Y:S05]  /*438b0*/  BSYNC B2 ;  /* 0x0000000000027941 */ /* 0x000fea0003800000 */
.L_x_3416:
        /* <DEDUP_REMOVED lines=9> */
.L_x_3434:
        /* <DEDUP_REMOVED lines=14> */
.L_x_3437:
[----:B------:R-:W-:Y:S05]  /*43a30*/  BSYNC B3 ;  /* 0x0000000000037941 */ /* 0x000fea0003800000 */
.L_x_3436:
        /* <DEDUP_REMOVED lines=19> */
.L_x_3441:
[----:B------:R-:W-:Y:S05]  /*43b70*/  BSYNC B4 ;  /* 0x0000000000047941 */ /* 0x000fea0003800000 */
.L_x_3440:
[----:B------:R-:W-:-:S07]  /*43b80*/  F2FP.BF16.F32.PACK_AB R6, RZ, R6 ;  /* 0x00000006ff06723e */ /* 0x000fce00000010ff */
.L_x_3439:
[----:B------:R-:W-:Y:S05]  /*43b90*/  BSYNC B3 ;  /* 0x0000000000037941 */ /* 0x000fea0003800000 */
.L_x_3438:
        /* <DEDUP_REMOVED lines=19> */
.L_x_3445:
[----:B------:R-:W-:Y:S05]  /*43cd0*/  BSYNC B4 ;  /* 0x0000000000047941 */ /* 0x000fea0003800000 */
.L_x_3444:
[----:B------:R-:W-:-:S07]  /*43ce0*/  F2FP.BF16.F32.PACK_AB R23, RZ, R23 ;  /* 0x00000017ff17723e */ /* 0x000fce00000010ff */
.L_x_3443:
[----:B------:R-:W-:Y:S05]  /*43cf0*/  BSYNC B3 ;  /* 0x0000000000037941 */ /* 0x000fea0003800000 */
.L_x_3442:
        /* <DEDUP_REMOVED lines=18> */
.L_x_3449:
[----:B------:R-:W-:Y:S05]  /*43e20*/  BSYNC B4 ;  /* 0x0000000000047941 */ /* 0x000fea0003800000 */
.L_x_3448:
[----:B------:R-:W-:-:S07]  /*43e30*/  F2FP.BF16.F32.PACK_AB R21, RZ, R21 ;  /* 0x00000015ff15723e */ /* 0x000fce00000010ff */
.L_x_3447:
[----:B------:R-:W-:Y:S05]  /*43e40*/  BSYNC B3 ;  /* 0x0000000000037941 */ /* 0x000fea0003800000 */
.L_x_3446:
[----:B------:R-:W-:-:S05]  /*43e50*/  PRMT R21, R23, 0x5410, R21 ;  /* 0x0000541017157816 */ /* 0x000fca0000000015 */
[----:B------:R0:W-:Y:S02]  /*43e60*/  STG.E.64 desc[UR4][R4.64+0x2300], R20 ;  /* 0x0023001404007986 */ /* 0x0001e4000c101b04 */
.L_x_3435:
[----:B------:R-:W-:Y:S05]  /*43e70*/  BSYNC B2 ;  /* 0x0000000000027941 */ /* 0x000fea0003800000 */
.L_x_3433:
        /* <DEDUP_REMOVED lines=9> */
.L_x_3451:
        /* <DEDUP_REMOVED lines=14> */
.L_x_3454:
[----:B------:R-:W-:Y:S05]  /*43ff0*/  BSYNC B3 ;  /* 0x0000000000037941 */ /* 0x000fea0003800000 */
.L_x_3453:
        /* <DEDUP_REMOVED lines=19> */
.L_x_3458:
[----:B------:R-:W-:Y:S05]  /*44130*/  BSYNC B4 ;  /* 0x0000000000047941 */ /* 0x000fea0003800000 */
.L_x_3457:
[----:B------:R-:W-:-:S07]  /*44140*/  F2FP.BF16.F32.PACK_AB R6, RZ, R6 ;  /* 0x00000006ff06723e */ /* 0x000fce00000010ff */
.L_x_3456:
[----:B------:R-:W-:Y:S05]  /*44150*/  BSYNC B3 ;  /* 0x0000000000037941 */ /* 0x000fea0003800000 */
.L_x_3455:
        /* <DEDUP_REMOVED lines=19> */
.L_x_3462:
[----:B------:R-:W-:Y:S05]  /*44290*/  BSYNC B4 ;  /* 0x0000000000047941 */ /* 0x000fea0003800000 */
.L_x_3461:
[----:B------:R-:W-:-:S07]  /*442a0*/  F2FP.BF16.F32.PACK_AB R21, RZ, R21 ;  /* 0x00000015ff15723e */ /* 0x000fce00000010ff */
.L_x_3460:
[----:B------:R-:W-:Y:S05]  /*442b0*/  BSYNC B3 ;  /* 0x0000000000037941 */ /* 0x000fea0003800000 */
.L_x_3459:
        /* <DEDUP_REMOVED lines=18> */
.L_x_3466:
[----:B------:R-:W-:Y:S05]  /*443e0*/  BSYNC B4 ;  /* 0x0000000000047941 */ /* 0x000fea0003800000 */
.L_x_3465:
[----:B------:R-:W-:-:S07]  /*443f0*/  F2FP.BF16.F32.PACK_AB R17, RZ, R17 ;  /* 0x00000011ff11723e */ /* 0x000fce00000010ff */
.L_x_3464:
[----:B------:R-:W-:Y:S05]  /*44400*/  BSYNC B3 ;  /* 0x0000000000037941 */ /* 0x000fea0003800000 */
.L_x_3463:
[----:B------:R-:W-:-:S05]  /*44410*/  PRMT R17, R21, 0x5410, R17 ;  /* 0x0000541015117816 */ /* 0x000fca0000000011 */
[----:B------:R0:W-:Y:S02]  /*44420*/  STG.E.64 desc[UR4][R4.64+0x2400], R16 ;  /* 0x0024001004007986 */ /* 0x0001e4000c101b04 */
.L_x_3452:
[----:B------:R-:W-:Y:S05]  /*44430*/  BSYNC B2 ;  /* 0x0000000000027941 */ /* 0x000fea0003800000 */
.L_x_3450:
        /* <DEDUP_REMOVED lines=9> */
.L_x_3468:
        /* <DEDUP_REMOVED lines=14> */
.L_x_3471:
[----:B------:R-:W-:Y:S05]  /*445b0*/  BSYNC B3 ;  /* 0x0000000000037941 */ /* 0x000fea0003800000 */
.L_x_3470:
        /* <DEDUP_REMOVED lines=19> */
.L_x_3475:
[----:B------:R-:W-:Y:S05]  /*446f0*/  BSYNC B4 ;  /* 0x0000000000047941 */ /* 0x000fea0003800000 */
.L_x_3474:
[----:B------:R-:W-:-:S07]  /*44700*/  F2FP.BF16.F32.PACK_AB R6, RZ, R6 ;  /* 0x00000006ff06723e */ /* 0x000fce00000010ff */
.L_x_3473:
[----:B------:R-:W-:Y:S05]  /*44710*/  BSYNC B3 ;  /* 0x0000000000037941 */ /* 0x000fea0003800000 */
.L_x_3472:
[----:B------:R-:W-:Y:S01]  /*44720*/  IADD3 R7, R2, 0x1282, RZ ;  /* 0x0000128202077810 */ /* 0x000fe20007ffe0ff */
[----:B------:R-:W-:Y:S01]  /*44730*/  BSSY B3, `(.L_x_3476) ;  /* 0x0000015000037945 */ /* 0x000fe20003800000 */
[----:B------:R-:W-:Y:S02]  /*44740*/  PRMT R16, R16, 0x5410, R6 ;  /* 0x0000541010107816 */ /* 0x000fe40000000006 */
[----:B------:R-:W-:-:S13]  /*44750*/  ISETP.GE.AND P0, PT, R7, R128, PT ;  /* 0x000000800700720c */ /* 0x000fda0003f06270 */
[----:B------:R-:W-:Y:S01]  /*44760*/  @P0 PRMT R17, RZ, 0x7610, R17 ;  /* 0x00007610ff110816 */ /* 0x000fe20000000011 */
[----:B------:R-:W-:Y:S06]  /*44770*/  @P0 BRA `(.L_x_3477) ;  /* 0x0000000000400947 */ /* 0x000fec0003800000 */
        /* <DEDUP_REMOVED lines=13> */
[----:B------:R-:W-:-:S07]  /*44850*/  IMAD.MOV.U32 R17, RZ, RZ, R251 ;  /* 0x000000ffff117224 */ /* 0x000fce00078e00fb */
.L_x_3479:
[----:B------:R-:W-:Y:S05]  /*44860*/  BSYNC B4 ;  /* 0x0000000000047941 */ /* 0x000fea0003800000 */
.L_x_3478:
[----:B------:R-:W-:-:S07]  /*44870*/  F2FP.BF16.F32.PACK_AB R17, RZ, R17 ;  /* 0x00000011ff11723e */ /* 0x000fce00000010ff */
.L_x_3477:
[----:B------:R-:W-:Y:S05]  /*44880*/  BSYNC B3 ;  /* 0x0000000000037941 */ /* 0x000fea0003800000 */
.L_x_3476:
        /* <DEDUP_REMOVED lines=18> */
.L_x_3483:
[----:B------:R-:W-:Y:S05]  /*449b0*/  BSYNC B4 ;  /* 0x0000000000047941 */ /* 0x000fea0003800000 */
.L_x_3482:
[----:B------:R-:W-:-:S07]  /*449c0*/  F2FP.BF16.F32.PACK_AB R6, RZ, R6 ;  /* 0x00000006ff06723e */ /* 0x000fce00000010ff */
.L_x_3481:
[----:B------:R-:W-:Y:S05]  /*449d0*/  BSYNC B3 ;  /* 0x0000000000037941 */ /* 0x000fea0003800000 */
.L_x_3480:
[----:B------:R-:W-:-:S05]  /*449e0*/  PRMT R17, R17, 0x5410, R6 ;  /* 0x0000541011117816 */ /* 0x000fca0000000006 */
[----:B------:R0:W-:Y:S02]  /*449f0*/  STG.E.64 desc[UR4][R4.64+0x2500], R16 ;  /* 0x0025001004007986 */ /* 0x0001e4000c101b04 */
.L_x_3469:
[----:B------:R-:W-:Y:S05]  /*44a00*/  BSYNC B2 ;  /* 0x0000000000027941 */ /* 0x000fea0003800000 */
.L_x_3467:
        /* <DEDUP_REMOVED lines=9> */
.L_x_3485:
        /* <DEDUP_REMOVED lines=14> */
.L_x_3488:
[----:B------:R-:W-:Y:S05]  /*44b80*/  BSYNC B3 ;  /* 0x0000000000037941 */ /* 0x000fea0003800000 */
.L_x_3487:
        /* <DEDUP_REMOVED lines=19> */
.L_x_3492:
[----:B------:R-:W-:Y:S05]  /*44cc0*/  BSYNC B4 ;  /* 0x0000000000047941 */ /* 0x000fea0003800000 */
.L_x_3491:
[----:B------:R-:W-:-:S07]  /*44cd0*/  F2FP.BF16.F32.PACK_AB R6, RZ, R6 ;  /* 0x00000006ff06723e */ /* 0x000fce00000010ff */
.L_x_3490:
[----:B------:R-:W-:Y:S05]  /*44ce0*/  BSYNC B3 ;  /* 0x0000000000037941 */ /* 0x000fea0003800000 */
.L_x_3489:
        /* <DEDUP_REMOVED lines=20> */
.L_x_3496:
[----:B------:R-:W-:Y:S05]  /*44e30*/  BSYNC B4 ;  /* 0x0000000000047941 */ /* 0x000fea0003800000 */
.L_x_3495:
[----:B------:R-:W-:-:S07]  /*44e40*/  F2FP.BF16.F32.PACK_AB R17, RZ, R17 ;  /* 0x00000011ff11723e */ /* 0x000fce00000010ff */
.L_x_3494:
[----:B------:R-:W-:Y:S05]  /*44e50*/  BSYNC B3 ;  /* 0x0000000000037941 */ /* 0x000fea0003800000 */
.L_x_3493:
        /* <DEDUP_REMOVED lines=18> */
.L_x_3500:
[----:B------:R-:W-:Y:S05]  /*44f80*/  BSYNC B4 ;  /* 0x0000000000047941 */ /* 0x000fea0003800000 */
.L_x_3499:
[----:B------:R-:W-:-:S07]  /*44f90*/  F2FP.BF16.F32.PACK_AB R6, RZ, R6 ;  /* 0x00000006ff06723e */ /* 0x000fce00000010ff */
.L_x_3498:
[----:B------:R-:W-:Y:S05]  /*44fa0*/  BSYNC B3 ;  /* 0x0000000000037941 */ /* 0x000fea0003800000 */
.L_x_3497:
[----:B------:R-:W-:-:S05]  /*44fb0*/  PRMT R17, R17, 0x5410, R6 ;  /* 0x0000541011117816 */ /* 0x000fca0000000006 */
[----:B------:R0:W-:Y:S02]  /*44fc0*/  STG.E.64 desc[UR4][R4.64+0x2600], R16 ;  /* 0x0026001004007986 */ /* 0x0001e4000c101b04 */
.L_x_3486:
[----:B------:R-:W-:Y:S05]  /*44fd0*/  BSYNC B2 ;  /* 0x0000000000027941 */ /* 0x000fea0003800000 */
.L_x_3484:
        /* <DEDUP_REMOVED lines=9> */
.L_x_3502:
        /* <DEDUP_REMOVED lines=14> */
.L_x_3505:
[----:B------:R-:W-:Y:S05]  /*45150*/  BSYNC B3 ;  /* 0x0000000000037941 */ /* 0x000fea0003800000 */
.L_x_3504:
        /* <DEDUP_REMOVED lines=19> */
.L_x_3509:
[----:B------:R-:W-:Y:S05]  /*45290*/  BSYNC B4 ;  /* 0x0000000000047941 */ /* 0x000fea0003800000 */
.L_x_3508:
[----:B------:R-:W-:-:S07]  /*452a0*/  F2FP.BF16.F32.PACK_AB R6, RZ, R6 ;  /* 0x00000006ff06723e */ /* 0x000fce00000010ff */
.L_x_3507:
[----:B------:R-:W-:Y:S05]  /*452b0*/  BSYNC B3 ;  /* 0x0000000000037941 */ /* 0x000fea0003800000 */
.L_x_3506:
        /* <DEDUP_REMOVED lines=20> */
.L_x_3513:
[----:B------:R-:W-:Y:S05]  /*45400*/  BSYNC B4 ;  /* 0x0000000000047941 */ /* 0x000fea0003800000 */
.L_x_3512:
[----:B------:R-:W-:-:S07]  /*45410*/  F2FP.BF16.F32.PACK_AB R14, RZ, R14 ;  /* 0x0000000eff0e723e */ /* 0x000fce00000010ff */
.L_x_3511:
[----:B------:R-:W-:Y:S05]  /*45420*/  BSYNC B3 ;  /* 0x0000000000037941 */ /* 0x000fea0003800000 */
.L_x_3510:
[----:B------:R-:W-:Y:S01]  /*45430*/  IADD3 R6, R2, 0x1383, RZ ;  /* 0x0000138302067810 */ /* 0x000fe20007ffe0ff */
[----:B------:R-:W-:Y:S03]  /*45440*/  BSSY B3, `(.L_x_3514) ;  /* 0x0000014000037945 */ /* 0x000fe60003800000 */
        /* <DEDUP_REMOVED lines=17> */
.L_x_3517:
[----:B------:R-:W-:Y:S05]  /*45560*/  BSYNC B4 ;  /* 0x0000000000047941 */ /* 0x000fea0003800000 */
.L_x_3516:
[----:B------:R-:W-:-:S07]  /*45570*/  F2FP.BF16.F32.PACK_AB R13, RZ, R13 ;  /* 0x0000000dff0d723e */ /* 0x000fce00000010ff */
.L_x_3515:
[----:B------:R-:W-:Y:S05]  /*45580*/  BSYNC B3 ;  /* 0x0000000000037941 */ /* 0x000fea0003800000 */
.L_x_3514:
[----:B------:R-:W-:-:S05]  /*45590*/  PRMT R13, R14, 0x5410, R13 ;  /* 0x000054100e0d7816 */ /* 0x000fca000000000d */
[----:B------:R0:W-:Y:S02]  /*455a0*/  STG.E.64 desc[UR4][R4.64+0x2700], R12 ;  /* 0x0027000c04007986 */ /* 0x0001e4000c101b04 */
.L_x_3503:
[----:B------:R-:W-:Y:S05]  /*455b0*/  BSYNC B2 ;  /* 0x0000000000027941 */ /* 0x000fea0003800000 */
.L_x_3501:
        /* <DEDUP_REMOVED lines=9> */
.L_x_3519:
        /* <DEDUP_REMOVED lines=14> */
.L_x_3522:
[----:B------:R-:W-:Y:S05]  /*45730*/  BSYNC B3 ;  /* 0x0000000000037941 */ /* 0x000fea0003800000 */
.L_x_3521:
        /* <DEDUP_REMOVED lines=19> */
.L_x_3526:
[----:B------:R-:W-:Y:S05]  /*45870*/  BSYNC B4 ;  /* 0x0000000000047941 */ /* 0x000fea0003800000 */
.L_x_3525:
[----:B------:R-:W-:-:S07]  /*45880*/  F2FP.BF16.F32.PACK_AB R6, RZ, R6 ;  /* 0x00000006ff06723e */ /* 0x000fce00000010ff */
.L_x_3524:
[----:B------:R-:W-:Y:S05]  /*45890*/  BSYNC B3 ;  /* 0x0000000000037941 */ /* 0x000fea0003800000 */
.L_x_3523:
        /* <DEDUP_REMOVED lines=20> */
.L_x_3530:
[----:B------:R-:W-:Y:S05]  /*459e0*/  BSYNC B4 ;  /* 0x0000000000047941 */ /* 0x000fea0003800000 */
.L_x_3529:
[----:B------:R-:W-:-:S07]  /*459f0*/  F2FP.BF16.F32.PACK_AB R13, RZ, R13 ;  /* 0x0000000dff0d723e */ /* 0x000fce00000010ff */
.L_x_3528:
[----:B------:R-:W-:Y:S05]  /*45a00*/  BSYNC B3 ;  /* 0x0000000000037941 */ /* 0x000fea0003800000 */
.L_x_3527:
        /* <DEDUP_REMOVED lines=18> */
.L_x_3534:
[----:B------:R-:W-:Y:S05]  /*45b30*/  BSYNC B4 ;  /* 0x0000000000047941 */ /* 0x000fea0003800000 */
.L_x_3533:
[----:B------:R-:W-:-:S07]  /*45b40*/  F2FP.BF16.F32.PACK_AB R6, RZ, R6 ;  /* 0x00000006ff06723e */ /* 0x000fce00000010ff */
.L_x_3532:
[----:B------:R-:W-:Y:S05]  /*45b50*/  BSYNC B3 ;  /* 0x0000000000037941 */ /* 0x000fea0003800000 */
.L_x_3531:
[----:B------:R-:W-:-:S05]  /*45b60*/  PRMT R11, R13, 0x5410, R6 ;  /* 0x000054100d0b7816 */ /* 0x000fca0000000006 */
[----:B------:R0:W-:Y:S02]  /*45b70*/  STG.E.64 desc[UR4][R4.64+0x2800], R10 ;  /* 0x0028000a04007986 */ /* 0x0001e4000c101b04 */
.L_x_3520:
[----:B------:R-:W-:Y:S05]  /*45b80*/  BSYNC B2 ;  /* 0x0000000000027941 */ /* 0x000fea0003800000 */
.L_x_3518:
        /* <DEDUP_REMOVED lines=9> */
.L_x_3536:
        /* <DEDUP_REMOVED lines=14> */
.L_x_3539:
[----:B------:R-:W-:Y:S05]  /*45d00*/  BSYNC B3 ;  /* 0x0000000000037941 */ /* 0x000fea0003800000 */
.L_x_3538:
[----:B------:R-:W-:Y:S01]  /*45d10*/  IADD3 R6, R2, 0x1481, RZ ;  /* 0x0000148102067810 */ /* 0x000fe20007ffe0ff */
[----:B------:R-:W-:Y:S01]  /*45d20*/  BSSY B3, `(.L_x_3540) ;  /* 0x0000015000037945 */ /* 0x000fe20003800000 */
[----:B------:R-:W-:Y:S02]  /*45d30*/  F2FP.BF16.F32.PACK_AB R10, RZ, R10 ;  /* 0x0000000aff0a723e */ /* 0x000fe400000010ff */
        /* <DEDUP_REMOVED lines=13> */
[----:B------:R-:W-:Y:S01]  /*45e10*/  IMAD.MOV.U32 R251, RZ, RZ, R12 ;  /* 0x000000fffffb7224 */ /* 0x000fe200078e000c */
[----:B------:R-:W-:-:S07]  /*45e20*/  MOV R6, 0x45e40 ;  /* 0x00045e4000067802 */ /* 0x000fce0000000f00 */
[----:B-1234-:R-:W-:Y:S05]  /*45e30*/  CALL.REL.NOINC `($__internal_0_$__cuda_sm3x_div_rn_noftz_f32_slowpath) ;  /* 0x000001e800b47944 */ /* 0x01efea0003c00000 */
[----:B------:R-:W-:-:S07]  /*45e40*/  MOV R6, R251 ;  /* 0x000000fb00067202 */ /* 0x000fce0000000f00 */
.L_x_3543:
[----:B------:R-:W-:Y:S05]  /*45e50*/  BSYNC B4 ;  /* 0x0000000000047941 */ /* 0x000fea0003800000 */
.L_x_3542:
[----:B------:R-:W-:-:S07]  /*45e60*/  F2FP.BF16.F32.PACK_AB R6, RZ, R6 ;  /* 0x00000006ff06723e */ /* 0x000fce00000010ff */
.L_x_3541:
[----:B------:R-:W-:Y:S05]  /*45e70*/  BSYNC B3 ;  /* 0x0000000000037941 */ /* 0x000fea0003800000 */
.L_x_3540:
        /* <DEDUP_REMOVED lines=20> */
.L_x_3547:
[----:B------:R-:W-:Y:S05]  /*45fc0*/  BSYNC B4 ;  /* 0x0000000000047941 */ /* 0x000fea0003800000 */
.L_x_3546:
[----:B------:R-:W-:-:S07]  /*45fd0*/  F2FP.BF16.F32.PACK_AB R11, RZ, R11 ;  /* 0x0000000bff0b723e */ /* 0x000fce00000010ff */
.L_x_3545:
[----:B------:R-:W-:Y:S05]  /*45fe0*/  BSYNC B3 ;  /* 0x0000000000037941 */ /* 0x000fea0003800000 */
.L_x_3544:
        /* <DEDUP_REMOVED lines=19> */
.L_x_3551:
[----:B------:R-:W-:Y:S05]  /*46120*/  BSYNC B4 ;  /* 0x0000000000047941 */ /* 0x000fea0003800000 */
.L_x_3550:
[----:B------:R-:W-:-:S07]  /*46130*/  F2FP.BF16.F32.PACK_AB R6, RZ, R6 ;  /* 0x00000006ff06723e */ /* 0x000fce00000010ff */
.L_x_3549:
[----:B------:R-:W-:Y:S05]  /*46140*/  BSYNC B3 ;  /* 0x0000000000037941 */ /* 0x000fea0003800000 */
.L_x_3548:
[----:B------:R-:W-:-:S05]  /*46150*/  PRMT R11, R11, 0x5410, R6 ;  /* 0x000054100b0b7816 */ /* 0x000fca0000000006 */
[----:B------:R0:W-:Y:S02]  /*46160*/  STG.E.64 desc[UR4][R4.64+0x2900], R10 ;  /* 0x0029000a04007986 */ /* 0x0001e4000c101b04 */
.L_x_3537:
[----:B------:R-:W-:Y:S05]  /*46170*/  BSYNC B2 ;  /* 0x0000000000027941 */ /* 0x000fea0003800000 */
.L_x_3535:
        /* <DEDUP_REMOVED lines=9> */
.L_x_3553:
        /* <DEDUP_REMOVED lines=14> */
.L_x_3556:
[----:B------:R-:W-:Y:S05]  /*462f0*/  BSYNC B3 ;  /* 0x0000000000037941 */ /* 0x000fea0003800000 */
.L_x_3555:
        /* <DEDUP_REMOVED lines=20> */
.L_x_3560:
[----:B------:R-:W-:Y:S05]  /*46440*/  BSYNC B4 ;  /* 0x0000000000047941 */ /* 0x000fea0003800000 */
.L_x_3559:
[----:B------:R-:W-:-:S07]  /*46450*/  F2FP.BF16.F32.PACK_AB R6, RZ, R6 ;  /* 0x00000006ff06723e */ /* 0x000fce00000010ff */
.L_x_3558:
[----:B------:R-:W-:Y:S05]  /*46460*/  BSYNC B3 ;  /* 0x0000000000037941 */ /* 0x000fea0003800000 */
.L_x_3557:
        /* <DEDUP_REMOVED lines=20> */
.L_x_3564:
[----:B------:R-:W-:Y:S05]  /*465b0*/  BSYNC B4 ;  /* 0x0000000000047941 */ /* 0x000fea0003800000 */
.L_x_3563:
[----:B------:R-:W-:-:S07]  /*465c0*/  F2FP.BF16.F32.PACK_AB R11, RZ, R11 ;  /* 0x0000000bff0b723e */ /* 0x000fce00000010ff */
.L_x_3562:
[----:B------:R-:W-:Y:S05]  /*465d0*/  BSYNC B3 ;  /* 0x0000000000037941 */ /* 0x000fea0003800000 */
.L_x_3561:
        /* <DEDUP_REMOVED lines=19> */
.L_x_3568:
[----:B------:R-:W-:Y:S05]  /*46710*/  BSYNC B4 ;  /* 0x0000000000047941 */ /* 0x000fea0003800000 */
.L_x_3567:
[----:B------:R-:W-:-:S07]  /*46720*/  F2FP.BF16.F32.PACK_AB R6, RZ, R6 ;  /* 0x00000006ff06723e */ /* 0x000fce00000010ff */
.L_x_3566:
[----:B------:R-:W-:Y:S05]  /*46730*/  BSYNC B3 ;  /* 0x0000000000037941 */ /* 0x000fea0003800000 */
.L_x_3565:
[----:B------:R-:W-:-:S05]  /*46740*/  PRMT R11, R11, 0x5410, R6 ;  /* 0x000054100b0b7816 */ /* 0x000fca0000000006 */
[----:B------:R0:W-:Y:S02]  /*46750*/  STG.E.64 desc[UR4][R4.64+0x2a00], R10 ;  /* 0x002a000a04007986 */ /* 0x0001e4000c101b04 */
.L_x_3554:
[----:B------:R-:W-:Y:S05]  /*46760*/  BSYNC B2 ;  /* 0x0000000000027941 */ /* 0x000fea0003800000 */
.L_x_3552:
        /* <DEDUP_REMOVED lines=9> */
.L_x_3570:
        /* <DEDUP_REMOVED lines=14> */
.L_x_3573:
[----:B------:R-:W-:Y:S05]  /*468e0*/  BSYNC B3 ;  /* 0x0000000000037941 */ /* 0x000fea0003800000 */
.L_x_3572:
        /* <DEDUP_REMOVED lines=20> */
.L_x_3577:
[----:B------:R-:W-:Y:S05]  /*46a30*/  BSYNC B4 ;  /* 0x0000000000047941 */ /* 0x000fea0003800000 */
.L_x_3576:
[----:B------:R-:W-:-:S07]  /*46a40*/  F2FP.BF16.F32.PACK_AB R6, RZ, R6 ;  /* 0x00000006ff06723e */ /* 0x000fce00000010ff */
.L_x_3575:
[----:B------:R-:W-:Y:S05]  /*46a50*/  BSYNC B3 ;  /* 0x0000000000037941 */ /* 0x000fea0003800000 */
.L_x_3574:
        /* <DEDUP_REMOVED lines=20> */
.L_x_3581:
[----:B------:R-:W-:Y:S05]  /*46ba0*/  BSYNC B4 ;  /* 0x0000000000047941 */ /* 0x000fea0003800000 */
.L_x_3580:
[----:B------:R-:W-:-:S07]  /*46bb0*/  F2FP.BF16.F32.PACK_AB R11, RZ, R11 ;  /* 0x0000000bff0b723e */ /* 0x000fce00000010ff */
.L_x_3579:
[----:B------:R-:W-:Y:S05]  /*46bc0*/  BSYNC B3 ;  /* 0x0000000000037941 */ /* 0x000fea0003800000 */
.L_x_3578:
        /* <DEDUP_REMOVED lines=19> */
.L_x_3585:
[----:B------:R-:W-:Y:S05]  /*46d00*/  BSYNC B4 ;  /* 0x0000000000047941 */ /* 0x000fea0003800000 */
.L_x_3584:
[----:B------:R-:W-:-:S07]  /*46d10*/  F2FP.BF16.F32.PACK_AB R6, RZ, R6 ;  /* 0x00000006ff06723e */ /* 0x000fce00000010ff */
.L_x_3583:
[----:B------:R-:W-:Y:S05]  /*46d20*/  BSYNC B3 ;  /* 0x0000000000037941 */ /* 0x000fea0003800000 */
.L_x_3582:
[----:B------:R-:W-:-:S05]  /*46d30*/  PRMT R11, R11, 0x5410, R6 ;  /* 0x000054100b0b7816 */ /* 0x000fca0000000006 */
[----:B------:R0:W-:Y:S02]  /*46d40*/  STG.E.64 desc[UR4][R4.64+0x2b00], R10 ;  /* 0x002b000a04007986 */ /* 0x0001e4000c101b04 */
.L_x_3571:
[----:B------:R-:W-:Y:S05]  /*46d50*/  BSYNC B2 ;  /* 0x0000000000027941 */ /* 0x000fea0003800000 */
.L_x_3569:
        /* <DEDUP_REMOVED lines=9> */
.L_x_3587:
        /* <DEDUP_REMOVED lines=14> */
.L_x_3590:
[----:B------:R-:W-:Y:S05]  /*46ed0*/  BSYNC B3 ;  /* 0x0000000000037941 */ /* 0x000fea0003800000 */
.L_x_3589:
        /* <DEDUP_REMOVED lines=19> */
.L_x_3594:
[----:B------:R-:W-:Y:S05]  /*47010*/  BSYNC B4 ;  /* 0x0000000000047941 */ /* 0x000fea0003800000 */
.L_x_3593:
[----:B------:R-:W-:-:S07]  /*47020*/  F2FP.BF16.F32.PACK_AB R6, RZ, R6 ;  /* 0x00000006ff06723e */ /* 0x000fce00000010ff */
.L_x_3592:
[----:B------:R-:W-:Y:S05]  /*47030*/  BSYNC B3 ;  /* 0x0000000000037941 */ /* 0x000fea0003800000 */
.L_x_3591:
        /* <DEDUP_REMOVED lines=20> */
.L_x_3598:
[----:B------:R-:W-:Y:S05]  /*47180*/  BSYNC B4 ;  /* 0x0000000000047941 */ /* 0x000fea0003800000 */
.L_x_3597:
[----:B------:R-:W-:-:S07]  /*47190*/  F2FP.BF16.F32.PACK_AB R11, RZ, R11 ;  /* 0x0000000bff0b723e */ /* 0x000fce00000010ff */
.L_x_3596:
[----:B------:R-:W-:Y:S05]  /*471a0*/  BSYNC B3 ;  /* 0x0000000000037941 */ /* 0x000fea0003800000 */
.L_x_3595:
        /* <DEDUP_REMOVED lines=19> */
.L_x_3602:
[----:B------:R-:W-:Y:S05]  /*472e0*/  BSYNC B4 ;  /* 0x0000000000047941 */ /* 0x000fea0003800000 */
.L_x_3601:
[----:B------:R-:W-:-:S07]  /*472f0*/  F2FP.BF16.F32.PACK_AB R6, RZ, R6 ;  /* 0x00000006ff06723e */ /* 0x000fce00000010ff */
.L_x_3600:
[----:B------:R-:W-:Y:S05]  /*47300*/  BSYNC B3 ;  /* 0x0000000000037941 */ /* 0x000fea0003800000 */
.L_x_3599:
[----:B------:R-:W-:-:S05]  /*47310*/  PRMT R11, R11, 0x5410, R6 ;  /* 0x000054100b0b7816 */ /* 0x000fca0000000006 */
[----:B------:R0:W-:Y:S02]  /*47320*/  STG.E.64 desc[UR4][R4.64+0x2c00], R10 ;  /* 0x002c000a04007986 */ /* 0x0001e4000c101b04 */
.L_x_3588:
[----:B------:R-:W-:Y:S05]  /*47330*/  BSYNC B2 ;  /* 0x0000000000027941 */ /* 0x000fea0003800000 */
.L_x_3586:
        /* <DEDUP_REMOVED lines=9> */
.L_x_3604:
        /* <DEDUP_REMOVED lines=14> */
.L_x_3607:
[----:B------:R-:W-:Y:S05]  /*474b0*/  BSYNC B3 ;  /* 0x0000000000037941 */ /* 0x000fea0003800000 */
.L_x_3606:
        /* <DEDUP_REMOVED lines=20> */
.L_x_3611:
[----:B------:R-:W-:Y:S05]  /*47600*/  BSYNC B4 ;  /* 0x0000000000047941 */ /* 0x000fea0003800000 */
.L_x_3610:
[----:B------:R-:W-:-:S07]  /*47610*/  F2FP.BF16.F32.PACK_AB R6, RZ, R6 ;  /* 0x00000006ff06723e */ /* 0x000fce00000010ff */
.L_x_3609:
[----:B------:R-:W-:Y:S05]  /*47620*/  BSYNC B3 ;  /* 0x0000000000037941 */ /* 0x000fea0003800000 */
.L_x_3608:
        /* <DEDUP_REMOVED lines=20> */
.L_x_3615:
[----:B------:R-:W-:Y:S05]  /*47770*/  BSYNC B4 ;  /* 0x0000000000047941 */ /* 0x000fea0003800000 */
.L_x_3614:
[----:B------:R-:W-:-:S07]  /*47780*/  F2FP.BF16.F32.PACK_AB R11, RZ, R11 ;  /* 0x0000000bff0b723e */ /* 0x000fce00000010ff */
.L_x_3613:
[----:B------:R-:W-:Y:S05]  /*47790*/  BSYNC B3 ;  /* 0x0000000000037941 */ /* 0x000fea0003800000 */
.L_x_3612:
        /* <DEDUP_REMOVED lines=19> */
.L_x_3619:
[----:B------:R-:W-:Y:S05]  /*478d0*/  BSYNC B4 ;  /* 0x0000000000047941 */ /* 0x000fea0003800000 */
.L_x_3618:
[----:B------:R-:W-:-:S07]  /*478e0*/  F2FP.BF16.F32.PACK_AB R6, RZ, R6 ;  /* 0x00000006ff06723e */ /* 0x000fce00000010ff */
.L_x_3617:
[----:B------:R-:W-:Y:S05]  /*478f0*/  BSYNC B3 ;  /* 0x0000000000037941 */ /* 0x000fea0003800000 */
.L_x_3616:
[----:B------:R-:W-:-:S05]  /*47900*/  PRMT R11, R11, 0x5410, R6 ;  /* 0x000054100b0b7816 */ /* 0x000fca0000000006 */
[----:B------:R0:W-:Y:S02]  /*47910*/  STG.E.64 desc[UR4][R4.64+0x2d00], R10 ;  /* 0x002d000a04007986 */ /* 0x0001e4000c101b04 */
.L_x_3605:
[----:B------:R-:W-:Y:S05]  /*47920*/  BSYNC B2 ;  /* 0x0000000000027941 */ /* 0x000fea0003800000 */
.L_x_3603:
        /* <DEDUP_REMOVED lines=9> */
.L_x_3621:
        /* <DEDUP_REMOVED lines=14> */
.L_x_3624:
[----:B------:R-:W-:Y:S05]  /*47aa0*/  BSYNC B3 ;  /* 0x0000000000037941 */ /* 0x000fea0003800000 */
.L_x_3623:
        /* <DEDUP_REMOVED lines=20> */
.L_x_3628:
[----:B------:R-:W-:Y:S05]  /*47bf0*/  BSYNC B4 ;  /* 0x0000000000047941 */ /* 0x000fea0003800000 */
.L_x_3627:
[----:B------:R-:W-:-:S07]  /*47c00*/  F2FP.BF16.F32.PACK_AB R6, RZ, R6 ;  /* 0x00000006ff06723e */ /* 0x000fce00000010ff */
.L_x_3626:
[----:B------:R-:W-:Y:S05]  /*47c10*/  BSYNC B3 ;  /* 0x0000000000037941 */ /* 0x000fea0003800000 */
.L_x_3625:
        /* <DEDUP_REMOVED lines=20> */
.L_x_3632:
[----:B------:R-:W-:Y:S05]  /*47d60*/  BSYNC B4 ;  /* 0x0000000000047941 */ /* 0x000fea0003800000 */
.L_x_3631:
[----:B------:R-:W-:-:S07]  /*47d70*/  F2FP.BF16.F32.PACK_AB R11, RZ, R11 ;  /* 0x0000000bff0b723e */ /* 0x000fce00000010ff */
.L_x_3630:
[----:B------:R-:W-:Y:S05]  /*47d80*/  BSYNC B3 ;  /* 0x0000000000037941 */ /* 0x000fea0003800000 */
.L_x_3629:
        /* <DEDUP_REMOVED lines=19> */
.L_x_3636:
[----:B------:R-:W-:Y:S05]  /*47ec0*/  BSYNC B4 ;  /* 0x0000000000047941 */ /* 0x000fea0003800000 */
.L_x_3635:
[----:B------:R-:W-:-:S07]  /*47ed0*/  F2FP.BF16.F32.PACK_AB R6, RZ, R6 ;  /* 0x00000006ff06723e */ /* 0x000fce00000010ff */
.L_x_3634:
[----:B------:R-:W-:Y:S05]  /*47ee0*/  BSYNC B3 ;  /* 0x0000000000037941 */ /* 0x000fea0003800000 */
.L_x_3633:
[----:B------:R-:W-:-:S05]  /*47ef0*/  PRMT R11, R11, 0x5410, R6 ;  /* 0x000054100b0b7816 */ /* 0x000fca0000000006 */
[----:B------:R0:W-:Y:S02]  /*47f00*/  STG.E.64 desc[UR4][R4.64+0x2e00], R10 ;  /* 0x002e000a04007986 */ /* 0x0001e4000c101b04 */
.L_x_3622:
[----:B------:R-:W-:Y:S05]  /*47f10*/  BSYNC B2 ;  /* 0x0000000000027941 */ /* 0x000fea0003800000 */
.L_x_3620:
        /* <DEDUP_REMOVED lines=9> */
.L_x_3638:
        /* <DEDUP_REMOVED lines=14> */
.L_x_3641:
[----:B------:R-:W-:Y:S05]  /*48090*/  BSYNC B3 ;  /* 0x0000000000037941 */ /* 0x000fea0003800000 */
.L_x_3640:
        /* <DEDUP_REMOVED lines=20> */
.L_x_3645:
[----:B------:R-:W-:Y:S05]  /*481e0*/  BSYNC B4 ;  /* 0x0000000000047941 */ /* 0x000fea0003800000 */
.L_x_3644:
[----:B------:R-:W-:-:S07]  /*481f0*/  F2FP.BF16.F32.PACK_AB R6, RZ, R6 ;  /* 0x00000006ff06723e */ /* 0x000fce00000010ff */
.L_x_3643:
[----:B------:R-:W-:Y:S05]  /*48200*/  BSYNC B3 ;  /* 0x0000000000037941 */ /* 0x000fea0003800000 */
.L_x_3642:
        /* <DEDUP_REMOVED lines=20> */
.L_x_3649:
[----:B------:R-:W-:Y:S05]  /*48350*/  BSYNC B4 ;  /* 0x0000000000047941 */ /* 0x000fea0003800000 */
.L_x_3648:
[----:B------:R-:W-:-:S07]  /*48360*/  F2FP.BF16.F32.PACK_AB R11, RZ, R11 ;  /* 0x0000000bff0b723e */ /* 0x000fce00000010ff */
.L_x_3647:
[----:B------:R-:W-:Y:S05]  /*48370*/  BSYNC B3 ;  /* 0x0000000000037941 */ /* 0x000fea0003800000 */
.L_x_3646:
        /* <DEDUP_REMOVED lines=19> */
.L_x_3653:
[----:B------:R-:W-:Y:S05]  /*484b0*/  BSYNC B4 ;  /* 0x0000000000047941 */ /* 0x000fea0003800000 */
.L_x_3652:
[----:B------:R-:W-:-:S07]  /*484c0*/  F2FP.BF16.F32.PACK_AB R6, RZ, R6 ;  /* 0x00000006ff06723e */ /* 0x000fce00000010ff */
.L_x_3651:
[----:B------:R-:W-:Y:S05]  /*484d0*/  BSYNC B3 ;  /* 0x0000000000037941 */ /* 0x000fea0003800000 */
.L_x_3650:
[----:B------:R-:W-:-:S05]  /*484e0*/  PRMT R11, R11, 0x5410, R6 ;  /* 0x000054100b0b7816 */ /* 0x000fca0000000006 */
[----:B------:R0:W-:Y:S02]  /*484f0*/  STG.E.64 desc[UR4][R4.64+0x2f00], R10 ;  /* 0x002f000a04007986 */ /* 0x0001e4000c101b04 */
.L_x_3639:
[----:B------:R-:W-:Y:S05]  /*48500*/  BSYNC B2 ;  /* 0x0000000000027941 */ /* 0x000fea0003800000 */
.L_x_3637:
        /* <DEDUP_REMOVED lines=9> */
.L_x_3655:
        /* <DEDUP_REMOVED lines=14> */
.L_x_3658:
[----:B------:R-:W-:Y:S05]  /*48680*/  BSYNC B3 ;  /* 0x0000000000037941 */ /* 0x000fea0003800000 */
.L_x_3657:
        /* <DEDUP_REMOVED lines=20> */
.L_x_3662:
[----:B------:R-:W-:Y:S05]  /*487d0*/  BSYNC B4 ;  /* 0x0000000000047941 */ /* 0x000fea0003800000 */
.L_x_3661:
[----:B------:R-:W-:-:S07]  /*487e0*/  F2FP.BF16.F32.PACK_AB R6, RZ, R6 ;  /* 0x00000006ff06723e */ /* 0x000fce00000010ff */
.L_x_3660:
[----:B------:R-:W-:Y:S05]  /*487f0*/  BSYNC B3 ;  /* 0x0000000000037941 */ /* 0x000fea0003800000 */
.L_x_3659:
        /* <DEDUP_REMOVED lines=20> */
.L_x_3666:
[----:B------:R-:W-:Y:S05]  /*48940*/  BSYNC B4 ;  /* 0x0000000000047941 */ /* 0x000fea0003800000 */
.L_x_3665:
[----:B------:R-:W-:-:S07]  /*48950*/  F2FP.BF16.F32.PACK_AB R11, RZ, R11 ;  /* 0x0000000bff0b723e */ /* 0x000fce00000010ff */
.L_x_3664:
[----:B------:R-:W-:Y:S05]  /*48960*/  BSYNC B3 ;  /* 0x0000000000037941 */ /* 0x000fea0003800000 */
.L_x_3663:
        /* <DEDUP_REMOVED lines=19> */
.L_x_3670:
[----:B------:R-:W-:Y:S05]  /*48aa0*/  BSYNC B4 ;  /* 0x0000000000047941 */ /* 0x000fea0003800000 */
.L_x_3669:
[----:B------:R-:W-:-:S07]  /*48ab0*/  F2FP.BF16.F32.PACK_AB R6, RZ, R6 ;  /* 0x00000006ff06723e */ /* 0x000fce00000010ff */
.L_x_3668:
[----:B------:R-:W-:Y:S05]  /*48ac0*/  BSYNC B3 ;  /* 0x0000000000037941 */ /* 0x000fea0003800000 */
.L_x_3667:
[----:B------:R-:W-:-:S05]  /*48ad0*/  PRMT R11, R11, 0x5410, R6 ;  /* 0x000054100b0b7816 */ /* 0x000fca0000000006 */
[----:B------:R0:W-:Y:S02]  /*48ae0*/  STG.E.64 desc[UR4][R4.64+0x3000], R10 ;  /* 0x0030000a04007986 */ /* 0x0001e4000c101b04 */
.L_x_3656:
[----:B------:R-:W-:Y:S05]  /*48af0*/  BSYNC B2 ;  /* 0x0000000000027941 */ /* 0x000fea0003800000 */
.L_x_3654:
        /* <DEDUP_REMOVED lines=9> */
.L_x_3672:
        /* <DEDUP_REMOVED lines=14> */
.L_x_3675:
[----:B------:R-:W-:Y:S05]  /*48c70*/  BSYNC B3 ;  /* 0x0000000000037941 */ /* 0x000fea0003800000 */
.L_x_3674:
        /* <DEDUP_REMOVED lines=20> */
.L_x_3679:
[----:B------:R-:W-:Y:S05]  /*48dc0*/  BSYNC B4 ;  /* 0x0000000000047941 */ /* 0x000fea0003800000 */
.L_x_3678:
[----:B------:R-:W-:-:S07]  /*48dd0*/  F2FP.BF16.F32.PACK_AB R6, RZ, R6 ;  /* 0x00000006ff06723e */ /* 0x000fce00000010ff */
.L_x_3677:
[----:B------:R-:W-:Y:S05]  /*48de0*/  BSYNC B3 ;  /* 0x0000000000037941 */ /* 0x000fea0003800000 */
.L_x_3676:
        /* <DEDUP_REMOVED lines=20> */
.L_x_3683:
[----:B------:R-:W-:Y:S05]  /*48f30*/  BSYNC B4 ;  /* 0x0000000000047941 */ /* 0x000fea0003800000 */
.L_x_3682:
[----:B------:R-:W-:-:S07]  /*48f40*/  F2FP.BF16.F32.PACK_AB R11, RZ, R11 ;  /* 0x0000000bff0b723e */ /* 0x000fce00000010ff */
.L_x_3681:
[----:B------:R-:W-:Y:S05]  /*48f50*/  BSYNC B3 ;  /* 0x0000000000037941 */ /* 0x000fea0003800000 */
.L_x_3680:
        /* <DEDUP_REMOVED lines=19> */
.L_x_3687:
[----:B------:R-:W-:Y:S05]  /*49090*/  BSYNC B4 ;  /* 0x0000000000047941 */ /* 0x000fea0003800000 */
.L_x_3686:
[----:B------:R-:W-:-:S07]  /*490a0*/  F2FP.BF16.F32.PACK_AB R6, RZ, R6 ;  /* 0x00000006ff06723e */ /* 0x000fce00000010ff */
.L_x_3685:
[----:B------:R-:W-:Y:S05]  /*490b0*/  BSYNC B3 ;  /* 0x0000000000037941 */ /* 0x000fea0003800000 */
.L_x_3684:
[----:B------:R-:W-:-:S05]  /*490c0*/  PRMT R11, R11, 0x5410, R6 ;  /* 0x000054100b0b7816 */ /* 0x000fca0000000006 */
[----:B------:R0:W-:Y:S02]  /*490d0*/  STG.E.64 desc[UR4][R4.64+0x3100], R10 ;  /* 0x0031000a04007986 */ /* 0x0001e4000c101b04 */
.L_x_3673:
[----:B------:R-:W-:Y:S05]  /*490e0*/  BSYNC B2 ;  /* 0x0000000000027941 */ /* 0x000fea0003800000 */
.L_x_3671:
        /* <DEDUP_REMOVED lines=9> */
.L_x_3689:
        /* <DEDUP_REMOVED lines=14> */
.L_x_3692:
[----:B------:R-:W-:Y:S05]  /*49260*/  BSYNC B3 ;  /* 0x0000000000037941 */ /* 0x000fea0003800000 */
.L_x_3691:
        /* <DEDUP_REMOVED lines=20> */
.L_x_3696:
[----:B------:R-:W-:Y:S05]  /*493b0*/  BSYNC B4 ;  /* 0x0000000000047941 */ /* 0x000fea0003800000 */
.L_x_3695:
[----:B------:R-:W-:-:S07]  /*493c0*/  F2FP.BF16.F32.PACK_AB R6, RZ, R6 ;  /* 0x00000006ff06723e */ /* 0x000fce00000010ff */
.L_x_3694:
[----:B------:R-:W-:Y:S05]  /*493d0*/  BSYNC B3 ;  /* 0x0000000000037941 */ /* 0x000fea0003800000 */
.L_x_3693:
        /* <DEDUP_REMOVED lines=20> */
.L_x_3700:
[----:B------:R-:W-:Y:S05]  /*49520*/  BSYNC B4 ;  /* 0x0000000000047941 */ /* 0x000fea0003800000 */
.L_x_3699:
[----:B------:R-:W-:-:S07]  /*49530*/  F2FP.BF16.F32.PACK_AB R11, RZ, R11 ;  /* 0x0000000bff0b723e */ /* 0x000fce00000010ff */
.L_x_3698:
[----:B------:R-:W-:Y:S05]  /*49540*/  BSYNC B3 ;  /* 0x0000000000037941 */ /* 0x000fea0003800000 */
.L_x_3697:
        /* <DEDUP_REMOVED lines=19> */
.L_x_3704:
[----:B------:R-:W-:Y:S05]  /*49680*/  BSYNC B4 ;  /* 0x0000000000047941 */ /* 0x000fea0003800000 */
.L_x_3703:
[----:B------:R-:W-:-:S07]  /*49690*/  F2FP.BF16.F32.PACK_AB R6, RZ, R6 ;  /* 0x00000006ff06723e */ /* 0x000fce00000010ff */
.L_x_3702:
[----:B------:R-:W-:Y:S05]  /*496a0*/  BSYNC B3 ;  /* 0x0000000000037941 */ /* 0x000fea0003800000 */
.L_x_3701:
[----:B------:R-:W-:-:S05]  /*496b0*/  PRMT R11, R11, 0x5410, R6 ;  /* 0x000054100b0b7816 */ /* 0x000fca0000000006 */
[----:B------:R0:W-:Y:S02]  /*496c0*/  STG.E.64 desc[UR4][R4.64+0x3200], R10 ;  /* 0x0032000a04007986 */ /* 0x0001e4000c101b04 */
.L_x_3690:
[----:B------:R-:W-:Y:S05]  /*496d0*/  BSYNC B2 ;  /* 0x0000000000027941 */ /* 0x000fea0003800000 */
.L_x_3688:
        /* <DEDUP_REMOVED lines=9> */
.L_x_3706:
        /* <DEDUP_REMOVED lines=14> */
.L_x_3709:
[----:B------:R-:W-:Y:S05]  /*49850*/  BSYNC B3 ;  /* 0x0000000000037941 */ /* 0x000fea0003800000 */
.L_x_3708:
        /* <DEDUP_REMOVED lines=20> */
.L_x_3713:
[----:B------:R-:W-:Y:S05]  /*499a0*/  BSYNC B4 ;  /* 0x0000000000047941 */ /* 0x000fea0003800000 */
.L_x_3712:
[----:B------:R-:W-:-:S07]  /*499b0*/  F2FP.BF16.F32.PACK_AB R6, RZ, R6 ;  /* 0x00000006ff06723e */ /* 0x000fce00000010ff */
.L_x_3711:
[----:B------:R-:W-:Y:S05]  /*499c0*/  BSYNC B3 ;  /* 0x0000000000037941 */ /* 0x000fea0003800000 */
.L_x_3710:
        /* <DEDUP_REMOVED lines=20> */
.L_x_3717:
[----:B------:R-:W-:Y:S05]  /*49b10*/  BSYNC B4 ;  /* 0x0000000000047941 */ /* 0x000fea0003800000 */
.L_x_3716:
[----:B------:R-:W-:-:S07]  /*49b20*/  F2FP.BF16.F32.PACK_AB R11, RZ, R11 ;  /* 0x0000000bff0b723e */ /* 0x000fce00000010ff */
.L_x_3715:
[----:B------:R-:W-:Y:S05]  /*49b30*/  BSYNC B3 ;  /* 0x0000000000037941 */ /* 0x000fea0003800000 */
.L_x_3714:
        /* <DEDUP_REMOVED lines=19> */
.L_x_3721:
[----:B------:R-:W-:Y:S05]  /*49c70*/  BSYNC B4 ;  /* 0x0000000000047941 */ /* 0x000fea0003800000 */
.L_x_3720:
[----:B------:R-:W-:-:S07]  /*49c80*/  F2FP.BF16.F32.PACK_AB R6, RZ, R6 ;  /* 0x00000006ff06723e */ /* 0x000fce00000010ff */
.L_x_3719:
[----:B------:R-:W-:Y:S05]  /*49c90*/  BSYNC B3 ;  /* 0x0000000000037941 */ /* 0x000fea0003800000 */
.L_x_3718:
[----:B------:R-:W-:-:S05]  /*49ca0*/  PRMT R11, R11, 0x5410, R6 ;  /* 0x000054100b0b7816 */ /* 0x000fca0000000006 */
[----:B------:R0:W-:Y:S02]  /*49cb0*/  STG.E.64 desc[UR4][R4.64+0x3300], R10 ;  /* 0x0033000a04007986 */ /* 0x0001e4000c101b04 */
.L_x_3707:
[----:B------:R-:W-:Y:S05]  /*49cc0*/  BSYNC B2 ;  /* 0x0000000000027941 */ /* 0x000fea0003800000 */
.L_x_3705:
        /* <DEDUP_REMOVED lines=9> */
.L_x_3723:
        /* <DEDUP_REMOVED lines=14> */
.L_x_3726:
[----:B------:R-:W-:Y:S05]  /*49e40*/  BSYNC B3 ;  /* 0x0000000000037941 */ /* 0x000fea0003800000 */
.L_x_3725:
        /* <DEDUP_REMOVED lines=19> */
.L_x_3730:
[----:B------:R-:W-:Y:S05]  /*49f80*/  BSYNC B4 ;  /* 0x0000000000047941 */ /* 0x000fea0003800000 */
.L_x_3729:
[----:B------:R-:W-:-:S07]  /*49f90*/  F2FP.BF16.F32.PACK_AB R6, RZ, R6 ;  /* 0x00000006ff06723e */ /* 0x000fce00000010ff */
.L_x_3728:
[----:B------:R-:W-:Y:S05]  /*49fa0*/  BSYNC B3 ;  /* 0x0000000000037941 */ /* 0x000fea0003800000 */
.L_x_3727:
        /* <DEDUP_REMOVED lines=20> */
.L_x_3734:
[----:B------:R-:W-:Y:S05]  /*4a0f0*/  BSYNC B4 ;  /* 0x0000000000047941 */ /* 0x000fea0003800000 */
.L_x_3733:
[----:B------:R-:W-:-:S07]  /*4a100*/  F2FP.BF16.F32.PACK_AB R10, RZ, R10 ;  /* 0x0000000aff0a723e */ /* 0x000fce00000010ff */
.L_x_3732:
[----:B------:R-:W-:Y:S05]  /*4a110*/  BSYNC B3 ;  /* 0x0000000000037941 */ /* 0x000fea0003800000 */
.L_x_3731:
        /* <DEDUP_REMOVED lines=19> */
.L_x_3738:
[----:B------:R-:W-:Y:S05]  /*4a250*/  BSYNC B4 ;  /* 0x0000000000047941 */ /* 0x000fea0003800000 */
.L_x_3737:
[----:B------:R-:W-:-:S07]  /*4a260*/  F2FP.BF16.F32.PACK_AB R9, RZ, R9 ;  /* 0x00000009ff09723e */ /* 0x000fce00000010ff */
.L_x_3736:
[----:B------:R-:W-:Y:S05]  /*4a270*/  BSYNC B3 ;  /* 0x0000000000037941 */ /* 0x000fea0003800000 */
.L_x_3735:
[----:B------:R-:W-:-:S05]  /*4a280*/  PRMT R9, R10, 0x5410, R9 ;  /* 0x000054100a097816 */ /* 0x000fca0000000009 */
[----:B------:R0:W-:Y:S02]  /*4a290*/  STG.E.64 desc[UR4][R4.64+0x3400], R8 ;  /* 0x0034000804007986 */ /* 0x0001e4000c101b04 */
.L_x_3724:
[----:B------:R-:W-:Y:S05]  /*4a2a0*/  BSYNC B2 ;  /* 0x0000000000027941 */ /* 0x000fea0003800000 */
.L_x_3722:
        /* <DEDUP_REMOVED lines=9> */
.L_x_3740:
        /* <DEDUP_REMOVED lines=14> */
.L_x_3743:
[----:B------:R-:W-:Y:S05]  /*4a420*/  BSYNC B3 ;  /* 0x0000000000037941 */ /* 0x000fea0003800000 */
.L_x_3742:
        /* <DEDUP_REMOVED lines=20> */
.L_x_3747:
[----:B------:R-:W-:Y:S05]  /*4a570*/  BSYNC B4 ;  /* 0x0000000000047941 */ /* 0x000fea0003800000 */
.L_x_3746:
[----:B------:R-:W-:-:S07]  /*4a580*/  F2FP.BF16.F32.PACK_AB R6, RZ, R6 ;  /* 0x00000006ff06723e */ /* 0x000fce00000010ff */
.L_x_3745:
[----:B------:R-:W-:Y:S05]  /*4a590*/  BSYNC B3 ;  /* 0x0000000000037941 */ /* 0x000fea0003800000 */
.L_x_3744:
        /* <DEDUP_REMOVED lines=20> */
.L_x_3751:
[----:B------:R-:W-:Y:S05]  /*4a6e0*/  BSYNC B4 ;  /* 0x0000000000047941 */ /* 0x000fea0003800000 */
.L_x_3750:
[----:B------:R-:W-:-:S07]  /*4a6f0*/  F2FP.BF16.F32.PACK_AB R9, RZ, R9 ;  /* 0x00000009ff09723e */ /* 0x000fce00000010ff */
.L_x_3749:
[----:B------:R-:W-:Y:S05]  /*4a700*/  BSYNC B3 ;  /* 0x0000000000037941 */ /* 0x000fea0003800000 */
.L_x_3748:
        /* <DEDUP_REMOVED lines=19> */
.L_x_3755:
[----:B------:R-:W-:Y:S05]  /*4a840*/  BSYNC B4 ;  /* 0x0000000000047941 */ /* 0x000fea0003800000 */
.L_x_3754:
[----:B------:R-:W-:-:S07]  /*4a850*/  F2FP.BF16.F32.PACK_AB R6, RZ, R6 ;  /* 0x00000006ff06723e */ /* 0x000fce00000010ff */
.L_x_3753:
[----:B------:R-:W-:Y:S05]  /*4a860*/  BSYNC B3 ;  /* 0x0000000000037941 */ /* 0x000fea0003800000 */
.L_x_3752:
[----:B------:R-:W-:-:S05]  /*4a870*/  PRMT R9, R9, 0x5410, R6 ;  /* 0x0000541009097816 */ /* 0x000fca0000000006 */
[----:B------:R0:W-:Y:S02]  /*4a880*/  STG.E.64 desc[UR4][R4.64+0x3500], R8 ;  /* 0x0035000804007986 */ /* 0x0001e4000c101b04 */
.L_x_3741:
[----:B------:R-:W-:Y:S05]  /*4a890*/  BSYNC B2 ;  /* 0x0000000000027941 */ /* 0x000fea0003800000 */
.L_x_3739:
        /* <DEDUP_REMOVED lines=9> */
.L_x_3757:
        /* <DEDUP_REMOVED lines=14> */
.L_x_3760:
[----:B------:R-:W-:Y:S05]  /*4aa10*/  BSYNC B3 ;  /* 0x0000000000037941 */ /* 0x000fea0003800000 */
.L_x_3759:
        /* <DEDUP_REMOVED lines=20> */
.L_x_3764:
[----:B------:R-:W-:Y:S05]  /*4ab60*/  BSYNC B4 ;  /* 0x0000000000047941 */ /* 0x000fea0003800000 */
.L_x_3763:
[----:B------:R-:W-:-:S07]  /*4ab70*/  F2FP.BF16.F32.PACK_AB R6, RZ, R6 ;  /* 0x00000006ff06723e */ /* 0x000fce00000010ff */
.L_x_3762:
[----:B------:R-:W-:Y:S05]  /*4ab80*/  BSYNC B3 ;  /* 0x0000000000037941 */ /* 0x000fea0003800000 */
.L_x_3761:
        /* <DEDUP_REMOVED lines=20> */
.L_x_3768:
[----:B------:R-:W-:Y:S05]  /*4acd0*/  BSYNC B4 ;  /* 0x0000000000047941 */ /* 0x000fea0003800000 */
.L_x_3767:
[----:B------:R-:W-:-:S07]  /*4ace0*/  F2FP.BF16.F32.PACK_AB R9, RZ, R9 ;  /* 0x00000009ff09723e */ /* 0x000fce00000010ff */
.L_x_3766:
[----:B------:R-:W-:Y:S05]  /*4acf0*/  BSYNC B3 ;  /* 0x0000000000037941 */ /* 0x000fea0003800000 */
.L_x_3765:
        /* <DEDUP_REMOVED lines=19> */
.L_x_3772:
[----:B------:R-:W-:Y:S05]  /*4ae30*/  BSYNC B4 ;  /* 0x0000000000047941 */ /* 0x000fea0003800000 */
.L_x_3771:
[----:B------:R-:W-:-:S07]  /*4ae40*/  F2FP.BF16.F32.PACK_AB R6, RZ, R6 ;  /* 0x00000006ff06723e */ /* 0x000fce00000010ff */
.L_x_3770:
[----:B------:R-:W-:Y:S05]  /*4ae50*/  BSYNC B3 ;  /* 0x0000000000037941 */ /* 0x000fea0003800000 */
.L_x_3769:
[----:B------:R-:W-:-:S05]  /*4ae60*/  PRMT R9, R9, 0x5410, R6 ;  /* 0x0000541009097816 */ /* 0x000fca0000000006 */
[----:B------:R0:W-:Y:S02]  /*4ae70*/  STG.E.64 desc[UR4][R4.64+0x3600], R8 ;  /* 0x0036000804007986 */ /* 0x0001e4000c101b04 */
.L_x_3758:
[----:B------:R-:W-:Y:S05]  /*4ae80*/  BSYNC B2 ;  /* 0x0000000000027941 */ /* 0x000fea0003800000 */
.L_x_3756:
        /* <DEDUP_REMOVED lines=9> */
.L_x_3774:
        /* <DEDUP_REMOVED lines=14> */
.L_x_3777:
[----:B------:R-:W-:Y:S05]  /*4b000*/  BSYNC B3 ;  /* 0x0000000000037941 */ /* 0x000fea0003800000 */
.L_x_3776:
        /* <DEDUP_REMOVED lines=20> */
.L_x_3781:
[----:B------:R-:W-:Y:S05]  /*4b150*/  BSYNC B4 ;  /* 0x0000000000047941 */ /* 0x000fea0003800000 */
.L_x_3780:
[----:B------:R-:W-:-:S07]  /*4b160*/  F2FP.BF16.F32.PACK_AB R6, RZ, R6 ;  /* 0x00000006ff06723e */ /* 0x000fce00000010ff */
.L_x_3779:
[----:B------:R-:W-:Y:S05]  /*4b170*/  BSYNC B3 ;  /* 0x0000000000037941 */ /* 0x000fea0003800000 */
.L_x_3778:
        /* <DEDUP_REMOVED lines=20> */
.L_x_3785:
[----:B------:R-:W-:Y:S05]  /*4b2c0*/  BSYNC B4 ;  /* 0x0000000000047941 */ /* 0x000fea0003800000 */
.L_x_3784:
[----:B------:R-:W-:-:S07]  /*4b2d0*/  F2FP.BF16.F32.PACK_AB R9, RZ, R9 ;  /* 0x00000009ff09723e */ /* 0x000fce00000010ff */
.L_x_3783:
[----:B------:R-:W-:Y:S05]  /*4b2e0*/  BSYNC B3 ;  /* 0x0000000000037941 */ /* 0x000fea0003800000 */
.L_x_3782:
        /* <DEDUP_REMOVED lines=19> */
.L_x_3789:
[----:B------:R-:W-:Y:S05]  /*4b420*/  BSYNC B4 ;  /* 0x0000000000047941 */ /* 0x000fea0003800000 */
.L_x_3788:
[----:B------:R-:W-:-:S07]  /*4b430*/  F2FP.BF16.F32.PACK_AB R6, RZ, R6 ;  /* 0x00000006ff06723e */ /* 0x000fce00000010ff */
.L_x_3787:
[----:B------:R-:W-:Y:S05]  /*4b440*/  BSYNC B3 ;  /* 0x0000000000037941 */ /* 0x000fea0003800000 */
.L_x_3786:
[----:B------:R-:W-:-:S05]  /*4b450*/  PRMT R9, R9, 0x5410, R6 ;  /* 0x0000541009097816 */ /* 0x000fca0000000006 */
[----:B------:R0:W-:Y:S02]  /*4b460*/  STG.E.64 desc[UR4][R4.64+0x3700], R8 ;  /* 0x0037000804007986 */ /* 0x0001e4000c101b04 */
.L_x_3775:
[----:B------:R-:W-:Y:S05]  /*4b470*/  BSYNC B2 ;  /* 0x0000000000027941 */ /* 0x000fea0003800000 */
.L_x_3773:
        /* <DEDUP_REMOVED lines=9> */
.L_x_3791:
        /* <DEDUP_REMOVED lines=14> */
.L_x_3794:
[----:B------:R-:W-:Y:S05]  /*4b5f0*/  BSYNC B3 ;  /* 0x0000000000037941 */ /* 0x000fea0003800000 */
.L_x_3793:
        /* <DEDUP_REMOVED lines=20> */
.L_x_3798:
[----:B------:R-:W-:Y:S05]  /*4b740*/  BSYNC B4 ;  /* 0x0000000000047941 */ /* 0x000fea0003800000 */
.L_x_3797:
[----:B------:R-:W-:-:S07]  /*4b750*/  F2FP.BF16.F32.PACK_AB R6, RZ, R6 ;  /* 0x00000006ff06723e */ /* 0x000fce00000010ff */
.L_x_3796:
[----:B------:R-:W-:Y:S05]  /*4b760*/  BSYNC B3 ;  /* 0x0000000000037941 */ /* 0x000fea0003800000 */
.L_x_3795:
        /* <DEDUP_REMOVED lines=20> */
.L_x_3802:
[----:B------:R-:W-:Y:S05]  /*4b8b0*/  BSYNC B4 ;  /* 0x0000000000047941 */ /* 0x000fea0003800000 */
.L_x_3801:
[----:B------:R-:W-:-:S07]  /*4b8c0*/  F2FP.BF16.F32.PACK_AB R9, RZ, R9 ;  /* 0x00000009ff09723e */ /* 0x000fce00000010ff */
.L_x_3800:
[----:B------:R-:W-:Y:S05]  /*4b8d0*/  BSYNC B3 ;  /* 0x0000000000037941 */ /* 0x000fea0003800000 */
.L_x_3799:
        /* <DEDUP_REMOVED lines=18> */
.L_x_3806:
[----:B------:R-:W-:Y:S05]  /*4ba00*/  BSYNC B4 ;  /* 0x0000000000047941 */ /* 0x000fea0003800000 */
.L_x_3805:
[----:B------:R-:W-:-:S07]  /*4ba10*/  F2FP.BF16.F32.PACK_AB R6, RZ, R6 ;  /* 0x00000006ff06723e */ /* 0x000fce00000010ff */
.L_x_3804:
[----:B------:R-:W-:Y:S05]  /*4ba20*/  BSYNC B3 ;  /* 0x0000000000037941 */ /* 0x000fea0003800000 */
.L_x_3803:
[----:B------:R-:W-:-:S05]  /*4ba30*/  PRMT R9, R9, 0x5410, R6 ;  /* 0x0000541009097816 */ /* 0x000fca0000000006 */
[----:B------:R0:W-:Y:S02]  /*4ba40*/  STG.E.64 desc[UR4][R4.64+0x3800], R8 ;  /* 0x0038000804007986 */ /* 0x0001e4000c101b04 */
.L_x_3792:
[----:B------:R-:W-:Y:S05]  /*4ba50*/  BSYNC B2 ;  /* 0x0000000000027941 */ /* 0x000fea0003800000 */
.L_x_3790:
        /* <DEDUP_REMOVED lines=9> */
.L_x_3808:
        /* <DEDUP_REMOVED lines=14> */
.L_x_3811:
[----:B------:R-:W-:Y:S05]  /*4bbd0*/  BSYNC B3 ;  /* 0x0000000000037941 */ /* 0x000fea0003800000 */
.L_x_3810:
        /* <DEDUP_REMOVED lines=20> */
.L_x_3815:
[----:B------:R-:W-:Y:S05]  /*4bd20*/  BSYNC B4 ;  /* 0x0000000000047941 */ /* 0x000fea0003800000 */
.L_x_3814:
[----:B------:R-:W-:-:S07]  /*4bd30*/  F2FP.BF16.F32.PACK_AB R0, RZ, R0 ;  /* 0x00000000ff00723e */ /* 0x000fce00000010ff */
.L_x_3813:
[----:B------:R-:W-:Y:S05]  /*4bd40*/  BSYNC B3 ;  /* 0x0000000000037941 */ /* 0x000fea0003800000 */
.L_x_3812:
        /* <DEDUP_REMOVED lines=20> */
.L_x_3819:
[----:B------:R-:W-:Y:S05]  /*4be90*/  BSYNC B4 ;  /* 0x0000000000047941 */ /* 0x000fea0003800000 */
.L_x_3818:
[----:B------:R-:W-:-:S07]  /*4bea0*/  F2FP.BF16.F32.PACK_AB R9, RZ, R9 ;  /* 0x00000009ff09723e */ /* 0x000fce00000010ff */
.L_x_3817:
[----:B------:R-:W-:Y:S05]  /*4beb0*/  BSYNC B3 ;  /* 0x0000000000037941 */ /* 0x000fea0003800000 */
.L_x_3816:
        /* <DEDUP_REMOVED lines=19> */
.L_x_3823:
[----:B------:R-:W-:Y:S05]  /*4bff0*/  BSYNC B4 ;  /* 0x0000000000047941 */ /* 0x000fea0003800000 */
.L_x_3822:
[----:B------:R-:W-:-:S07]  /*4c000*/  F2FP.BF16.F32.PACK_AB R0, RZ, R0 ;  /* 0x00000000ff00723e */ /* 0x000fce00000010ff */
.L_x_3821:
[----:B------:R-:W-:Y:S05]  /*4c010*/  BSYNC B3 ;  /* 0x0000000000037941 */ /* 0x000fea0003800000 */
.L_x_3820:
[----:B------:R-:W-:-:S05]  /*4c020*/  PRMT R9, R9, 0x5410, R0 ;  /* 0x0000541009097816 */ /* 0x000fca0000000000 */
[----:B------:R0:W-:Y:S02]  /*4c030*/  STG.E.64 desc[UR4][R4.64+0x3900], R8 ;  /* 0x0039000804007986 */ /* 0x0001e4000c101b04 */
.L_x_3809:
[----:B------:R-:W-:Y:S05]  /*4c040*/  BSYNC B2 ;  /* 0x0000000000027941 */ /* 0x000fea0003800000 */
.L_x_3807:
        /* <DEDUP_REMOVED lines=9> */
.L_x_3825:
        /* <DEDUP_REMOVED lines=14> */
.L_x_3828:
[----:B------:R-:W-:Y:S05]  /*4c1c0*/  BSYNC B3 ;  /* 0x0000000000037941 */ /* 0x000fea0003800000 */
.L_x_3827:
        /* <DEDUP_REMOVED lines=20> */
.L_x_3832:
[----:B------:R-:W-:Y:S05]  /*4c310*/  BSYNC B4 ;  /* 0x0000000000047941 */ /* 0x000fea0003800000 */
.L_x_3831:
[----:B------:R-:W-:-:S07]  /*4c320*/  F2FP.BF16.F32.PACK_AB R0, RZ, R0 ;  /* 0x00000000ff00723e */ /* 0x000fce00000010ff */
.L_x_3830:
[----:B------:R-:W-:Y:S05]  /*4c330*/  BSYNC B3 ;  /* 0x0000000000037941 */ /* 0x000fea0003800000 */
.L_x_3829:
        /* <DEDUP_REMOVED lines=20> */
.L_x_3836:
[----:B------:R-:W-:Y:S05]  /*4c480*/  BSYNC B4 ;  /* 0x0000000000047941 */ /* 0x000fea0003800000 */
.L_x_3835:
[----:B------:R-:W-:-:S07]  /*4c490*/  F2FP.BF16.F32.PACK_AB R9, RZ, R9 ;  /* 0x00000009ff09723e */ /* 0x000fce00000010ff */
.L_x_3834:
[----:B------:R-:W-:Y:S05]  /*4c4a0*/  BSYNC B3 ;  /* 0x0000000000037941 */ /* 0x000fea0003800000 */
.L_x_3833:
        /* <DEDUP_REMOVED lines=18> */
.L_x_3840:
[----:B------:R-:W-:Y:S05]  /*4c5d0*/  BSYNC B4 ;  /* 0x0000000000047941 */ /* 0x000fea0003800000 */
.L_x_3839:
[----:B------:R-:W-:-:S07]  /*4c5e0*/  F2FP.BF16.F32.PACK_AB R0, RZ, R0 ;  /* 0x00000000ff00723e */ /* 0x000fce00000010ff */
.L_x_3838:
[----:B------:R-:W-:Y:S05]  /*4c5f0*/  BSYNC B3 ;  /* 0x0000000000037941 */ /* 0x000fea0003800000 */
.L_x_3837:
[----:B------:R-:W-:-:S05]  /*4c600*/  PRMT R9, R9, 0x5410, R0 ;  /* 0x0000541009097816 */ /* 0x000fca0000000000 */
[----:B------:R0:W-:Y:S02]  /*4c610*/  STG.E.64 desc[UR4][R4.64+0x3a00], R8 ;  /* 0x003a000804007986 */ /* 0x0001e4000c101b04 */
.L_x_3826:
[----:B------:R-:W-:Y:S05]  /*4c620*/  BSYNC B2 ;  /* 0x0000000000027941 */ /* 0x000fea0003800000 */
.L_x_3824:
        /* <DEDUP_REMOVED lines=9> */
.L_x_3842:
        /* <DEDUP_REMOVED lines=14> */
.L_x_3845:
[----:B------:R-:W-:Y:S05]  /*4c7a0*/  BSYNC B3 ;  /* 0x0000000000037941 */ /* 0x000fea0003800000 */
.L_x_3844:
        /* <DEDUP_REMOVED lines=20> */
.L_x_3849:
[----:B------:R-:W-:Y:S05]  /*4c8f0*/  BSYNC B4 ;  /* 0x0000000000047941 */ /* 0x000fea0003800000 */
.L_x_3848:
[----:B------:R-:W-:-:S07]  /*4c900*/  F2FP.BF16.F32.PACK_AB R0, RZ, R0 ;  /* 0x00000000ff00723e */ /* 0x000fce00000010ff */
.L_x_3847:
[----:B------:R-:W-:Y:S05]  /*4c910*/  BSYNC B3 ;  /* 0x0000000000037941 */ /* 0x000fea0003800000 */
.L_x_3846:
        /* <DEDUP_REMOVED lines=20> */
.L_x_3853:
[----:B------:R-:W-:Y:S05]  /*4ca60*/  BSYNC B4 ;  /* 0x0000000000047941 */ /* 0x000fea0003800000 */
.L_x_3852:
[----:B------:R-:W-:-:S07]  /*4ca70*/  F2FP.BF16.F32.PACK_AB R9, RZ, R9 ;  /* 0x00000009ff09723e */ /* 0x000fce00000010ff */
.L_x_3851:
[----:B------:R-:W-:Y:S05]  /*4ca80*/  BSYNC B3 ;  /* 0x0000000000037941 */ /* 0x000fea0003800000 */
.L_x_3850:
        /* <DEDUP_REMOVED lines=19> */
.L_x_3857:
[----:B------:R-:W-:Y:S05]  /*4cbc0*/  BSYNC B4 ;  /* 0x0000000000047941 */ /* 0x000fea0003800000 */
.L_x_3856:
[----:B------:R-:W-:-:S07]  /*4cbd0*/  F2FP.BF16.F32.PACK_AB R0, RZ, R0 ;  /* 0x00000000ff00723e */ /* 0x000fce00000010ff */
.L_x_3855:
[----:B------:R-:W-:Y:S05]  /*4cbe0*/  BSYNC B3 ;  /* 0x0000000000037941 */ /* 0x000fea0003800000 */
.L_x_3854:
[----:B------:R-:W-:-:S05]  /*4cbf0*/  PRMT R9, R9, 0x5410, R0 ;  /* 0x0000541009097816 */ /* 0x000fca0000000000 */
[----:B------:R0:W-:Y:S02]  /*4cc00*/  STG.E.64 desc[UR4][R4.64+0x3b00], R8 ;  /* 0x003b000804007986 */ /* 0x0001e4000c101b04 */
.L_x_3843:
[----:B------:R-:W-:Y:S05]  /*4cc10*/  BSYNC B2 ;  /* 0x0000000000027941 */ /* 0x000fea0003800000 */
.L_x_3841:
        /* <DEDUP_REMOVED lines=9> */
.L_x_3859:
        /* <DEDUP_REMOVED lines=14> */
.L_x_3862:
[----:B------:R-:W-:Y:S05]  /*4cd90*/  BSYNC B3 ;  /* 0x0000000000037941 */ /* 0x000fea0003800000 */
.L_x_3861:
        /* <DEDUP_REMOVED lines=20> */
.L_x_3866:
[----:B------:R-:W-:Y:S05]  /*4cee0*/  BSYNC B4 ;  /* 0x0000000000047941 */ /* 0x000fea0003800000 */
.L_x_3865:
[----:B------:R-:W-:-:S07]  /*4cef0*/  F2FP.BF16.F32.PACK_AB R0, RZ, R0 ;  /* 0x00000000ff00723e */ /* 0x000fce00000010ff */
.L_x_3864:
[----:B------:R-:W-:Y:S05]  /*4cf00*/  BSYNC B3 ;  /* 0x0000000000037941 */ /* 0x000fea0003800000 */
.L_x_3863:
        /* <DEDUP_REMOVED lines=20> */
.L_x_3870:
[----:B------:R-:W-:Y:S05]  /*4d050*/  BSYNC B4 ;  /* 0x0000000000047941 */ /* 0x000fea0003800000 */
.L_x_3869:
[----:B------:R-:W-:-:S07]  /*4d060*/  F2FP.BF16.F32.PACK_AB R9, RZ, R9 ;  /* 0x00000009ff09723e */ /* 0x000fce00000010ff */
.L_x_3868:
[----:B------:R-:W-:Y:S05]  /*4d070*/  BSYNC B3 ;  /* 0x0000000000037941 */ /* 0x000fea0003800000 */
.L_x_3867:
        /* <DEDUP_REMOVED lines=18> */
.L_x_3874:
[----:B------:R-:W-:Y:S05]  /*4d1a0*/  BSYNC B4 ;  /* 0x0000000000047941 */ /* 0x000fea0003800000 */
.L_x_3873:
[----:B------:R-:W-:-:S07]  /*4d1b0*/  F2FP.BF16.F32.PACK_AB R0, RZ, R0 ;  /* 0x00000000ff00723e */ /* 0x000fce00000010ff */
.L_x_3872:
[----:B------:R-:W-:Y:S05]  /*4d1c0*/  BSYNC B3 ;  /* 0x0000000000037941 */ /* 0x000fea0003800000 */
.L_x_3871:
[----:B------:R-:W-:-:S05]  /*4d1d0*/  PRMT R9, R9, 0x5410, R0 ;  /* 0x0000541009097816 */ /* 0x000fca0000000000 */
[----:B------:R0:W-:Y:S02]  /*4d1e0*/  STG.E.64 desc[UR4][R4.64+0x3c00], R8 ;  /* 0x003c000804007986 */ /* 0x0001e4000c101b04 */
.L_x_3860:
[----:B------:R-:W-:Y:S05]  /*4d1f0*/  BSYNC B2 ;  /* 0x0000000000027941 */ /* 0x000fea0003800000 */
.L_x_3858:
        /* <DEDUP_REMOVED lines=9> */
.L_x_3876:
        /* <DEDUP_REMOVED lines=14> */
.L_x_3879:
[----:B------:R-:W-:Y:S05]  /*4d370*/  BSYNC B3 ;  /* 0x0000000000037941 */ /* 0x000fea0003800000 */
.L_x_3878:
        /* <DEDUP_REMOVED lines=20> */
.L_x_3883:
[----:B------:R-:W-:Y:S05]  /*4d4c0*/  BSYNC B4 ;  /* 0x0000000000047941 */ /* 0x000fea0003800000 */
.L_x_3882:
[----:B------:R-:W-:-:S07]  /*4d4d0*/  F2FP.BF16.F32.PACK_AB R0, RZ, R0 ;  /* 0x00000000ff00723e */ /* 0x000fce00000010ff */
.L_x_3881:
[----:B------:R-:W-:Y:S05]  /*4d4e0*/  BSYNC B3 ;  /* 0x0000000000037941 */ /* 0x000fea0003800000 */
.L_x_3880:
        /* <DEDUP_REMOVED lines=20> */
.L_x_3887:
[----:B------:R-:W-:Y:S05]  /*4d630*/  BSYNC B4 ;  /* 0x0000000000047941 */ /* 0x000fea0003800000 */
.L_x_3886:
[----:B------:R-:W-:-:S07]  /*4d640*/  F2FP.BF16.F32.PACK_AB R9, RZ, R9 ;  /* 0x00000009ff09723e */ /* 0x000fce00000010ff */
.L_x_3885:
[----:B------:R-:W-:Y:S05]  /*4d650*/  BSYNC B3 ;  /* 0x0000000000037941 */ /* 0x000fea0003800000 */
.L_x_3884:
        /* <DEDUP_REMOVED lines=19> */
.L_x_3891:
[----:B------:R-:W-:Y:S05]  /*4d790*/  BSYNC B4 ;  /* 0x0000000000047941 */ /* 0x000fea0003800000 */
.L_x_3890:
[----:B------:R-:W-:-:S07]  /*4d7a0*/  F2FP.BF16.F32.PACK_AB R0, RZ, R0 ;  /* 0x00000000ff00723e */ /* 0x000fce00000010ff */
.L_x_3889:
[----:B------:R-:W-:Y:S05]  /*4d7b0*/  BSYNC B3 ;  /* 0x0000000000037941 */ /* 0x000fea0003800000 */
.L_x_3888:
[----:B------:R-:W-:-:S05]  /*4d7c0*/  PRMT R9, R9, 0x5410, R0 ;  /* 0x0000541009097816 */ /* 0x000fca0000000000 */
[----:B------:R0:W-:Y:S02]  /*4d7d0*/  STG.E.64 desc[UR4][R4.64+0x3d00], R8 ;  /* 0x003d000804007986 */ /* 0x0001e4000c101b04 */
.L_x_3877:
[----:B------:R-:W-:Y:S05]  /*4d7e0*/  BSYNC B2 ;  /* 0x0000000000027941 */ /* 0x000fea0003800000 */
.L_x_3875:
        /* <DEDUP_REMOVED lines=9> */
.L_x_3893:
        /* <DEDUP_REMOVED lines=14> */
.L_x_3896:
[----:B------:R-:W-:Y:S05]  /*4d960*/  BSYNC B3 ;  /* 0x0000000000037941 */ /* 0x000fea0003800000 */
.L_x_3895:
        /* <DEDUP_REMOVED lines=20> */
.L_x_3900:
[----:B------:R-:W-:Y:S05]  /*4dab0*/  BSYNC B4 ;  /* 0x0000000000047941 */ /* 0x000fea0003800000 */
.L_x_3899:
[----:B------:R-:W-:-:S07]  /*4dac0*/  F2FP.BF16.F32.PACK_AB R0, RZ, R0 ;  /* 0x00000000ff00723e */ /* 0x000fce00000010ff */
.L_x_3898:
[----:B------:R-:W-:Y:S05]  /*4dad0*/  BSYNC B3 ;  /* 0x0000000000037941 */ /* 0x000fea0003800000 */
.L_x_3897:
        /* <DEDUP_REMOVED lines=20> */
.L_x_3904:
[----:B------:R-:W-:Y:S05]  /*4dc20*/  BSYNC B4 ;  /* 0x0000000000047941 */ /* 0x000fea0003800000 */
.L_x_3903:
[----:B------:R-:W-:-:S07]  /*4dc30*/  F2FP.BF16.F32.PACK_AB R9, RZ, R9 ;  /* 0x00000009ff09723e */ /* 0x000fce00000010ff */
.L_x_3902:
[----:B------:R-:W-:Y:S05]  /*4dc40*/  BSYNC B3 ;  /* 0x0000000000037941 */ /* 0x000fea0003800000 */
.L_x_3901:
        /* <DEDUP_REMOVED lines=18> */
.L_x_3908:
[----:B------:R-:W-:Y:S05]  /*4dd70*/  BSYNC B4 ;  /* 0x0000000000047941 */ /* 0x000fea0003800000 */
.L_x_3907:
[----:B------:R-:W-:-:S07]  /*4dd80*/  F2FP.BF16.F32.PACK_AB R0, RZ, R0 ;  /* 0x00000000ff00723e */ /* 0x000fce00000010ff */
.L_x_3906:
[----:B------:R-:W-:Y:S05]  /*4dd90*/  BSYNC B3 ;  /* 0x0000000000037941 */ /* 0x000fea0003800000 */
.L_x_3905:
[----:B------:R-:W-:-:S05]  /*4dda0*/  PRMT R9, R9, 0x5410, R0 ;  /* 0x0000541009097816 */ /* 0x000fca0000000000 */
[----:B------:R0:W-:Y:S02]  /*4ddb0*/  STG.E.64 desc[UR4][R4.64+0x3e00], R8 ;  /* 0x003e000804007986 */ /* 0x0001e4000c101b04 */
.L_x_3894:
[----:B------:R-:W-:Y:S05]  /*4ddc0*/  BSYNC B2 ;  /* 0x0000000000027941 */ /* 0x000fea0003800000 */
.L_x_3892:
        /* <DEDUP_REMOVED lines=9> */
.L_x_3910:
        /* <DEDUP_REMOVED lines=14> */
.L_x_3913:
[----:B------:R-:W-:Y:S05]  /*4df40*/  BSYNC B3 ;  /* 0x0000000000037941 */ /* 0x000fea0003800000 */
.L_x_3912:
        /* <DEDUP_REMOVED lines=20> */
.L_x_3917:
[----:B------:R-:W-:Y:S05]  /*4e090*/  BSYNC B4 ;  /* 0x0000000000047941 */ /* 0x000fea0003800000 */
.L_x_3916:
[----:B------:R-:W-:-:S07]  /*4e0a0*/  F2FP.BF16.F32.PACK_AB R0, RZ, R0 ;  /* 0x00000000ff00723e */ /* 0x000fce00000010ff */
.L_x_3915:
[----:B------:R-:W-:Y:S05]  /*4e0b0*/  BSYNC B3 ;  /* 0x0000000000037941 */ /* 0x000fea0003800000 */
.L_x_3914:
        /* <DEDUP_REMOVED lines=20> */
.L_x_3921:
[----:B------:R-:W-:Y:S05]  /*4e200*/  BSYNC B4 ;  /* 0x0000000000047941 */ /* 0x000fea0003800000 */
.L_x_3920:
[----:B------:R-:W-:-:S07]  /*4e210*/  F2FP.BF16.F32.PACK_AB R9, RZ, R9 ;  /* 0x00000009ff09723e */ /* 0x000fce00000010ff */
.L_x_3919:
[----:B------:R-:W-:Y:S05]  /*4e220*/  BSYNC B3 ;  /* 0x0000000000037941 */ /* 0x000fea0003800000 */
.L_x_3918:
        /* <DEDUP_REMOVED lines=19> */
.L_x_3925:
[----:B------:R-:W-:Y:S05]  /*4e360*/  BSYNC B4 ;  /* 0x0000000000047941 */ /* 0x000fea0003800000 */
.L_x_3924:
[----:B------:R-:W-:-:S07]  /*4e370*/  F2FP.BF16.F32.PACK_AB R0, RZ, R0 ;  /* 0x00000000ff00723e */ /* 0x000fce00000010ff */
.L_x_3923:
[----:B------:R-:W-:Y:S05]  /*4e380*/  BSYNC B3 ;  /* 0x0000000000037941 */ /* 0x000fea0003800000 */
.L_x_3922:
[----:B------:R-:W-:-:S05]  /*4e390*/  PRMT R9, R9, 0x5410, R0 ;  /* 0x0000541009097816 */ /* 0x000fca0000000000 */
[----:B------:R0:W-:Y:S02]  /*4e3a0*/  STG.E.64 desc[UR4][R4.64+0x3f00], R8 ;  /* 0x003f000804007986 */ /* 0x0001e4000c101b04 */
.L_x_3911:
[----:B------:R-:W-:Y:S05]  /*4e3b0*/  BSYNC B2 ;  /* 0x0000000000027941 */ /* 0x000fea0003800000 */
.L_x_3909:
        /* <DEDUP_REMOVED lines=9> */
.L_x_3927:
        /* <DEDUP_REMOVED lines=14> */
.L_x_3930:
[----:B------:R-:W-:Y:S05]  /*4e530*/  BSYNC B3 ;  /* 0x0000000000037941 */ /* 0x000fea0003800000 */
.L_x_3929:
        /* <DEDUP_REMOVED lines=20> */
.L_x_3934:
[----:B------:R-:W-:Y:S05]  /*4e680*/  BSYNC B4 ;  /* 0x0000000000047941 */ /* 0x000fea0003800000 */
.L_x_3933:
[----:B------:R-:W-:-:S07]  /*4e690*/  F2FP.BF16.F32.PACK_AB R0, RZ, R0 ;  /* 0x00000000ff00723e */ /* 0x000fce00000010ff */
.L_x_3932:
[----:B------:R-:W-:Y:S05]  /*4e6a0*/  BSYNC B3 ;  /* 0x0000000000037941 */ /* 0x000fea0003800000 */
.L_x_3931:
        /* <DEDUP_REMOVED lines=20> */
.L_x_3938:
[----:B------:R-:W-:Y:S05]  /*4e7f0*/  BSYNC B4 ;  /* 0x0000000000047941 */ /* 0x000fea0003800000 */
.L_x_3937:
[----:B------:R-:W-:-:S07]  /*4e800*/  F2FP.BF16.F32.PACK_AB R9, RZ, R9 ;  /* 0x00000009ff09723e */ /* 0x000fce00000010ff */
.L_x_3936:
[----:B------:R-:W-:Y:S05]  /*4e810*/  BSYNC B3 ;  /* 0x0000000000037941 */ /* 0x000fea0003800000 */
.L_x_3935:
        /* <DEDUP_REMOVED lines=18> */
.L_x_3942:
[----:B------:R-:W-:Y:S05]  /*4e940*/  BSYNC B4 ;  /* 0x0000000000047941 */ /* 0x000fea0003800000 */
.L_x_3941:
[----:B------:R-:W-:-:S07]  /*4e950*/  F2FP.BF16.F32.PACK_AB R0, RZ, R0 ;  /* 0x00000000ff00723e */ /* 0x000fce00000010ff */
.L_x_3940:
[----:B------:R-:W-:Y:S05]  /*4e960*/  BSYNC B3 ;  /* 0x0000000000037941 */ /* 0x000fea0003800000 */
.L_x_3939:
[----:B------:R-:W-:-:S05]  /*4e970*/  PRMT R9, R9, 0x5410, R0 ;  /* 0x0000541009097816 */ /* 0x000fca0000000000 */
[----:B------:R0:W-:Y:S02]  /*4e980*/  STG.E.64 desc[UR4][R4.64+0x4000], R8 ;  /* 0x0040000804007986 */ /* 0x0001e4000c101b04 */
.L_x_3928:
[----:B------:R-:W-:Y:S05]  /*4e990*/  BSYNC B2 ;  /* 0x0000000000027941 */ /* 0x000fea0003800000 */
.L_x_3926:
        /* <DEDUP_REMOVED lines=9> */
.L_x_3944:
        /* <DEDUP_REMOVED lines=14> */
.L_x_3947:
[----:B------:R-:W-:Y:S05]  /*4eb10*/  BSYNC B3 ;  /* 0x0000000000037941 */ /* 0x000fea0003800000 */
.L_x_3946:
        /* <DEDUP_REMOVED lines=20> */
.L_x_3951:
[----:B------:R-:W-:Y:S05]  /*4ec60*/  BSYNC B4 ;  /* 0x0000000000047941 */ /* 0x000fea0003800000 */
.L_x_3950:
[----:B------:R-:W-:-:S07]  /*4ec70*/  F2FP.BF16.F32.PACK_AB R0, RZ, R0 ;  /* 0x00000000ff00723e */ /* 0x000fce00000010ff */
.L_x_3949:
[----:B------:R-:W-:Y:S05]  /*4ec80*/  BSYNC B3 ;  /* 0x0000000000037941 */ /* 0x000fea0003800000 */
.L_x_3948:
        /* <DEDUP_REMOVED lines=20> */
.L_x_3955:
[----:B------:R-:W-:Y:S05]  /*4edd0*/  BSYNC B4 ;  /* 0x0000000000047941 */ /* 0x000fea0003800000 */
.L_x_3954:
[----:B------:R-:W-:-:S07]  /*4ede0*/  F2FP.BF16.F32.PACK_AB R9, RZ, R9 ;  /* 0x00000009ff09723e */ /* 0x000fce00000010ff */
.L_x_3953:
[----:B------:R-:W-:Y:S05]  /*4edf0*/  BSYNC B3 ;  /* 0x0000000000037941 */ /* 0x000fea0003800000 */
.L_x_3952:
        /* <DEDUP_REMOVED lines=19> */
.L_x_3959:
[----:B------:R-:W-:Y:S05]  /*4ef30*/  BSYNC B4 ;  /* 0x0000000000047941 */ /* 0x000fea0003800000 */
.L_x_3958:
[----:B------:R-:W-:-:S07]  /*4ef40*/  F2FP.BF16.F32.PACK_AB R0, RZ, R0 ;  /* 0x00000000ff00723e */ /* 0x000fce00000010ff */
.L_x_3957:
[----:B------:R-:W-:Y:S05]  /*4ef50*/  BSYNC B3 ;  /* 0x0000000000037941 */ /* 0x000fea0003800000 */
.L_x_3956:
[----:B------:R-:W-:-:S05]  /*4ef60*/  PRMT R9, R9, 0x5410, R0 ;  /* 0x0000541009097816 */ /* 0x000fca0000000000 */
[----:B------:R0:W-:Y:S02]  /*4ef70*/  STG.E.64 desc[UR4][R4.64+0x4100], R8 ;  /* 0x0041000804007986 */ /* 0x0001e4000c101b04 */
.L_x_3945:
[----:B------:R-:W-:Y:S05]  /*4ef80*/  BSYNC B2 ;  /* 0x0000000000027941 */ /* 0x000fea0003800000 */
.L_x_3943:
        /* <DEDUP_REMOVED lines=9> */
.L_x_3961:
        /* <DEDUP_REMOVED lines=14> */
.L_x_3964:
[----:B------:R-:W-:Y:S05]  /*4f100*/  BSYNC B3 ;  /* 0x0000000000037941 */ /* 0x000fea0003800000 */
.L_x_3963:
        /* <DEDUP_REMOVED lines=20> */
.L_x_3968:
[----:B------:R-:W-:Y:S05]  /*4f250*/  BSYNC B4 ;  /* 0x0000000000047941 */ /* 0x000fea0003800000 */
.L_x_3967:
[----:B------:R-:W-:-:S07]  /*4f260*/  F2FP.BF16.F32.PACK_AB R0, RZ, R0 ;  /* 0x00000000ff00723e */ /* 0x000fce00000010ff */
.L_x_3966:
[----:B------:R-:W-:Y:S05]  /*4f270*/  BSYNC B3 ;  /* 0x0000000000037941 */ /* 0x000fea0003800000 */
.L_x_3965:
        /* <DEDUP_REMOVED lines=20> */
.L_x_3972:
[----:B------:R-:W-:Y:S05]  /*4f3c0*/  BSYNC B4 ;  /* 0x0000000000047941 */ /* 0x000fea0003800000 */
.L_x_3971:
[----:B------:R-:W-:-:S07]  /*4f3d0*/  F2FP.BF16.F32.PACK_AB R9, RZ, R9 ;  /* 0x00000009ff09723e */ /* 0x000fce00000010ff */
.L_x_3970:
[----:B------:R-:W-:Y:S05]  /*4f3e0*/  BSYNC B3 ;  /* 0x0000000000037941 */ /* 0x000fea0003800000 */
.L_x_3969:
        /* <DEDUP_REMOVED lines=18> */
.L_x_3976:
[----:B------:R-:W-:Y:S05]  /*4f510*/  BSYNC B4 ;  /* 0x0000000000047941 */ /* 0x000fea0003800000 */
.L_x_3975:
[----:B------:R-:W-:-:S07]  /*4f520*/  F2FP.BF16.F32.PACK_AB R0, RZ, R0 ;  /* 0x00000000ff00723e */ /* 0x000fce00000010ff */
.L_x_3974:
[----:B------:R-:W-:Y:S05]  /*4f530*/  BSYNC B3 ;  /* 0x0000000000037941 */ /* 0x000fea0003800000 */
.L_x_3973:
[----:B------:R-:W-:-:S05]  /*4f540*/  PRMT R9, R9, 0x5410, R0 ;  /* 0x0000541009097816 */ /* 0x000fca0000000000 */
[----:B------:R0:W-:Y:S02]  /*4f550*/  STG.E.64 desc[UR4][R4.64+0x4200], R8 ;  /* 0x0042000804007986 */ /* 0x0001e4000c101b04 */
.L_x_3962:
[----:B------:R-:W-:Y:S05]  /*4f560*/  BSYNC B2 ;  /* 0x0000000000027941 */ /* 0x000fea0003800000 */
.L_x_3960:
        /* <DEDUP_REMOVED lines=9> */
.L_x_3978:
        /* <DEDUP_REMOVED lines=13> */
.L_x_3981:
[----:B------:R-:W-:Y:S05]  /*4f6d0*/  BSYNC B3 ;  /* 0x0000000000037941 */ /* 0x000fea0003800000 */
.L_x_3980:
        /* <DEDUP_REMOVED lines=19> */
.L_x_3985:
[----:B------:R-:W-:Y:S05]  /*4f810*/  BSYNC B4 ;  /* 0x0000000000047941 */ /* 0x000fea0003800000 */
.L_x_3984:
[----:B------:R-:W-:-:S07]  /*4f820*/  F2FP.BF16.F32.PACK_AB R0, RZ, R251 ;  /* 0x000000fbff00723e */ /* 0x000fce00000010ff */
.L_x_3983:
[----:B------:R-:W-:Y:S05]  /*4f830*/  BSYNC B3 ;  /* 0x0000000000037941 */ /* 0x000fea0003800000 */
.L_x_3982:
[----:B------:R-:W-:Y:S01]  /*4f840*/  VIADD R7, R2, 0x2182 ;  /* 0x0000218202077836 */ /* 0x000fe20000000000 */
[----:B------:R-:W-:Y:S01]  /*4f850*/  BSSY B3, `(.L_x_3986) ;  /* 0x0000014000037945 */ /* 0x000fe20003800000 */
[----:B------:R-:W-:-:S03]  /*4f860*/  PRMT R8, R8, 0x5410, R0 ;  /* 0x0000541008087816 */ /* 0x000fc60000000000 */
        /* <DEDUP_REMOVED lines=16> */
.L_x_3989:
[----:B------:R-:W-:Y:S05]  /*4f970*/  BSYNC B4 ;  /* 0x0000000000047941 */ /* 0x000fea0003800000 */
.L_x_3988:
[----:B------:R-:W-:-:S07]  /*4f980*/  F2FP.BF16.F32.PACK_AB R9, RZ, R251 ;  /* 0x000000fbff09723e */ /* 0x000fce00000010ff */
.L_x_3987:
[----:B------:R-:W-:Y:S05]  /*4f990*/  BSYNC B3 ;  /* 0x0000000000037941 */ /* 0x000fea0003800000 */
.L_x_3986:
        /* <DEDUP_REMOVED lines=18> */
.L_x_3993:
[----:B------:R-:W-:Y:S05]  /*4fac0*/  BSYNC B4 ;  /* 0x0000000000047941 */ /* 0x000fea0003800000 */
.L_x_3992:
[----:B------:R-:W-:-:S07]  /*4fad0*/  F2FP.BF16.F32.PACK_AB R251, RZ, R251 ;  /* 0x000000fbfffb723e */ /* 0x000fce00000010ff */
.L_x_3991:
[----:B------:R-:W-:Y:S05]  /*4fae0*/  BSYNC B3 ;  /* 0x0000000000037941 */ /* 0x000fea0003800000 */
.L_x_3990:
[----:B------:R-:W-:-:S05]  /*4faf0*/  PRMT R9, R9, 0x5410, R251 ;  /* 0x0000541009097816 */ /* 0x000fca00000000fb */
[----:B------:R0:W-:Y:S02]  /*4fb00*/  STG.E.64 desc[UR4][R4.64+0x4300], R8 ;  /* 0x0043000804007986 */ /* 0x0001e4000c101b04 */
.L_x_3979:
[----:B------:R-:W-:Y:S05]  /*4fb10*/  BSYNC B2 ;  /* 0x0000000000027941 */ /* 0x000fea0003800000 */
.L_x_3977:
        /* <DEDUP_REMOVED lines=9> */
.L_x_3995:
        /* <DEDUP_REMOVED lines=13> */
.L_x_3998:
[----:B------:R-:W-:Y:S05]  /*4fc80*/  BSYNC B3 ;  /* 0x0000000000037941 */ /* 0x000fea0003800000 */
.L_x_3997:
        /* <DEDUP_REMOVED lines=19> */
.L_x_4002:
[----:B------:R-:W-:Y:S05]  /*4fdc0*/  BSYNC B4 ;  /* 0x0000000000047941 */ /* 0x000fea0003800000 */
.L_x_4001:
[----:B------:R-:W-:-:S07]  /*4fdd0*/  F2FP.BF16.F32.PACK_AB R251, RZ, R251 ;  /* 0x000000fbfffb723e */ /* 0x000fce00000010ff */
.L_x_4000:
[----:B------:R-:W-:Y:S05]  /*4fde0*/  BSYNC B3 ;  /* 0x0000000000037941 */ /* 0x000fea0003800000 */
.L_x_3999:
        /* <DEDUP_REMOVED lines=19> */
.L_x_4006:
[----:B------:R-:W-:Y:S05]  /*4ff20*/  BSYNC B4 ;  /* 0x0000000000047941 */ /* 0x000fea0003800000 */
.L_x_4005:
[----:B------:R-:W-:-:S07]  /*4ff30*/  F2FP.BF16.F32.PACK_AB R9, RZ, R251 ;  /* 0x000000fbff09723e */ /* 0x000fce00000010ff */
.L_x_4004:
[----:B------:R-:W-:Y:S05]  /*4ff40*/  BSYNC B3 ;  /* 0x0000000000037941 */ /* 0x000fea0003800000 */
.L_x_4003:
        /* <DEDUP_REMOVED lines=17> */
.L_x_4010:
[----:B------:R-:W-:Y:S05]  /*50060*/  BSYNC B4 ;  /* 0x0000000000047941 */ /* 0x000fea0003800000 */
.L_x_4009:
[----:B------:R-:W-:-:S07]  /*50070*/  F2FP.BF16.F32.PACK_AB R251, RZ, R251 ;  /* 0x000000fbfffb723e */ /* 0x000fce00000010ff */
.L_x_4008:
[----:B------:R-:W-:Y:S05]  /*50080*/  BSYNC B3 ;  /* 0x0000000000037941 */ /* 0x000fea0003800000 */
.L_x_4007:
[----:B------:R-:W-:-:S05]  /*50090*/  PRMT R9, R9, 0x5410, R251 ;  /* 0x0000541009097816 */ /* 0x000fca00000000fb */
[----:B------:R0:W-:Y:S02]  /*500a0*/  STG.E.64 desc[UR4][R4.64+0x4400], R8 ;  /* 0x0044000804007986 */ /* 0x0001e4000c101b04 */
.L_x_3996:
[----:B------:R-:W-:Y:S05]  /*500b0*/  BSYNC B2 ;  /* 0x0000000000027941 */ /* 0x000fea0003800000 */
.L_x_3994:
        /* <DEDUP_REMOVED lines=9> */
.L_x_4012:
        /* <DEDUP_REMOVED lines=13> */
.L_x_4015:
[----:B------:R-:W-:Y:S05]  /*50220*/  BSYNC B3 ;  /* 0x0000000000037941 */ /* 0x000fea0003800000 */
.L_x_4014:
        /* <DEDUP_REMOVED lines=19> */
.L_x_4019:
[----:B------:R-:W-:Y:S05]  /*50360*/  BSYNC B4 ;  /* 0x0000000000047941 */ /* 0x000fea0003800000 */
.L_x_4018:
[----:B------:R-:W-:-:S07]  /*50370*/  F2FP.BF16.F32.PACK_AB R251, RZ, R251 ;  /* 0x000000fbfffb723e */ /* 0x000fce00000010ff */
.L_x_4017:
[----:B------:R-:W-:Y:S05]  /*50380*/  BSYNC B3 ;  /* 0x0000000000037941 */ /* 0x000fea0003800000 */
.L_x_4016:
        /* <DEDUP_REMOVED lines=19> */
.L_x_4023:
[----:B------:R-:W-:Y:S05]  /*504c0*/  BSYNC B4 ;  /* 0x0000000000047941 */ /* 0x000fea0003800000 */
.L_x_4022:
[----:B------:R-:W-:-:S07]  /*504d0*/  F2FP.BF16.F32.PACK_AB R9, RZ, R251 ;  /* 0x000000fbff09723e */ /* 0x000fce00000010ff */
.L_x_4021:
[----:B------:R-:W-:Y:S05]  /*504e0*/  BSYNC B3 ;  /* 0x0000000000037941 */ /* 0x000fea0003800000 */
.L_x_4020:
        /* <DEDUP_REMOVED lines=18> */
.L_x_4027:
[----:B------:R-:W-:Y:S05]  /*50610*/  BSYNC B4 ;  /* 0x0000000000047941 */ /* 0x000fea0003800000 */
.L_x_4026:
[----:B------:R-:W-:-:S07]  /*50620*/  F2FP.BF16.F32.PACK_AB R251, RZ, R251 ;  /* 0x000000fbfffb723e */ /* 0x000fce00000010ff */
.L_x_4025:
[----:B------:R-:W-:Y:S05]  /*50630*/  BSYNC B3 ;  /* 0x0000000000037941 */ /* 0x000fea0003800000 */
.L_x_4024:
[----:B------:R-:W-:-:S05]  /*50640*/  PRMT R9, R9, 0x5410, R251 ;  /* 0x0000541009097816 */ /* 0x000fca00000000fb */
[----:B------:R0:W-:Y:S02]  /*50650*/  STG.E.64 desc[UR4][R4.64+0x4500], R8 ;  /* 0x0045000804007986 */ /* 0x0001e4000c101b04 */
.L_x_4013:
[----:B------:R-:W-:Y:S05]  /*50660*/  BSYNC B2 ;  /* 0x0000000000027941 */ /* 0x000fea0003800000 */
.L_x_4011:
        /* <DEDUP_REMOVED lines=9> */
.L_x_4029:
        /* <DEDUP_REMOVED lines=13> */
.L_x_4032:
[----:B------:R-:W-:Y:S05]  /*507d0*/  BSYNC B3 ;  /* 0x0000000000037941 */ /* 0x000fea0003800000 */
.L_x_4031:
        /* <DEDUP_REMOVED lines=19> */
.L_x_4036:
[----:B------:R-:W-:Y:S05]  /*50910*/  BSYNC B4 ;  /* 0x0000000000047941 */ /* 0x000fea0003800000 */
.L_x_4035:
[----:B------:R-:W-:-:S07]  /*50920*/  F2FP.BF16.F32.PACK_AB R251, RZ, R251 ;  /* 0x000000fbfffb723e */ /* 0x000fce00000010ff */
.L_x_4034:
[----:B------:R-:W-:Y:S05]  /*50930*/  BSYNC B3 ;  /* 0x0000000000037941 */ /* 0x000fea0003800000 */
.L_x_4033:
        /* <DEDUP_REMOVED lines=19> */
.L_x_4040:
[----:B------:R-:W-:Y:S05]  /*50a70*/  BSYNC B4 ;  /* 0x0000000000047941 */ /* 0x000fea0003800000 */
.L_x_4039:
[----:B------:R-:W-:-:S07]  /*50a80*/  F2FP.BF16.F32.PACK_AB R9, RZ, R251 ;  /* 0x000000fbff09723e */ /* 0x000fce00000010ff */
.L_x_4038:
[----:B------:R-:W-:Y:S05]  /*50a90*/  BSYNC B3 ;  /* 0x0000000000037941 */ /* 0x000fea0003800000 */
.L_x_4037:
        /* <DEDUP_REMOVED lines=17> */
.L_x_4044:
[----:B------:R-:W-:Y:S05]  /*50bb0*/  BSYNC B4 ;  /* 0x0000000000047941 */ /* 0x000fea0003800000 */
.L_x_4043:
[----:B------:R-:W-:-:S07]  /*50bc0*/  F2FP.BF16.F32.PACK_AB R251, RZ, R251 ;  /* 0x000000fbfffb723e */ /* 0x000fce00000010ff */
.L_x_4042:
[----:B------:R-:W-:Y:S05]  /*50bd0*/  BSYNC B3 ;  /* 0x0000000000037941 */ /* 0x000fea0003800000 */
.L_x_4041:
[----:B------:R-:W-:-:S05]  /*50be0*/  PRMT R9, R9, 0x5410, R251 ;  /* 0x0000541009097816 */ /* 0x000fca00000000fb */
[----:B------:R0:W-:Y:S02]  /*50bf0*/  STG.E.64 desc[UR4][R4.64+0x4600], R8 ;  /* 0x0046000804007986 */ /* 0x0001e4000c101b04 */
.L_x_4030:
[----:B------:R-:W-:Y:S05]  /*50c00*/  BSYNC B2 ;  /* 0x0000000000027941 */ /* 0x000fea0003800000 */
.L_x_4028:
        /* <DEDUP_REMOVED lines=9> */
.L_x_4046:
        /* <DEDUP_REMOVED lines=13> */
.L_x_4049:
[----:B------:R-:W-:Y:S05]  /*50d70*/  BSYNC B3 ;  /* 0x0000000000037941 */ /* 0x000fea0003800000 */
.L_x_4048:
        /* <DEDUP_REMOVED lines=19> */
.L_x_4053:
[----:B------:R-:W-:Y:S05]  /*50eb0*/  BSYNC B4 ;  /* 0x0000000000047941 */ /* 0x000fea0003800000 */
.L_x_4052:
[----:B------:R-:W-:-:S07]  /*50ec0*/  F2FP.BF16.F32.PACK_AB R251, RZ, R251 ;  /* 0x000000fbfffb723e */ /* 0x000fce00000010ff */
.L_x_4051:
[----:B------:R-:W-:Y:S05]  /*50ed0*/  BSYNC B3 ;  /* 0x0000000000037941 */ /* 0x000fea0003800000 */
.L_x_4050:
        /* <DEDUP_REMOVED lines=19> */
.L_x_4057:
[----:B------:R-:W-:Y:S05]  /*51010*/  BSYNC B4 ;  /* 0x0000000000047941 */ /* 0x000fea0003800000 */
.L_x_4056:
[----:B------:R-:W-:-:S07]  /*51020*/  F2FP.BF16.F32.PACK_AB R9, RZ, R251 ;  /* 0x000000fbff09723e */ /* 0x000fce00000010ff */
.L_x_4055:
[----:B------:R-:W-:Y:S05]  /*51030*/  BSYNC B3 ;  /* 0x0000000000037941 */ /* 0x000fea0003800000 */
.L_x_4054:
        /* <DEDUP_REMOVED lines=18> */
.L_x_4061:
[----:B------:R-:W-:Y:S05]  /*51160*/  BSYNC B4 ;  /* 0x0000000000047941 */ /* 0x000fea0003800000 */
.L_x_4060:
[----:B------:R-:W-:-:S07]  /*51170*/  F2FP.BF16.F32.PACK_AB R251, RZ, R251 ;  /* 0x000000fbfffb723e */ /* 0x000fce00000010ff */
.L_x_4059:
[----:B------:R-:W-:Y:S05]  /*51180*/  BSYNC B3 ;  /* 0x0000000000037941 */ /* 0x000fea0003800000 */
.L_x_4058:
[----:B------:R-:W-:-:S05]  /*51190*/  PRMT R9, R9, 0x5410, R251 ;  /* 0x0000541009097816 */ /* 0x000fca00000000fb */
[----:B------:R0:W-:Y:S02]  /*511a0*/  STG.E.64 desc[UR4][R4.64+0x4700], R8 ;  /* 0x0047000804007986 */ /* 0x0001e4000c101b04 */
.L_x_4047:
[----:B------:R-:W-:Y:S05]  /*511b0*/  BSYNC B2 ;  /* 0x0000000000027941 */ /* 0x000fea0003800000 */
.L_x_4045:
        /* <DEDUP_REMOVED lines=9> */
.L_x_4063:
        /* <DEDUP_REMOVED lines=13> */
.L_x_4066:
[----:B------:R-:W-:Y:S05]  /*51320*/  BSYNC B3 ;  /* 0x0000000000037941 */ /* 0x000fea0003800000 */
.L_x_4065:
        /* <DEDUP_REMOVED lines=19> */
.L_x_4070:
[----:B------:R-:W-:Y:S05]  /*51460*/  BSYNC B4 ;  /* 0x0000000000047941 */ /* 0x000fea0003800000 */
.L_x_4069:
[----:B------:R-:W-:-:S07]  /*51470*/  F2FP.BF16.F32.PACK_AB R251, RZ, R251 ;  /* 0x000000fbfffb723e */ /* 0x000fce00000010ff */
.L_x_4068:
[----:B------:R-:W-:Y:S05]  /*51480*/  BSYNC B3 ;  /* 0x0000000000037941 */ /* 0x000fea0003800000 */
.L_x_4067:
        /* <DEDUP_REMOVED lines=19> */
.L_x_4074:
[----:B------:R-:W-:Y:S05]  /*515c0*/  BSYNC B4 ;  /* 0x0000000000047941 */ /* 0x000fea0003800000 */
.L_x_4073:
[----:B------:R-:W-:-:S07]  /*515d0*/  F2FP.BF16.F32.PACK_AB R9, RZ, R251 ;  /* 0x000000fbff09723e */ /* 0x000fce00000010ff */
.L_x_4072:
[----:B------:R-:W-:Y:S05]  /*515e0*/  BSYNC B3 ;  /* 0x0000000000037941 */ /* 0x000fea0003800000 */
.L_x_4071:
        /* <DEDUP_REMOVED lines=17> */
.L_x_4078:
[----:B------:R-:W-:Y:S05]  /*51700*/  BSYNC B4 ;  /* 0x0000000000047941 */ /* 0x000fea0003800000 */
.L_x_4077:
[----:B------:R-:W-:-:S07]  /*51710*/  F2FP.BF16.F32.PACK_AB R251, RZ, R251 ;  /* 0x000000fbfffb723e */ /* 0x000fce00000010ff */
.L_x_4076:
[----:B------:R-:W-:Y:S05]  /*51720*/  BSYNC B3 ;  /* 0x0000000000037941 */ /* 0x000fea0003800000 */
.L_x_4075:
[----:B------:R-:W-:-:S05]  /*51730*/  PRMT R9, R9, 0x5410, R251 ;  /* 0x0000541009097816 */ /* 0x000fca00000000fb */
[----:B------:R0:W-:Y:S02]  /*51740*/  STG.E.64 desc[UR4][R4.64+0x4800], R8 ;  /* 0x0048000804007986 */ /* 0x0001e4000c101b04 */
.L_x_4064:
[----:B------:R-:W-:Y:S05]  /*51750*/  BSYNC B2 ;  /* 0x0000000000027941 */ /* 0x000fea0003800000 */
.L_x_4062:
        /* <DEDUP_REMOVED lines=9> */
.L_x_4080:
        /* <DEDUP_REMOVED lines=13> */
.L_x_4083:
[----:B------:R-:W-:Y:S05]  /*518c0*/  BSYNC B3 ;  /* 0x0000000000037941 */ /* 0x000fea0003800000 */
.L_x_4082:
        /* <DEDUP_REMOVED lines=19> */
.L_x_4087:
[----:B------:R-:W-:Y:S05]  /*51a00*/  BSYNC B4 ;  /* 0x0000000000047941 */ /* 0x000fea0003800000 */
.L_x_4086:
[----:B------:R-:W-:-:S07]  /*51a10*/  F2FP.BF16.F32.PACK_AB R251, RZ, R251 ;  /* 0x000000fbfffb723e */ /* 0x000fce00000010ff */
.L_x_4085:
[----:B------:R-:W-:Y:S05]  /*51a20*/  BSYNC B3 ;  /* 0x0000000000037941 */ /* 0x000fea0003800000 */
.L_x_4084:
        /* <DEDUP_REMOVED lines=19> */
.L_x_4091:
[----:B------:R-:W-:Y:S05]  /*51b60*/  BSYNC B4 ;  /* 0x0000000000047941 */ /* 0x000fea0003800000 */
.L_x_4090:
[----:B------:R-:W-:-:S07]  /*51b70*/  F2FP.BF16.F32.PACK_AB R9, RZ, R251 ;  /* 0x000000fbff09723e */ /* 0x000fce00000010ff */
.L_x_4089:
[----:B------:R-:W-:Y:S05]  /*51b80*/  BSYNC B3 ;  /* 0x0000000000037941 */ /* 0x000fea0003800000 */
.L_x_4088:
        /* <DEDUP_REMOVED lines=18> */
.L_x_4095:
[----:B------:R-:W-:Y:S05]  /*51cb0*/  BSYNC B4 ;  /* 0x0000000000047941 */ /* 0x000fea0003800000 */
.L_x_4094:
[----:B------:R-:W-:-:S07]  /*51cc0*/  F2FP.BF16.F32.PACK_AB R251, RZ, R251 ;  /* 0x000000fbfffb723e */ /* 0x000fce00000010ff */
.L_x_4093:
[----:B------:R-:W-:Y:S05]  /*51cd0*/  BSYNC B3 ;  /* 0x0000000000037941 */ /* 0x000fea0003800000 */
.L_x_4092:
[----:B------:R-:W-:-:S05]  /*51ce0*/  PRMT R9, R9, 0x5410, R251 ;  /* 0x0000541009097816 */ /* 0x000fca00000000fb */
[----:B------:R0:W-:Y:S02]  /*51cf0*/  STG.E.64 desc[UR4][R4.64+0x4900], R8 ;  /* 0x0049000804007986 */ /* 0x0001e4000c101b04 */
.L_x_4081:
[----:B------:R-:W-:Y:S05]  /*51d00*/  BSYNC B2 ;  /* 0x0000000000027941 */ /* 0x000fea0003800000 */
.L_x_4079:
        /* <DEDUP_REMOVED lines=9> */
.L_x_4097:
        /* <DEDUP_REMOVED lines=13> */
.L_x_4100:
[----:B------:R-:W-:Y:S05]  /*51e70*/  BSYNC B3 ;  /* 0x0000000000037941 */ /* 0x000fea0003800000 */
.L_x_4099:
        /* <DEDUP_REMOVED lines=19> */
.L_x_4104:
[----:B------:R-:W-:Y:S05]  /*51fb0*/  BSYNC B4 ;  /* 0x0000000000047941 */ /* 0x000fea0003800000 */
.L_x_4103:
[----:B------:R-:W-:-:S07]  /*51fc0*/  F2FP.BF16.F32.PACK_AB R251, RZ, R251 ;  /* 0x000000fbfffb723e */ /* 0x000fce00000010ff */
.L_x_4102:
[----:B------:R-:W-:Y:S05]  /*51fd0*/  BSYNC B3 ;  /* 0x0000000000037941 */ /* 0x000fea0003800000 */
.L_x_4101:
        /* <DEDUP_REMOVED lines=19> */
.L_x_4108:
[----:B------:R-:W-:Y:S05]  /*52110*/  BSYNC B4 ;  /* 0x0000000000047941 */ /* 0x000fea0003800000 */
.L_x_4107:
[----:B------:R-:W-:-:S07]  /*52120*/  F2FP.BF16.F32.PACK_AB R9, RZ, R251 ;  /* 0x000000fbff09723e */ /* 0x000fce00000010ff */
.L_x_4106:
[----:B------:R-:W-:Y:S05]  /*52130*/  BSYNC B3 ;  /* 0x0000000000037941 */ /* 0x000fea0003800000 */
.L_x_4105:
        /* <DEDUP_REMOVED lines=17> */
.L_x_4112:
[----:B------:R-:W-:Y:S05]  /*52250*/  BSYNC B4 ;  /* 0x0000000000047941 */ /* 0x000fea0003800000 */
.L_x_4111:
[----:B------:R-:W-:-:S07]  /*52260*/  F2FP.BF16.F32.PACK_AB R251, RZ, R251 ;  /* 0x000000fbfffb723e */ /* 0x000fce00000010ff */
.L_x_4110:
[----:B------:R-:W-:Y:S05]  /*52270*/  BSYNC B3 ;  /* 0x0000000000037941 */ /* 0x000fea0003800000 */
.L_x_4109:
[----:B------:R-:W-:-:S05]  /*52280*/  PRMT R9, R9, 0x5410, R251 ;  /* 0x0000541009097816 */ /* 0x000fca00000000fb */
[----:B------:R0:W-:Y:S02]  /*52290*/  STG.E.64 desc[UR4][R4.64+0x4a00], R8 ;  /* 0x004a000804007986 */ /* 0x0001e4000c101b04 */
.L_x_4098:
[----:B------:R-:W-:Y:S05]  /*522a0*/  BSYNC B2 ;  /* 0x0000000000027941 */ /* 0x000fea0003800000 */
.L_x_4096:
        /* <DEDUP_REMOVED lines=9> */
.L_x_4114:
        /* <DEDUP_REMOVED lines=13> */
.L_x_4117:
[----:B------:R-:W-:Y:S05]  /*52410*/  BSYNC B3 ;  /* 0x0000000000037941 */ /* 0x000fea0003800000 */
.L_x_4116:
        /* <DEDUP_REMOVED lines=19> */
.L_x_4121:
[----:B------:R-:W-:Y:S05]  /*52550*/  BSYNC B4 ;  /* 0x0000000000047941 */ /* 0x000fea0003800000 */
.L_x_4120:
[----:B------:R-:W-:-:S07]  /*52560*/  F2FP.BF16.F32.PACK_AB R251, RZ, R251 ;  /* 0x000000fbfffb723e */ /* 0x000fce00000010ff */
.L_x_4119:
[----:B------:R-:W-:Y:S05]  /*52570*/  BSYNC B3 ;  /* 0x0000000000037941 */ /* 0x000fea0003800000 */
.L_x_4118:
        /* <DEDUP_REMOVED lines=19> */
.L_x_4125:
[----:B------:R-:W-:Y:S05]  /*526b0*/  BSYNC B4 ;  /* 0x0000000000047941 */ /* 0x000fea0003800000 */
.L_x_4124:
[----:B------:R-:W-:-:S07]  /*526c0*/  F2FP.BF16.F32.PACK_AB R9, RZ, R251 ;  /* 0x000000fbff09723e */ /* 0x000fce00000010ff */
.L_x_4123:
[----:B------:R-:W-:Y:S05]  /*526d0*/  BSYNC B3 ;  /* 0x0000000000037941 */ /* 0x000fea0003800000 */
.L_x_4122:
        /* <DEDUP_REMOVED lines=18> */
.L_x_4129:
[----:B------:R-:W-:Y:S05]  /*52800*/  BSYNC B4 ;  /* 0x0000000000047941 */ /* 0x000fea0003800000 */
.L_x_4128:
[----:B------:R-:W-:-:S07]  /*52810*/  F2FP.BF16.F32.PACK_AB R251, RZ, R251 ;  /* 0x000000fbfffb723e */ /* 0x000fce00000010ff */
.L_x_4127:
[----:B------:R-:W-:Y:S05]  /*52820*/  BSYNC B3 ;  /* 0x0000000000037941 */ /* 0x000fea0003800000 */
.L_x_4126:
[----:B------:R-:W-:-:S05]  /*52830*/  PRMT R9, R9, 0x5410, R251 ;  /* 0x0000541009097816 */ /* 0x000fca00000000fb */
[----:B------:R0:W-:Y:S02]  /*52840*/  STG.E.64 desc[UR4][R4.64+0x4b00], R8 ;  /* 0x004b000804007986 */ /* 0x0001e4000c101b04 */
.L_x_4115:
[----:B------:R-:W-:Y:S05]  /*52850*/  BSYNC B2 ;  /* 0x0000000000027941 */ /* 0x000fea0003800000 */
.L_x_4113:
        /* <DEDUP_REMOVED lines=9> */
.L_x_4131:
        /* <DEDUP_REMOVED lines=13> */
.L_x_4134:
[----:B------:R-:W-:Y:S05]  /*529c0*/  BSYNC B3 ;  /* 0x0000000000037941 */ /* 0x000fea0003800000 */
.L_x_4133:
        /* <DEDUP_REMOVED lines=19> */
.L_x_4138:
[----:B------:R-:W-:Y:S05]  /*52b00*/  BSYNC B4 ;  /* 0x0000000000047941 */ /* 0x000fea0003800000 */
.L_x_4137:
[----:B------:R-:W-:-:S07]  /*52b10*/  F2FP.BF16.F32.PACK_AB R251, RZ, R251 ;  /* 0x000000fbfffb723e */ /* 0x000fce00000010ff */
.L_x_4136:
[----:B------:R-:W-:Y:S05]  /*52b20*/  BSYNC B3 ;  /* 0x0000000000037941 */ /* 0x000fea0003800000 */
.L_x_4135:
        /* <DEDUP_REMOVED lines=19> */
.L_x_4142:
[----:B------:R-:W-:Y:S05]  /*52c60*/  BSYNC B4 ;  /* 0x0000000000047941 */ /* 0x000fea0003800000 */
.L_x_4141:
[----:B------:R-:W-:-:S07]  /*52c70*/  F2FP.BF16.F32.PACK_AB R9, RZ, R251 ;  /* 0x000000fbff09723e */ /* 0x000fce00000010ff */
.L_x_4140:
[----:B------:R-:W-:Y:S05]  /*52c80*/  BSYNC B3 ;  /* 0x0000000000037941 */ /* 0x000fea0003800000 */
.L_x_4139:
        /* <DEDUP_REMOVED lines=17> */
.L_x_4146:
[----:B------:R-:W-:Y:S05]  /*52da0*/  BSYNC B4 ;  /* 0x0000000000047941 */ /* 0x000fea0003800000 */
.L_x_4145:
[----:B------:R-:W-:-:S07]  /*52db0*/  F2FP.BF16.F32.PACK_AB R251, RZ, R251 ;  /* 0x000000fbfffb723e */ /* 0x000fce00000010ff */
.L_x_4144:
[----:B------:R-:W-:Y:S05]  /*52dc0*/  BSYNC B3 ;  /* 0x0000000000037941 */ /* 0x000fea0003800000 */
.L_x_4143:
[----:B------:R-:W-:-:S05]  /*52dd0*/  PRMT R9, R9, 0x5410, R251 ;  /* 0x0000541009097816 */ /* 0x000fca00000000fb */
[----:B------:R0:W-:Y:S02]  /*52de0*/  STG.E.64 desc[UR4][R4.64+0x4c00], R8 ;  /* 0x004c000804007986 */ /* 0x0001e4000c101b04 */
.L_x_4132:
[----:B------:R-:W-:Y:S05]  /*52df0*/  BSYNC B2 ;  /* 0x0000000000027941 */ /* 0x000fea0003800000 */
.L_x_4130:
        /* <DEDUP_REMOVED lines=9> */
.L_x_4148:
        /* <DEDUP_REMOVED lines=13> */
.L_x_4151:
[----:B------:R-:W-:Y:S05]  /*52f60*/  BSYNC B3 ;  /* 0x0000000000037941 */ /* 0x000fea0003800000 */
.L_x_4150:
        /* <DEDUP_REMOVED lines=18> */
.L_x_4155:
[----:B------:R-:W-:Y:S05]  /*53090*/  BSYNC B4 ;  /* 0x0000000000047941 */ /* 0x000fea0003800000 */
.L_x_4154:
[----:B------:R-:W-:-:S07]  /*530a0*/  F2FP.BF16.F32.PACK_AB R251, RZ, R251 ;  /* 0x000000fbfffb723e */ /* 0x000fce00000010ff */
.L_x_4153:
[----:B------:R-:W-:Y:S05]  /*530b0*/  BSYNC B3 ;  /* 0x0000000000037941 */ /* 0x000fea0003800000 */
.L_x_4152:
        /* <DEDUP_REMOVED lines=19> */
.L_x_4159:
[----:B------:R-:W-:Y:S05]  /*531f0*/  BSYNC B4 ;  /* 0x0000000000047941 */ /* 0x000fea0003800000 */
.L_x_4158:
[----:B------:R-:W-:-:S07]  /*53200*/  F2FP.BF16.F32.PACK_AB R9, RZ, R251 ;  /* 0x000000fbff09723e */ /* 0x000fce00000010ff */
.L_x_4157:
[----:B------:R-:W-:Y:S05]  /*53210*/  BSYNC B3 ;  /* 0x0000000000037941 */ /* 0x000fea0003800000 */
.L_x_4156:
        /* <DEDUP_REMOVED lines=18> */
.L_x_4163:
[----:B------:R-:W-:Y:S05]  /*53340*/  BSYNC B4 ;  /* 0x0000000000047941 */ /* 0x000fea0003800000 */
.L_x_4162:
[----:B------:R-:W-:-:S07]  /*53350*/  F2FP.BF16.F32.PACK_AB R251, RZ, R251 ;  /* 0x000000fbfffb723e */ /* 0x000fce00000010ff */
.L_x_4161:
[----:B------:R-:W-:Y:S05]  /*53360*/  BSYNC B3 ;  /* 0x0000000000037941 */ /* 0x000fea0003800000 */
.L_x_4160:
[----:B------:R-:W-:-:S05]  /*53370*/  PRMT R9, R9, 0x5410, R251 ;  /* 0x0000541009097816 */ /* 0x000fca00000000fb */
[----:B------:R0:W-:Y:S02]  /*53380*/  STG.E.64 desc[UR4][R4.64+0x4d00], R8 ;  /* 0x004d000804007986 */ /* 0x0001e4000c101b04 */
.L_x_4149:
[----:B------:R-:W-:Y:S05]  /*53390*/  BSYNC B2 ;  /* 0x0000000000027941 */ /* 0x000fea0003800000 */
.L_x_4147:
        /* <DEDUP_REMOVED lines=9> */
.L_x_4165:
        /* <DEDUP_REMOVED lines=13> */
.L_x_4168:
[----:B------:R-:W-:Y:S05]  /*53500*/  BSYNC B3 ;  /* 0x0000000000037941 */ /* 0x000fea0003800000 */
.L_x_4167:
        /* <DEDUP_REMOVED lines=18> */
.L_x_4172:
[----:B------:R-:W-:Y:S05]  /*53630*/  BSYNC B4 ;  /* 0x0000000000047941 */ /* 0x000fea0003800000 */
.L_x_4171:
[----:B------:R-:W-:-:S07]  /*53640*/  F2FP.BF16.F32.PACK_AB R251, RZ, R251 ;  /* 0x000000fbfffb723e */ /* 0x000fce00000010ff */
.L_x_4170:
[----:B------:R-:W-:Y:S05]  /*53650*/  BSYNC B3 ;  /* 0x0000000000037941 */ /* 0x000fea0003800000 */
.L_x_4169:
        /* <DEDUP_REMOVED lines=19> */
.L_x_4176:
[----:B------:R-:W-:Y:S05]  /*53790*/  BSYNC B4 ;  /* 0x0000000000047941 */ /* 0x000fea0003800000 */
.L_x_4175:
[----:B------:R-:W-:-:S07]  /*537a0*/  F2FP.BF16.F32.PACK_AB R9, RZ, R251 ;  /* 0x000000fbff09723e */ /* 0x000fce00000010ff */
.L_x_4174:
[----:B------:R-:W-:Y:S05]  /*537b0*/  BSYNC B3 ;  /* 0x0000000000037941 */ /* 0x000fea0003800000 */
.L_x_4173:
        /* <DEDUP_REMOVED lines=17> */
.L_x_4180:
[----:B------:R-:W-:Y:S05]  /*538d0*/  BSYNC B4 ;  /* 0x0000000000047941 */ /* 0x000fea0003800000 */
.L_x_4179:
[----:B------:R-:W-:-:S07]  /*538e0*/  F2FP.BF16.F32.PACK_AB R251, RZ, R251 ;  /* 0x000000fbfffb723e */ /* 0x000fce00000010ff */
.L_x_4178:
[----:B------:R-:W-:Y:S05]  /*538f0*/  BSYNC B3 ;  /* 0x0000000000037941 */ /* 0x000fea0003800000 */
.L_x_4177:
[----:B------:R-:W-:-:S05]  /*53900*/  PRMT R9, R9, 0x5410, R251 ;  /* 0x0000541009097816 */ /* 0x000fca00000000fb */
[----:B------:R0:W-:Y:S02]  /*53910*/  STG.E.64 desc[UR4][R4.64+0x4e00], R8 ;  /* 0x004e000804007986 */ /* 0x0001e4000c101b04 */
.L_x_4166:
[----:B------:R-:W-:Y:S05]  /*53920*/  BSYNC B2 ;  /* 0x0000000000027941 */ /* 0x000fea0003800000 */
.L_x_4164:
        /* <DEDUP_REMOVED lines=9> */
.L_x_4182:
        /* <DEDUP_REMOVED lines=13> */
.L_x_4185:
[----:B------:R-:W-:Y:S05]  /*53a90*/  BSYNC B3 ;  /* 0x0000000000037941 */ /* 0x000fea0003800000 */
.L_x_4184:
        /* <DEDUP_REMOVED lines=18> */
.L_x_4189:
[----:B------:R-:W-:Y:S05]  /*53bc0*/  BSYNC B4 ;  /* 0x0000000000047941 */ /* 0x000fea0003800000 */
.L_x_4188:
[----:B------:R-:W-:-:S07]  /*53bd0*/  F2FP.BF16.F32.PACK_AB R251, RZ, R251 ;  /* 0x000000fbfffb723e */ /* 0x000fce00000010ff */
.L_x_4187:
[----:B------:R-:W-:Y:S05]  /*53be0*/  BSYNC B3 ;  /* 0x0000000000037941 */ /* 0x000fea0003800000 */
.L_x_4186:
        /* <DEDUP_REMOVED lines=19> */
.L_x_4193:
[----:B------:R-:W-:Y:S05]  /*53d20*/  BSYNC B4 ;  /* 0x0000000000047941 */ /* 0x000fea0003800000 */
.L_x_4192:
[----:B------:R-:W-:-:S07]  /*53d30*/  F2FP.BF16.F32.PACK_AB R9, RZ, R251 ;  /* 0x000000fbff09723e */ /* 0x000fce00000010ff */
.L_x_4191:
[----:B------:R-:W-:Y:S05]  /*53d40*/  BSYNC B3 ;  /* 0x0000000000037941 */ /* 0x000fea0003800000 */
.L_x_4190:
        /* <DEDUP_REMOVED lines=18> */
.L_x_4197:
[----:B------:R-:W-:Y:S05]  /*53e70*/  BSYNC B4 ;  /* 0x0000000000047941 */ /* 0x000fea0003800000 */
.L_x_4196:
[----:B------:R-:W-:-:S07]  /*53e80*/  F2FP.BF16.F32.PACK_AB R251, RZ, R251 ;  /* 0x000000fbfffb723e */ /* 0x000fce00000010ff */
.L_x_4195:
[----:B------:R-:W-:Y:S05]  /*53e90*/  BSYNC B3 ;  /* 0x0000000000037941 */ /* 0x000fea0003800000 */
.L_x_4194:
[----:B------:R-:W-:-:S05]  /*53ea0*/  PRMT R9, R9, 0x5410, R251 ;  /* 0x0000541009097816 */ /* 0x000fca00000000fb */
[----:B------:R0:W-:Y:S02]  /*53eb0*/  STG.E.64 desc[UR4][R4.64+0x4f00], R8 ;  /* 0x004f000804007986 */ /* 0x0001e4000c101b04 */
.L_x_4183:
[----:B------:R-:W-:Y:S05]  /*53ec0*/  BSYNC B2 ;  /* 0x0000000000027941 */ /* 0x000fea0003800000 */
.L_x_4181:
        /* <DEDUP_REMOVED lines=9> */
.L_x_4199:
        /* <DEDUP_REMOVED lines=13> */
.L_x_4202:
[----:B------:R-:W-:Y:S05]  /*54030*/  BSYNC B3 ;  /* 0x0000000000037941 */ /* 0x000fea0003800000 */
.L_x_4201:
        /* <DEDUP_REMOVED lines=18> */
.L_x_4206:
[----:B------:R-:W-:Y:S05]  /*54160*/  BSYNC B4 ;  /* 0x0000000000047941 */ /* 0x000fea0003800000 */
.L_x_4205:
[----:B------:R-:W-:-:S07]  /*54170*/  F2FP.BF16.F32.PACK_AB R251, RZ, R251 ;  /* 0x000000fbfffb723e */ /* 0x000fce00000010ff */
.L_x_4204:
[----:B------:R-:W-:Y:S05]  /*54180*/  BSYNC B3 ;  /* 0x0000000000037941 */ /* 0x000fea0003800000 */
.L_x_4203:
        /* <DEDUP_REMOVED lines=19> */
.L_x_4210:
[----:B------:R-:W-:Y:S05]  /*542c0*/  BSYNC B4 ;  /* 0x0000000000047941 */ /* 0x000fea0003800000 */
.L_x_4209:
[----:B------:R-:W-:-:S07]  /*542d0*/  F2FP.BF16.F32.PACK_AB R9, RZ, R251 ;  /* 0x000000fbff09723e */ /* 0x000fce00000010ff */
.L_x_4208:
[----:B------:R-:W-:Y:S05]  /*542e0*/  BSYNC B3 ;  /* 0x0000000000037941 */ /* 0x000fea0003800000 */
.L_x_4207:
        /* <DEDUP_REMOVED lines=17> */
.L_x_4214:
[----:B------:R-:W-:Y:S05]  /*54400*/  BSYNC B4 ;  /* 0x0000000000047941 */ /* 0x000fea0003800000 */
.L_x_4213:
[----:B------:R-:W-:-:S07]  /*54410*/  F2FP.BF16.F32.PACK_AB R251, RZ, R251 ;  /* 0x000000fbfffb723e */ /* 0x000fce00000010ff */
.L_x_4212:
[----:B------:R-:W-:Y:S05]  /*54420*/  BSYNC B3 ;  /* 0x0000000000037941 */ /* 0x000fea0003800000 */
.L_x_4211:
[----:B------:R-:W-:-:S05]  /*54430*/  PRMT R9, R9, 0x5410, R251 ;  /* 0x0000541009097816 */ /* 0x000fca00000000fb */
[----:B------:R0:W-:Y:S02]  /*54440*/  STG.E.64 desc[UR4][R4.64+0x5000], R8 ;  /* 0x0050000804007986 */ /* 0x0001e4000c101b04 */
.L_x_4200:
[----:B------:R-:W-:Y:S05]  /*54450*/  BSYNC B2 ;  /* 0x0000000000027941 */ /* 0x000fea0003800000 */
.L_x_4198:
        /* <DEDUP_REMOVED lines=9> */
.L_x_4216:
        /* <DEDUP_REMOVED lines=13> */
.L_x_4219:
[----:B------:R-:W-:Y:S05]  /*545c0*/  BSYNC B3 ;  /* 0x0000000000037941 */ /* 0x000fea0003800000 */
.L_x_4218:
        /* <DEDUP_REMOVED lines=18> */
.L_x_4223:
[----:B------:R-:W-:Y:S05]  /*546f0*/  BSYNC B4 ;  /* 0x0000000000047941 */ /* 0x000fea0003800000 */
.L_x_4222:
[----:B------:R-:W-:-:S07]  /*54700*/  F2FP.BF16.F32.PACK_AB R251, RZ, R251 ;  /* 0x000000fbfffb723e */ /* 0x000fce00000010ff */
.L_x_4221:
[----:B------:R-:W-:Y:S05]  /*54710*/  BSYNC B3 ;  /* 0x0000000000037941 */ /* 0x000fea0003800000 */
.L_x_4220:
        /* <DEDUP_REMOVED lines=19> */
.L_x_4227:
[----:B------:R-:W-:Y:S05]  /*54850*/  BSYNC B4 ;  /* 0x0000000000047941 */ /* 0x000fea0003800000 */
.L_x_4226:
[----:B------:R-:W-:-:S07]  /*54860*/  F2FP.BF16.F32.PACK_AB R9, RZ, R251 ;  /* 0x000000fbff09723e */ /* 0x000fce00000010ff */
.L_x_4225:
[----:B------:R-:W-:Y:S05]  /*54870*/  BSYNC B3 ;  /* 0x0000000000037941 */ /* 0x000fea0003800000 */
.L_x_4224:
        /* <DEDUP_REMOVED lines=18> */
.L_x_4231:
[----:B------:R-:W-:Y:S05]  /*549a0*/  BSYNC B4 ;  /* 0x0000000000047941 */ /* 0x000fea0003800000 */
.L_x_4230:
[----:B------:R-:W-:-:S07]  /*549b0*/  F2FP.BF16.F32.PACK_AB R251, RZ, R251 ;  /* 0x000000fbfffb723e */ /* 0x000fce00000010ff */
.L_x_4229:
[----:B------:R-:W-:Y:S05]  /*549c0*/  BSYNC B3 ;  /* 0x0000000000037941 */ /* 0x000fea0003800000 */
.L_x_4228:
[----:B------:R-:W-:-:S05]  /*549d0*/  PRMT R9, R9, 0x5410, R251 ;  /* 0x0000541009097816 */ /* 0x000fca00000000fb */
[----:B------:R0:W-:Y:S02]  /*549e0*/  STG.E.64 desc[UR4][R4.64+0x5100], R8 ;  /* 0x0051000804007986 */ /* 0x0001e4000c101b04 */
.L_x_4217:
[----:B------:R-:W-:Y:S05]  /*549f0*/  BSYNC B2 ;  /* 0x0000000000027941 */ /* 0x000fea0003800000 */
.L_x_4215:
        /* <DEDUP_REMOVED lines=9> */
.L_x_4233:
        /* <DEDUP_REMOVED lines=13> */
.L_x_4236:
[----:B------:R-:W-:Y:S05]  /*54b60*/  BSYNC B3 ;  /* 0x0000000000037941 */ /* 0x000fea0003800000 */
.L_x_4235:
        /* <DEDUP_REMOVED lines=18> */
.L_x_4240:
[----:B------:R-:W-:Y:S05]  /*54c90*/  BSYNC B4 ;  /* 0x0000000000047941 */ /* 0x000fea0003800000 */
.L_x_4239:
[----:B------:R-:W-:-:S07]  /*54ca0*/  F2FP.BF16.F32.PACK_AB R251, RZ, R251 ;  /* 0x000000fbfffb723e */ /* 0x000fce00000010ff */
.L_x_4238:
[----:B------:R-:W-:Y:S05]  /*54cb0*/  BSYNC B3 ;  /* 0x0000000000037941 */ /* 0x000fea0003800000 */
.L_x_4237:
        /* <DEDUP_REMOVED lines=19> */
.L_x_4244:
[----:B------:R-:W-:Y:S05]  /*54df0*/  BSYNC B4 ;  /* 0x0000000000047941 */ /* 0x000fea0003800000 */
.L_x_4243:
[----:B------:R-:W-:-:S07]  /*54e00*/  F2FP.BF16.F32.PACK_AB R9, RZ, R251 ;  /* 0x000000fbff09723e */ /* 0x000fce00000010ff */
.L_x_4242:
[----:B------:R-:W-:Y:S05]  /*54e10*/  BSYNC B3 ;  /* 0x0000000000037941 */ /* 0x000fea0003800000 */
.L_x_4241:
        /* <DEDUP_REMOVED lines=17> */
.L_x_4248:
[----:B------:R-:W-:Y:S05]  /*54f30*/  BSYNC B4 ;  /* 0x0000000000047941 */ /* 0x000fea0003800000 */
.L_x_4247:
[----:B------:R-:W-:-:S07]  /*54f40*/  F2FP.BF16.F32.PACK_AB R251, RZ, R251 ;  /* 0x000000fbfffb723e */ /* 0x000fce00000010ff */
.L_x_4246:
[----:B------:R-:W-:Y:S05]  /*54f50*/  BSYNC B3 ;  /* 0x0000000000037941 */ /* 0x000fea0003800000 */
.L_x_4245:
[----:B------:R-:W-:-:S05]  /*54f60*/  PRMT R9, R9, 0x5410, R251 ;  /* 0x0000541009097816 */ /* 0x000fca00000000fb */
[----:B------:R0:W-:Y:S02]  /*54f70*/  STG.E.64 desc[UR4][R4.64+0x5200], R8 ;  /* 0x0052000804007986 */ /* 0x0001e4000c101b04 */
.L_x_4234:
[----:B------:R-:W-:Y:S05]  /*54f80*/  BSYNC B2 ;  /* 0x0000000000027941 */ /* 0x000fea0003800000 */
.L_x_4232:
        /* <DEDUP_REMOVED lines=9> */
.L_x_4250:
        /* <DEDUP_REMOVED lines=13> */
.L_x_4253:
[----:B------:R-:W-:Y:S05]  /*550f0*/  BSYNC B3 ;  /* 0x0000000000037941 */ /* 0x000fea0003800000 */
.L_x_4252:
        /* <DEDUP_REMOVED lines=18> */
.L_x_4257:
[----:B------:R-:W-:Y:S05]  /*55220*/  BSYNC B4 ;  /* 0x0000000000047941 */ /* 0x000fea0003800000 */
.L_x_4256:
[----:B------:R-:W-:-:S07]  /*55230*/  F2FP.BF16.F32.PACK_AB R8, RZ, R251 ;  /* 0x000000fbff08723e */ /* 0x000fce00000010ff */
.L_x_4255:
[----:B------:R-:W-:Y:S05]  /*55240*/  BSYNC B3 ;  /* 0x0000000000037941 */ /* 0x000fea0003800000 */
.L_x_4254:
        /* <DEDUP_REMOVED lines=19> */
.L_x_4261:
[----:B------:R-:W-:Y:S05]  /*55380*/  BSYNC B4 ;  /* 0x0000000000047941 */ /* 0x000fea0003800000 */
.L_x_4260:
[----:B------:R-:W-:-:S07]  /*55390*/  F2FP.BF16.F32.PACK_AB R9, RZ, R251 ;  /* 0x000000fbff09723e */ /* 0x000fce00000010ff */
.L_x_4259:
[----:B------:R-:W-:Y:S05]  /*553a0*/  BSYNC B3 ;  /* 0x0000000000037941 */ /* 0x000fea0003800000 */
.L_x_4258:
        /* <DEDUP_REMOVED lines=18> */
.L_x_4265:
[----:B------:R-:W-:Y:S05]  /*554d0*/  BSYNC B4 ;  /* 0x0000000000047941 */ /* 0x000fea0003800000 */
.L_x_4264:
[----:B------:R-:W-:-:S07]  /*554e0*/  F2FP.BF16.F32.PACK_AB R251, RZ, R251 ;  /* 0x000000fbfffb723e */ /* 0x000fce00000010ff */
.L_x_4263:
[----:B------:R-:W-:Y:S05]  /*554f0*/  BSYNC B3 ;  /* 0x0000000000037941 */ /* 0x000fea0003800000 */
.L_x_4262:
[----:B------:R-:W-:-:S05]  /*55500*/  PRMT R9, R9, 0x5410, R251 ;  /* 0x0000541009097816 */ /* 0x000fca00000000fb */
[----:B------:R0:W-:Y:S02]  /*55510*/  STG.E.64 desc[UR4][R4.64+0x5300], R8 ;  /* 0x0053000804007986 */ /* 0x0001e4000c101b04 */
.L_x_4251:
[----:B------:R-:W-:Y:S05]  /*55520*/  BSYNC B2 ;  /* 0x0000000000027941 */ /* 0x000fea0003800000 */
.L_x_4249:
        /* <DEDUP_REMOVED lines=9> */
.L_x_4267:
        /* <DEDUP_REMOVED lines=13> */
.L_x_4270:
[----:B------:R-:W-:Y:S05]  /*55690*/  BSYNC B3 ;  /* 0x0000000000037941 */ /* 0x000fea0003800000 */
.L_x_4269:
        /* <DEDUP_REMOVED lines=18> */
.L_x_4274:
[----:B------:R-:W-:Y:S05]  /*557c0*/  BSYNC B4 ;  /* 0x0000000000047941 */ /* 0x000fea0003800000 */
.L_x_4273:
[----:B------:R-:W-:-:S07]  /*557d0*/  F2FP.BF16.F32.PACK_AB R8, RZ, R251 ;  /* 0x000000fbff08723e */ /* 0x000fce00000010ff */
.L_x_4272:
[----:B------:R-:W-:Y:S05]  /*557e0*/  BSYNC B3 ;  /* 0x0000000000037941 */ /* 0x000fea0003800000 */
.L_x_4271:
        /* <DEDUP_REMOVED lines=19> */
.L_x_4278:
[----:B------:R-:W-:Y:S05]  /*55920*/  BSYNC B4 ;  /* 0x0000000000047941 */ /* 0x000fea0003800000 */
.L_x_4277:
[----:B------:R-:W-:-:S07]  /*55930*/  F2FP.BF16.F32.PACK_AB R9, RZ, R251 ;  /* 0x000000fbff09723e */ /* 0x000fce00000010ff */
.L_x_4276:
[----:B------:R-:W-:Y:S05]  /*55940*/  BSYNC B3 ;  /* 0x0000000000037941 */ /* 0x000fea0003800000 */
.L_x_4275:
        /* <DEDUP_REMOVED lines=17> */
.L_x_4282:
[----:B------:R-:W-:Y:S05]  /*55a60*/  BSYNC B4 ;  /* 0x0000000000047941 */ /* 0x000fea0003800000 */
.L_x_4281:
[----:B------:R-:W-:-:S07]  /*55a70*/  F2FP.BF16.F32.PACK_AB R251, RZ, R251 ;  /* 0x000000fbfffb723e */ /* 0x000fce00000010ff */
.L_x_4280:
[----:B------:R-:W-:Y:S05]  /*55a80*/  BSYNC B3 ;  /* 0x0000000000037941 */ /* 0x000fea0003800000 */
.L_x_4279:
[----:B------:R-:W-:-:S05]  /*55a90*/  PRMT R9, R9, 0x5410, R251 ;  /* 0x0000541009097816 */ /* 0x000fca00000000fb */
[----:B------:R0:W-:Y:S02]  /*55aa0*/  STG.E.64 desc[UR4][R4.64+0x5400], R8 ;  /* 0x0054000804007986 */ /* 0x0001e4000c101b04 */
.L_x_4268:
[----:B------:R-:W-:Y:S05]  /*55ab0*/  BSYNC B2 ;  /* 0x0000000000027941 */ /* 0x000fea0003800000 */
.L_x_4266:
        /* <DEDUP_REMOVED lines=9> */
.L_x_4284:
        /* <DEDUP_REMOVED lines=13> */
.L_x_4287:
[----:B------:R-:W-:Y:S05]  /*55c20*/  BSYNC B3 ;  /* 0x0000000000037941 */ /* 0x000fea0003800000 */
.L_x_4286:
        /* <DEDUP_REMOVED lines=18> */
.L_x_4291:
[----:B------:R-:W-:Y:S05]  /*55d50*/  BSYNC B4 ;  /* 0x0000000000047941 */ /* 0x000fea0003800000 */
.L_x_4290:
[----:B------:R-:W-:-:S07]  /*55d60*/  F2FP.BF16.F32.PACK_AB R8, RZ, R251 ;  /* 0x000000fbff08723e */ /* 0x000fce00000010ff */
.L_x_4289:
[----:B------:R-:W-:Y:S05]  /*55d70*/  BSYNC B3 ;  /* 0x0000000000037941 */ /* 0x000fea0003800000 */
.L_x_4288:
        /* <DEDUP_REMOVED lines=19> */
.L_x_4295:
[----:B------:R-:W-:Y:S05]  /*55eb0*/  BSYNC B4 ;  /* 0x0000000000047941 */ /* 0x000fea0003800000 */
.L_x_4294:
[----:B------:R-:W-:-:S07]  /*55ec0*/  F2FP.BF16.F32.PACK_AB R9, RZ, R251 ;  /* 0x000000fbff09723e */ /* 0x000fce00000010ff */
.L_x_4293:
[----:B------:R-:W-:Y:S05]  /*55ed0*/  BSYNC B3 ;  /* 0x0000000000037941 */ /* 0x000fea0003800000 */
.L_x_4292:
        /* <DEDUP_REMOVED lines=18> */
.L_x_4299:
[----:B------:R-:W-:Y:S05]  /*56000*/  BSYNC B4 ;  /* 0x0000000000047941 */ /* 0x000fea0003800000 */
.L_x_4298:
[----:B------:R-:W-:-:S07]  /*56010*/  F2FP.BF16.F32.PACK_AB R251, RZ, R251 ;  /* 0x000000fbfffb723e */ /* 0x000fce00000010ff */
.L_x_4297:
[----:B------:R-:W-:Y:S05]  /*56020*/  BSYNC B3 ;  /* 0x0000000000037941 */ /* 0x000fea0003800000 */
.L_x_4296:
[----:B------:R-:W-:-:S05]  /*56030*/  PRMT R9, R9, 0x5410, R251 ;  /* 0x0000541009097816 */ /* 0x000fca00000000fb */
[----:B------:R0:W-:Y:S02]  /*56040*/  STG.E.64 desc[UR4][R4.64+0x5500], R8 ;  /* 0x0055000804007986 */ /* 0x0001e4000c101b04 */
.L_x_4285:
[----:B------:R-:W-:Y:S05]  /*56050*/  BSYNC B2 ;  /* 0x0000000000027941 */ /* 0x000fea0003800000 */
.L_x_4283:
        /* <DEDUP_REMOVED lines=9> */
.L_x_4301:
        /* <DEDUP_REMOVED lines=13> */
.L_x_4304:
[----:B------:R-:W-:Y:S05]  /*561c0*/  BSYNC B3 ;  /* 0x0000000000037941 */ /* 0x000fea0003800000 */
.L_x_4303:
        /* <DEDUP_REMOVED lines=18> */
.L_x_4308:
[----:B------:R-:W-:Y:S05]  /*562f0*/  BSYNC B4 ;  /* 0x0000000000047941 */ /* 0x000fea0003800000 */
.L_x_4307:
[----:B------:R-:W-:-:S07]  /*56300*/  F2FP.BF16.F32.PACK_AB R8, RZ, R251 ;  /* 0x000000fbff08723e */ /* 0x000fce00000010ff */
.L_x_4306:
[----:B------:R-:W-:Y:S05]  /*56310*/  BSYNC B3 ;  /* 0x0000000000037941 */ /* 0x000fea0003800000 */
.L_x_4305:
        /* <DEDUP_REMOVED lines=19> */
.L_x_4312:
[----:B------:R-:W-:Y:S05]  /*56450*/  BSYNC B4 ;  /* 0x0000000000047941 */ /* 0x000fea0003800000 */
.L_x_4311:
[----:B------:R-:W-:-:S07]  /*56460*/  F2FP.BF16.F32.PACK_AB R9, RZ, R251 ;  /* 0x000000fbff09723e */ /* 0x000fce00000010ff */
.L_x_4310:
[----:B------:R-:W-:Y:S05]  /*56470*/  BSYNC B3 ;  /* 0x0000000000037941 */ /* 0x000fea0003800000 */
.L_x_4309:
        /* <DEDUP_REMOVED lines=17> */
.L_x_4316:
[----:B------:R-:W-:Y:S05]  /*56590*/  BSYNC B4 ;  /* 0x0000000000047941 */ /* 0x000fea0003800000 */
.L_x_4315:
[----:B------:R-:W-:-:S07]  /*565a0*/  F2FP.BF16.F32.PACK_AB R251, RZ, R251 ;  /* 0x000000fbfffb723e */ /* 0x000fce00000010ff */
.L_x_4314:
[----:B------:R-:W-:Y:S05]  /*565b0*/  BSYNC B3 ;  /* 0x0000000000037941 */ /* 0x000fea0003800000 */
.L_x_4313:
[----:B------:R-:W-:-:S05]  /*565c0*/  PRMT R9, R9, 0x5410, R251 ;  /* 0x0000541009097816 */ /* 0x000fca00000000fb */
[----:B------:R0:W-:Y:S02]  /*565d0*/  STG.E.64 desc[UR4][R4.64+0x5600], R8 ;  /* 0x0056000804007986 */ /* 0x0001e4000c101b04 */
.L_x_4302:
[----:B------:R-:W-:Y:S05]  /*565e0*/  BSYNC B2 ;  /* 0x0000000000027941 */ /* 0x000fea0003800000 */
.L_x_4300:
        /* <DEDUP_REMOVED lines=9> */
.L_x_4318:
        /* <DEDUP_REMOVED lines=13> */
.L_x_4321:
[----:B------:R-:W-:Y:S05]  /*56750*/  BSYNC B3 ;  /* 0x0000000000037941 */ /* 0x000fea0003800000 */
.L_x_4320:
        /* <DEDUP_REMOVED lines=18> */
.L_x_4325:
[----:B------:R-:W-:Y:S05]  /*56880*/  BSYNC B4 ;  /* 0x0000000000047941 */ /* 0x000fea0003800000 */
.L_x_4324:
[----:B------:R-:W-:-:S07]  /*56890*/  F2FP.BF16.F32.PACK_AB R8, RZ, R251 ;  /* 0x000000fbff08723e */ /* 0x000fce00000010ff */
.L_x_4323:
[----:B------:R-:W-:Y:S05]  /*568a0*/  BSYNC B3 ;  /* 0x0000000000037941 */ /* 0x000fea0003800000 */
.L_x_4322:
        /* <DEDUP_REMOVED lines=19> */
.L_x_4329:
[----:B------:R-:W-:Y:S05]  /*569e0*/  BSYNC B4 ;  /* 0x0000000000047941 */ /* 0x000fea0003800000 */
.L_x_4328:
[----:B------:R-:W-:-:S07]  /*569f0*/  F2FP.BF16.F32.PACK_AB R9, RZ, R251 ;  /* 0x000000fbff09723e */ /* 0x000fce00000010ff */
.L_x_4327:
[----:B------:R-:W-:Y:S05]  /*56a00*/  BSYNC B3 ;  /* 0x0000000000037941 */ /* 0x000fea0003800000 */
.L_x_4326:
        /* <DEDUP_REMOVED lines=18> */
.L_x_4333:
[----:B------:R-:W-:Y:S05]  /*56b30*/  BSYNC B4 ;  /* 0x0000000000047941 */ /* 0x000fea0003800000 */
.L_x_4332:
[----:B------:R-:W-:-:S07]  /*56b40*/  F2FP.BF16.F32.PACK_AB R251, RZ, R251 ;  /* 0x000000fbfffb723e */ /* 0x000fce00000010ff */
.L_x_4331:
[----:B------:R-:W-:Y:S05]  /*56b50*/  BSYNC B3 ;  /* 0x0000000000037941 */ /* 0x000fea0003800000 */
.L_x_4330:
[----:B------:R-:W-:-:S05]  /*56b60*/  PRMT R9, R9, 0x5410, R251 ;  /* 0x0000541009097816 */ /* 0x000fca00000000fb */
[----:B------:R0:W-:Y:S02]  /*56b70*/  STG.E.64 desc[UR4][R4.64+0x5700], R8 ;  /* 0x0057000804007986 */ /* 0x0001e4000c101b04 */
.L_x_4319:
[----:B------:R-:W-:Y:S05]  /*56b80*/  BSYNC B2 ;  /* 0x0000000000027941 */ /* 0x000fea0003800000 */
.L_x_4317:
        /* <DEDUP_REMOVED lines=9> */
.L_x_4335:
        /* <DEDUP_REMOVED lines=13> */
.L_x_4338:
[----:B------:R-:W-:Y:S05]  /*56cf0*/  BSYNC B3 ;  /* 0x0000000000037941 */ /* 0x000fea0003800000 */
.L_x_4337:
        /* <DEDUP_REMOVED lines=18> */
.L_x_4342:
[----:B------:R-:W-:Y:S05]  /*56e20*/  BSYNC B4 ;  /* 0x0000000000047941 */ /* 0x000fea0003800000 */
.L_x_4341:
[----:B------:R-:W-:-:S07]  /*56e30*/  F2FP.BF16.F32.PACK_AB R8, RZ, R251 ;  /* 0x000000fbff08723e */ /* 0x000fce00000010ff */
.L_x_4340:
[----:B------:R-:W-:Y:S05]  /*56e40*/  BSYNC B3 ;  /* 0x0000000000037941 */ /* 0x000fea0003800000 */
.L_x_4339:
        /* <DEDUP_REMOVED lines=19> */
.L_x_4346:
[----:B------:R-:W-:Y:S05]  /*56f80*/  BSYNC B4 ;  /* 0x0000000000047941 */ /* 0x000fea0003800000 */
.L_x_4345:
[----:B------:R-:W-:-:S07]  /*56f90*/  F2FP.BF16.F32.PACK_AB R9, RZ, R251 ;  /* 0x000000fbff09723e */ /* 0x000fce00000010ff */
.L_x_4344:
[----:B------:R-:W-:Y:S05]  /*56fa0*/  BSYNC B3 ;  /* 0x0000000000037941 */ /* 0x000fea0003800000 */
.L_x_4343:
        /* <DEDUP_REMOVED lines=17> */
.L_x_4350:
[----:B------:R-:W-:Y:S05]  /*570c0*/  BSYNC B4 ;  /* 0x0000000000047941 */ /* 0x000fea0003800000 */
.L_x_4349:
[----:B------:R-:W-:-:S07]  /*570d0*/  F2FP.BF16.F32.PACK_AB R251, RZ, R251 ;  /* 0x000000fbfffb723e */ /* 0x000fce00000010ff */
.L_x_4348:
[----:B------:R-:W-:Y:S05]  /*570e0*/  BSYNC B3 ;  /* 0x0000000000037941 */ /* 0x000fea0003800000 */
.L_x_4347:
[----:B------:R-:W-:-:S05]  /*570f0*/  PRMT R9, R9, 0x5410, R251 ;  /* 0x0000541009097816 */ /* 0x000fca00000000fb */
[----:B------:R0:W-:Y:S02]  /*57100*/  STG.E.64 desc[UR4][R4.64+0x5800], R8 ;  /* 0x0058000804007986 */ /* 0x0001e4000c101b04 */
.L_x_4336:
[----:B------:R-:W-:Y:S05]  /*57110*/  BSYNC B2 ;  /* 0x0000000000027941 */ /* 0x000fea0003800000 */
.L_x_4334:
        /* <DEDUP_REMOVED lines=9> */
.L_x_4352:
        /* <DEDUP_REMOVED lines=13> */
.L_x_4355:
[----:B------:R-:W-:Y:S05]  /*57280*/  BSYNC B3 ;  /* 0x0000000000037941 */ /* 0x000fea0003800000 */
.L_x_4354:
        /* <DEDUP_REMOVED lines=18> */
.L_x_4359:
[----:B------:R-:W-:Y:S05]  /*573b0*/  BSYNC B4 ;  /* 0x0000000000047941 */ /* 0x000fea0003800000 */
.L_x_4358:
[----:B------:R-:W-:-:S07]  /*573c0*/  F2FP.BF16.F32.PACK_AB R8, RZ, R251 ;  /* 0x000000fbff08723e */ /* 0x000fce00000010ff */
.L_x_4357:
[----:B------:R-:W-:Y:S05]  /*573d0*/  BSYNC B3 ;  /* 0x0000000000037941 */ /* 0x000fea0003800000 */
.L_x_4356:
        /* <DEDUP_REMOVED lines=19> */
.L_x_4363:
[----:B------:R-:W-:Y:S05]  /*57510*/  BSYNC B4 ;  /* 0x0000000000047941 */ /* 0x000fea0003800000 */
.L_x_4362:
[----:B------:R-:W-:-:S07]  /*57520*/  F2FP.BF16.F32.PACK_AB R9, RZ, R251 ;  /* 0x000000fbff09723e */ /* 0x000fce00000010ff */
.L_x_4361:
[----:B------:R-:W-:Y:S05]  /*57530*/  BSYNC B3 ;  /* 0x0000000000037941 */ /* 0x000fea0003800000 */
.L_x_4360:
        /* <DEDUP_REMOVED lines=18> */
.L_x_4367:
[----:B------:R-:W-:Y:S05]  /*57660*/  BSYNC B4 ;  /* 0x0000000000047941 */ /* 0x000fea0003800000 */
.L_x_4366:
[----:B------:R-:W-:-:S07]  /*57670*/  F2FP.BF16.F32.PACK_AB R251, RZ, R251 ;  /* 0x000000fbfffb723e */ /* 0x000fce00000010ff */
.L_x_4365:
[----:B------:R-:W-:Y:S05]  /*57680*/  BSYNC B3 ;  /* 0x0000000000037941 */ /* 0x000fea0003800000 */
.L_x_4364:
[----:B------:R-:W-:-:S05]  /*57690*/  PRMT R9, R9, 0x5410, R251 ;  /* 0x0000541009097816 */ /* 0x000fca00000000fb */
[----:B------:R0:W-:Y:S02]  /*576a0*/  STG.E.64 desc[UR4][R4.64+0x5900], R8 ;  /* 0x0059000804007986 */ /* 0x0001e4000c101b04 */
.L_x_4353:
[----:B------:R-:W-:Y:S05]  /*576b0*/  BSYNC B2 ;  /* 0x0000000000027941 */ /* 0x000fea0003800000 */
.L_x_4351:
        /* <DEDUP_REMOVED lines=9> */
.L_x_4369:
        /* <DEDUP_REMOVED lines=13> */
.L_x_4372:
[----:B------:R-:W-:Y:S05]  /*57820*/  BSYNC B3 ;  /* 0x0000000000037941 */ /* 0x000fea0003800000 */
.L_x_4371:
        /* <DEDUP_REMOVED lines=18> */
.L_x_4376:
[----:B------:R-:W-:Y:S05]  /*57950*/  BSYNC B4 ;  /* 0x0000000000047941 */ /* 0x000fea0003800000 */
.L_x_4375:
[----:B------:R-:W-:-:S07]  /*57960*/  F2FP.BF16.F32.PACK_AB R8, RZ, R251 ;  /* 0x000000fbff08723e */ /* 0x000fce00000010ff */
.L_x_4374:
[----:B------:R-:W-:Y:S05]  /*57970*/  BSYNC B3 ;  /* 0x0000000000037941 */ /* 0x000fea0003800000 */
.L_x_4373:
        /* <DEDUP_REMOVED lines=19> */
.L_x_4380:
[----:B------:R-:W-:Y:S05]  /*57ab0*/  BSYNC B4 ;  /* 0x0000000000047941 */ /* 0x000fea0003800000 */
.L_x_4379:
[----:B------:R-:W-:-:S07]  /*57ac0*/  F2FP.BF16.F32.PACK_AB R9, RZ, R251 ;  /* 0x000000fbff09723e */ /* 0x000fce00000010ff */
.L_x_4378:
[----:B------:R-:W-:Y:S05]  /*57ad0*/  BSYNC B3 ;  /* 0x0000000000037941 */ /* 0x000fea0003800000 */
.L_x_4377:
        /* <DEDUP_REMOVED lines=17> */
.L_x_4384:
[----:B------:R-:W-:Y:S05]  /*57bf0*/  BSYNC B4 ;  /* 0x0000000000047941 */ /* 0x000fea0003800000 */
.L_x_4383:
[----:B------:R-:W-:-:S07]  /*57c00*/  F2FP.BF16.F32.PACK_AB R251, RZ, R251 ;  /* 0x000000fbfffb723e */ /* 0x000fce00000010ff */
.L_x_4382:
[----:B------:R-:W-:Y:S05]  /*57c10*/  BSYNC B3 ;  /* 0x0000000000037941 */ /* 0x000fea0003800000 */
.L_x_4381:
[----:B------:R-:W-:-:S05]  /*57c20*/  PRMT R9, R9, 0x5410, R251 ;  /* 0x0000541009097816 */ /* 0x000fca00000000fb */
[----:B------:R0:W-:Y:S02]  /*57c30*/  STG.E.64 desc[UR4][R4.64+0x5a00], R8 ;  /* 0x005a000804007986 */ /* 0x0001e4000c101b04 */
.L_x_4370:
[----:B------:R-:W-:Y:S05]  /*57c40*/  BSYNC B2 ;  /* 0x0000000000027941 */ /* 0x000fea0003800000 */
.L_x_4368:
        /* <DEDUP_REMOVED lines=9> */
.L_x_4386:
        /* <DEDUP_REMOVED lines=13> */
.L_x_4389:
[----:B------:R-:W-:Y:S05]  /*57db0*/  BSYNC B3 ;  /* 0x0000000000037941 */ /* 0x000fea0003800000 */
.L_x_4388:
        /* <DEDUP_REMOVED lines=18> */
.L_x_4393:
[----:B------:R-:W-:Y:S05]  /*57ee0*/  BSYNC B4 ;  /* 0x0000000000047941 */ /* 0x000fea0003800000 */
.L_x_4392:
[----:B------:R-:W-:-:S07]  /*57ef0*/  F2FP.BF16.F32.PACK_AB R8, RZ, R251 ;  /* 0x000000fbff08723e */ /* 0x000fce00000010ff */
.L_x_4391:
[----:B------:R-:W-:Y:S05]  /*57f00*/  BSYNC B3 ;  /* 0x0000000000037941 */ /* 0x000fea0003800000 */
.L_x_4390:
        /* <DEDUP_REMOVED lines=19> */
.L_x_4397:
[----:B------:R-:W-:Y:S05]  /*58040*/  BSYNC B4 ;  /* 0x0000000000047941 */ /* 0x000fea0003800000 */
.L_x_4396:
[----:B------:R-:W-:-:S07]  /*58050*/  F2FP.BF16.F32.PACK_AB R9, RZ, R251 ;  /* 0x000000fbff09723e */ /* 0x000fce00000010ff */
.L_x_4395:
[----:B------:R-:W-:Y:S05]  /*58060*/  BSYNC B3 ;  /* 0x0000000000037941 */ /* 0x000fea0003800000 */
.L_x_4394:
        /* <DEDUP_REMOVED lines=18> */
.L_x_4401:
[----:B------:R-:W-:Y:S05]  /*58190*/  BSYNC B4 ;  /* 0x0000000000047941 */ /* 0x000fea0003800000 */
.L_x_4400:
[----:B------:R-:W-:-:S07]  /*581a0*/  F2FP.BF16.F32.PACK_AB R251, RZ, R251 ;  /* 0x000000fbfffb723e */ /* 0x000fce00000010ff */
.L_x_4399:
[----:B------:R-:W-:Y:S05]  /*581b0*/  BSYNC B3 ;  /* 0x0000000000037941 */ /* 0x000fea0003800000 */
.L_x_4398:
[----:B------:R-:W-:-:S05]  /*581c0*/  PRMT R9, R9, 0x5410, R251 ;  /* 0x0000541009097816 */ /* 0x000fca00000000fb */
[----:B------:R0:W-:Y:S02]  /*581d0*/  STG.E.64 desc[UR4][R4.64+0x5b00], R8 ;  /* 0x005b000804007986 */ /* 0x0001e4000c101b04 */
.L_x_4387:
[----:B------:R-:W-:Y:S05]  /*581e0*/  BSYNC B2 ;  /* 0x0000000000027941 */ /* 0x000fea0003800000 */
.L_x_4385:
        /* <DEDUP_REMOVED lines=9> */
.L_x_4403:
        /* <DEDUP_REMOVED lines=13> */
.L_x_4406:
[----:B------:R-:W-:Y:S05]  /*58350*/  BSYNC B3 ;  /* 0x0000000000037941 */ /* 0x000fea0003800000 */
.L_x_4405:
        /* <DEDUP_REMOVED lines=18> */
.L_x_4410:
[----:B------:R-:W-:Y:S05]  /*58480*/  BSYNC B4 ;  /* 0x0000000000047941 */ /* 0x000fea0003800000 */
.L_x_4409:
[----:B------:R-:W-:-:S07]  /*58490*/  F2FP.BF16.F32.PACK_AB R8, RZ, R251 ;  /* 0x000000fbff08723e */ /* 0x000fce00000010ff */
.L_x_4408:
[----:B------:R-:W-:Y:S05]  /*584a0*/  BSYNC B3 ;  /* 0x0000000000037941 */ /* 0x000fea0003800000 */
.L_x_4407:
        /* <DEDUP_REMOVED lines=19> */
.L_x_4414:
[----:B------:R-:W-:Y:S05]  /*585e0*/  BSYNC B4 ;  /* 0x0000000000047941 */ /* 0x000fea0003800000 */
.L_x_4413:
[----:B------:R-:W-:-:S07]  /*585f0*/  F2FP.BF16.F32.PACK_AB R9, RZ, R251 ;  /* 0x000000fbff09723e */ /* 0x000fce00000010ff */
.L_x_4412:
[----:B------:R-:W-:Y:S05]  /*58600*/  BSYNC B3 ;  /* 0x0000000000037941 */ /* 0x000fea0003800000 */
.L_x_4411:
        /* <DEDUP_REMOVED lines=17> */
.L_x_4418:
[----:B------:R-:W-:Y:S05]  /*58720*/  BSYNC B4 ;  /* 0x0000000000047941 */ /* 0x000fea0003800000 */
.L_x_4417:
[----:B------:R-:W-:-:S07]  /*58730*/  F2FP.BF16.F32.PACK_AB R251, RZ, R251 ;  /* 0x000000fbfffb723e */ /* 0x000fce00000010ff */
.L_x_4416:
[----:B------:R-:W-:Y:S05]  /*58740*/  BSYNC B3 ;  /* 0x0000000000037941 */ /* 0x000fea0003800000 */
.L_x_4415:
[----:B------:R-:W-:-:S05]  /*58750*/  PRMT R9, R9, 0x5410, R251 ;  /* 0x0000541009097816 */ /* 0x000fca00000000fb */
[----:B------:R0:W-:Y:S02]  /*58760*/  STG.E.64 desc[UR4][R4.64+0x5c00], R8 ;  /* 0x005c000804007986 */ /* 0x0001e4000c101b04 */
.L_x_4404:
[----:B------:R-:W-:Y:S05]  /*58770*/  BSYNC B2 ;  /* 0x0000000000027941 */ /* 0x000fea0003800000 */
.L_x_4402:
        /* <DEDUP_REMOVED lines=9> */
.L_x_4420:
        /* <DEDUP_REMOVED lines=13> */
.L_x_4423:
[----:B------:R-:W-:Y:S05]  /*588e0*/  BSYNC B3 ;  /* 0x0000000000037941 */ /* 0x000fea0003800000 */
.L_x_4422:
        /* <DEDUP_REMOVED lines=18> */
.L_x_4427:
[----:B------:R-:W-:Y:S05]  /*58a10*/  BSYNC B4 ;  /* 0x0000000000047941 */ /* 0x000fea0003800000 */
.L_x_4426:
[----:B------:R-:W-:-:S07]  /*58a20*/  F2FP.BF16.F32.PACK_AB R8, RZ, R251 ;  /* 0x000000fbff08723e */ /* 0x000fce00000010ff */
.L_x_4425:
[----:B------:R-:W-:Y:S05]  /*58a30*/  BSYNC B3 ;  /* 0x0000000000037941 */ /* 0x000fea0003800000 */
.L_x_4424:
        /* <DEDUP_REMOVED lines=19> */
.L_x_4431:
[----:B------:R-:W-:Y:S05]  /*58b70*/  BSYNC B4 ;  /* 0x0000000000047941 */ /* 0x000fea0003800000 */
.L_x_4430:
[----:B------:R-:W-:-:S07]  /*58b80*/  F2FP.BF16.F32.PACK_AB R9, RZ, R251 ;  /* 0x000000fbff09723e */ /* 0x000fce00000010ff */
.L_x_4429:
[----:B------:R-:W-:Y:S05]  /*58b90*/  BSYNC B3 ;  /* 0x0000000000037941 */ /* 0x000fea0003800000 */
.L_x_4428:
        /* <DEDUP_REMOVED lines=18> */
.L_x_4435:
[----:B------:R-:W-:Y:S05]  /*58cc0*/  BSYNC B4 ;  /* 0x0000000000047941 */ /* 0x000fea0003800000 */
.L_x_4434:
[----:B------:R-:W-:-:S07]  /*58cd0*/  F2FP.BF16.F32.PACK_AB R251, RZ, R251 ;  /* 0x000000fbfffb723e */ /* 0x000fce00000010ff */
.L_x_4433:
[----:B------:R-:W-:Y:S05]  /*58ce0*/  BSYNC B3 ;  /* 0x0000000000037941 */ /* 0x000fea0003800000 */
.L_x_4432:
[----:B------:R-:W-:-:S05]  /*58cf0*/  PRMT R9, R9, 0x5410, R251 ;  /* 0x0000541009097816 */ /* 0x000fca00000000fb */
[----:B------:R0:W-:Y:S02]  /*58d00*/  STG.E.64 desc[UR4][R4.64+0x5d00], R8 ;  /* 0x005d000804007986 */ /* 0x0001e4000c101b04 */
.L_x_4421:
[----:B------:R-:W-:Y:S05]  /*58d10*/  BSYNC B2 ;  /* 0x0000000000027941 */ /* 0x000fea0003800000 */
.L_x_4419:
        /* <DEDUP_REMOVED lines=9> */
.L_x_4437:
        /* <DEDUP_REMOVED lines=13> */
.L_x_4440:
[----:B------:R-:W-:Y:S05]  /*58e80*/  BSYNC B3 ;  /* 0x0000000000037941 */ /* 0x000fea0003800000 */
.L_x_4439:
        /* <DEDUP_REMOVED lines=18> */
.L_x_4444:
[----:B------:R-:W-:Y:S05]  /*58fb0*/  BSYNC B4 ;  /* 0x0000000000047941 */ /* 0x000fea0003800000 */
.L_x_4443:
[----:B------:R-:W-:-:S07]  /*58fc0*/  F2FP.BF16.F32.PACK_AB R8, RZ, R251 ;  /* 0x000000fbff08723e */ /* 0x000fce00000010ff */
.L_x_4442:
[----:B------:R-:W-:Y:S05]  /*58fd0*/  BSYNC B3 ;  /* 0x0000000000037941 */ /* 0x000fea0003800000 */
.L_x_4441:
        /* <DEDUP_REMOVED lines=19> */
.L_x_4448:
[----:B------:R-:W-:Y:S05]  /*59110*/  BSYNC B4 ;  /* 0x0000000000047941 */ /* 0x000fea0003800000 */
.L_x_4447:
[----:B------:R-:W-:-:S07]  /*59120*/  F2FP.BF16.F32.PACK_AB R9, RZ, R251 ;  /* 0x000000fbff09723e */ /* 0x000fce00000010ff */
.L_x_4446:
[----:B------:R-:W-:Y:S05]  /*59130*/  BSYNC B3 ;  /* 0x0000000000037941 */ /* 0x000fea0003800000 */
.L_x_4445:
        /* <DEDUP_REMOVED lines=17> */
.L_x_4452:
[----:B------:R-:W-:Y:S05]  /*59250*/  BSYNC B4 ;  /* 0x0000000000047941 */ /* 0x000fea0003800000 */
.L_x_4451:
[----:B------:R-:W-:-:S07]  /*59260*/  F2FP.BF16.F32.PACK_AB R251, RZ, R251 ;  /* 0x000000fbfffb723e */ /* 0x000fce00000010ff */
.L_x_4450:
[----:B------:R-:W-:Y:S05]  /*59270*/  BSYNC B3 ;  /* 0x0000000000037941 */ /* 0x000fea0003800000 */
.L_x_4449:
[----:B------:R-:W-:-:S05]  /*59280*/  PRMT R9, R9, 0x5410, R251 ;  /* 0x0000541009097816 */ /* 0x000fca00000000fb */
[----:B------:R0:W-:Y:S02]  /*59290*/  STG.E.64 desc[UR4][R4.64+0x5e00], R8 ;  /* 0x005e000804007986 */ /* 0x0001e4000c101b04 */
.L_x_4438:
[----:B------:R-:W-:Y:S05]  /*592a0*/  BSYNC B2 ;  /* 0x0000000000027941 */ /* 0x000fea0003800000 */
.L_x_4436:
        /* <DEDUP_REMOVED lines=9> */
.L_x_4454:
        /* <DEDUP_REMOVED lines=13> */
.L_x_4457:
[----:B------:R-:W-:Y:S05]  /*59410*/  BSYNC B3 ;  /* 0x0000000000037941 */ /* 0x000fea0003800000 */
.L_x_4456:
        /* <DEDUP_REMOVED lines=18> */
.L_x_4461:
[----:B------:R-:W-:Y:S05]  /*59540*/  BSYNC B4 ;  /* 0x0000000000047941 */ /* 0x000fea0003800000 */
.L_x_4460:
[----:B------:R-:W-:-:S07]  /*59550*/  F2FP.BF16.F32.PACK_AB R8, RZ, R251 ;  /* 0x000000fbff08723e */ /* 0x000fce00000010ff */
.L_x_4459:
[----:B------:R-:W-:Y:S05]  /*59560*/  BSYNC B3 ;  /* 0x0000000000037941 */ /* 0x000fea0003800000 */
.L_x_4458:
        /* <DEDUP_REMOVED lines=19> */
.L_x_4465:
[----:B------:R-:W-:Y:S05]  /*596a0*/  BSYNC B4 ;  /* 0x0000000000047941 */ /* 0x000fea0003800000 */
.L_x_4464:
[----:B------:R-:W-:-:S07]  /*596b0*/  F2FP.BF16.F32.PACK_AB R9, RZ, R251 ;  /* 0x000000fbff09723e */ /* 0x000fce00000010ff */
.L_x_4463:
[----:B------:R-:W-:Y:S05]  /*596c0*/  BSYNC B3 ;  /* 0x0000000000037941 */ /* 0x000fea0003800000 */
.L_x_4462:
        /* <DEDUP_REMOVED lines=18> */
.L_x_4469:
[----:B------:R-:W-:Y:S05]  /*597f0*/  BSYNC B4 ;  /* 0x0000000000047941 */ /* 0x000fea0003800000 */
.L_x_4468:
[----:B------:R-:W-:-:S07]  /*59800*/  F2FP.BF16.F32.PACK_AB R251, RZ, R251 ;  /* 0x000000fbfffb723e */ /* 0x000fce00000010ff */
.L_x_4467:
[----:B------:R-:W-:Y:S05]  /*59810*/  BSYNC B3 ;  /* 0x0000000000037941 */ /* 0x000fea0003800000 */
.L_x_4466:
[----:B------:R-:W-:-:S05]  /*59820*/  PRMT R9, R9, 0x5410, R251 ;  /* 0x0000541009097816 */ /* 0x000fca00000000fb */
[----:B------:R0:W-:Y:S02]  /*59830*/  STG.E.64 desc[UR4][R4.64+0x5f00], R8 ;  /* 0x005f000804007986 */ /* 0x0001e4000c101b04 */
.L_x_4455:
[----:B------:R-:W-:Y:S05]  /*59840*/  BSYNC B2 ;  /* 0x0000000000027941 */ /* 0x000fea0003800000 */
.L_x_4453:
        /* <DEDUP_REMOVED lines=9> */
.L_x_4471:
        /* <DEDUP_REMOVED lines=13> */
.L_x_4474:
[----:B------:R-:W-:Y:S05]  /*599b0*/  BSYNC B3 ;  /* 0x0000000000037941 */ /* 0x000fea0003800000 */
.L_x_4473:
        /* <DEDUP_REMOVED lines=18> */
.L_x_4478:
[----:B------:R-:W-:Y:S05]  /*59ae0*/  BSYNC B4 ;  /* 0x0000000000047941 */ /* 0x000fea0003800000 */
.L_x_4477:
[----:B------:R-:W-:-:S07]  /*59af0*/  F2FP.BF16.F32.PACK_AB R8, RZ, R251 ;  /* 0x000000fbff08723e */ /* 0x000fce00000010ff */
.L_x_4476:
[----:B------:R-:W-:Y:S05]  /*59b00*/  BSYNC B3 ;  /* 0x0000000000037941 */ /* 0x000fea0003800000 */
.L_x_4475:
        /* <DEDUP_REMOVED lines=19> */
.L_x_4482:
[----:B------:R-:W-:Y:S05]  /*59c40*/  BSYNC B4 ;  /* 0x0000000000047941 */ /* 0x000fea0003800000 */
.L_x_4481:
[----:B------:R-:W-:-:S07]  /*59c50*/  F2FP.BF16.F32.PACK_AB R9, RZ, R251 ;  /* 0x000000fbff09723e */ /* 0x000fce00000010ff */
.L_x_4480:
[----:B------:R-:W-:Y:S05]  /*59c60*/  BSYNC B3 ;  /* 0x0000000000037941 */ /* 0x000fea0003800000 */
.L_x_4479:
        /* <DEDUP_REMOVED lines=17> */
.L_x_4486:
[----:B------:R-:W-:Y:S05]  /*59d80*/  BSYNC B4 ;  /* 0x0000000000047941 */ /* 0x000fea0003800000 */
.L_x_4485:
[----:B------:R-:W-:-:S07]  /*59d90*/  F2FP.BF16.F32.PACK_AB R251, RZ, R251 ;  /* 0x000000fbfffb723e */ /* 0x000fce00000010ff */
.L_x_4484:
[----:B------:R-:W-:Y:S05]  /*59da0*/  BSYNC B3 ;  /* 0x0000000000037941 */ /* 0x000fea0003800000 */
.L_x_4483:
[----:B------:R-:W-:-:S05]  /*59db0*/  PRMT R9, R9, 0x5410, R251 ;  /* 0x0000541009097816 */ /* 0x000fca00000000fb */
[----:B------:R0:W-:Y:S02]  /*59dc0*/  STG.E.64 desc[UR4][R4.64+0x6000], R8 ;  /* 0x0060000804007986 */ /* 0x0001e4000c101b04 */
.L_x_4472:
[----:B------:R-:W-:Y:S05]  /*59dd0*/  BSYNC B2 ;  /* 0x0000000000027941 */ /* 0x000fea0003800000 */
.L_x_4470:
        /* <DEDUP_REMOVED lines=9> */
.L_x_4488:
        /* <DEDUP_REMOVED lines=13> */
.L_x_4491:
[----:B------:R-:W-:Y:S05]  /*59f40*/  BSYNC B3 ;  /* 0x0000000000037941 */ /* 0x000fea0003800000 */
.L_x_4490:
        /* <DEDUP_REMOVED lines=18> */
.L_x_4495:
[----:B------:R-:W-:Y:S05]  /*5a070*/  BSYNC B4 ;  /* 0x0000000000047941 */ /* 0x000fea0003800000 */
.L_x_4494:
[----:B------:R-:W-:-:S07]  /*5a080*/  F2FP.BF16.F32.PACK_AB R8, RZ, R251 ;  /* 0x000000fbff08723e */ /* 0x000fce00000010ff */
.L_x_4493:
[----:B------:R-:W-:Y:S05]  /*5a090*/  BSYNC B3 ;  /* 0x0000000000037941 */ /* 0x000fea0003800000 */
.L_x_4492:
        /* <DEDUP_REMOVED lines=19> */
.L_x_4499:
[----:B------:R-:W-:Y:S05]  /*5a1d0*/  BSYNC B4 ;  /* 0x0000000000047941 */ /* 0x000fea0003800000 */
.L_x_4498:
[----:B------:R-:W-:-:S07]  /*5a1e0*/  F2FP.BF16.F32.PACK_AB R9, RZ, R251 ;  /* 0x000000fbff09723e */ /* 0x000fce00000010ff */
.L_x_4497:
[----:B------:R-:W-:Y:S05]  /*5a1f0*/  BSYNC B3 ;  /* 0x0000000000037941 */ /* 0x000fea0003800000 */
.L_x_4496:
        /* <DEDUP_REMOVED lines=18> */
.L_x_4503:
[----:B------:R-:W-:Y:S05]  /*5a320*/  BSYNC B4 ;  /* 0x0000000000047941 */ /* 0x000fea0003800000 */
.L_x_4502:
[----:B------:R-:W-:-:S07]  /*5a330*/  F2FP.BF16.F32.PACK_AB R251, RZ, R251 ;  /* 0x000000fbfffb723e */ /* 0x000fce00000010ff */
.L_x_4501:
[----:B------:R-:W-:Y:S05]  /*5a340*/  BSYNC B3 ;  /* 0x0000000000037941 */ /* 0x000fea0003800000 */
.L_x_4500:
[----:B------:R-:W-:-:S05]  /*5a350*/  PRMT R9, R9, 0x5410, R251 ;  /* 0x0000541009097816 */ /* 0x000fca00000000fb */
[----:B------:R0:W-:Y:S02]  /*5a360*/  STG.E.64 desc[UR4][R4.64+0x6100], R8 ;  /* 0x0061000804007986 */ /* 0x0001e4000c101b04 */
.L_x_4489:
[----:B------:R-:W-:Y:S05]  /*5a370*/  BSYNC B2 ;  /* 0x0000000000027941 */ /* 0x000fea0003800000 */
.L_x_4487:
        /* <DEDUP_REMOVED lines=9> */
.L_x_4505:
        /* <DEDUP_REMOVED lines=13> */
.L_x_4508:
[----:B------:R-:W-:Y:S05]  /*5a4e0*/  BSYNC B3 ;  /* 0x0000000000037941 */ /* 0x000fea0003800000 */
.L_x_4507:
        /* <DEDUP_REMOVED lines=18> */
.L_x_4512:
[----:B------:R-:W-:Y:S05]  /*5a610*/  BSYNC B4 ;  /* 0x0000000000047941 */ /* 0x000fea0003800000 */
.L_x_4511:
[----:B------:R-:W-:-:S07]  /*5a620*/  F2FP.BF16.F32.PACK_AB R8, RZ, R251 ;  /* 0x000000fbff08723e */ /* 0x000fce00000010ff */
.L_x_4510:
[----:B------:R-:W-:Y:S05]  /*5a630*/  BSYNC B3 ;  /* 0x0000000000037941 */ /* 0x000fea0003800000 */
.L_x_4509:
        /* <DEDUP_REMOVED lines=19> */
.L_x_4516:
[----:B------:R-:W-:Y:S05]  /*5a770*/  BSYNC B4 ;  /* 0x0000000000047941 */ /* 0x000fea0003800000 */
.L_x_4515:
[----:B------:R-:W-:-:S07]  /*5a780*/  F2FP.BF16.F32.PACK_AB R9, RZ, R251 ;  /* 0x000000fbff09723e */ /* 0x000fce00000010ff */
.L_x_4514:
[----:B------:R-:W-:Y:S05]  /*5a790*/  BSYNC B3 ;  /* 0x0000000000037941 */ /* 0x000fea0003800000 */
.L_x_4513:
        /* <DEDUP_REMOVED lines=17> */
.L_x_4520:
[----:B------:R-:W-:Y:S05]  /*5a8b0*/  BSYNC B4 ;  /* 0x0000000000047941 */ /* 0x000fea0003800000 */
.L_x_4519:
[----:B------:R-:W-:-:S07]  /*5a8c0*/  F2FP.BF16.F32.PACK_AB R251, RZ, R251 ;  /* 0x000000fbfffb723e */ /* 0x000fce00000010ff */
.L_x_4518:
[----:B------:R-:W-:Y:S05]  /*5a8d0*/  BSYNC B3 ;  /* 0x0000000000037941 */ /* 0x000fea0003800000 */
.L_x_4517:
[----:B------:R-:W-:-:S05]  /*5a8e0*/  PRMT R9, R9, 0x5410, R251 ;  /* 0x0000541009097816 */ /* 0x000fca00000000fb */
[----:B------:R0:W-:Y:S02]  /*5a8f0*/  STG.E.64 desc[UR4][R4.64+0x6200], R8 ;  /* 0x0062000804007986 */ /* 0x0001e4000c101b04 */
.L_x_4506:
[----:B------:R-:W-:Y:S05]  /*5a900*/  BSYNC B2 ;  /* 0x0000000000027941 */ /* 0x000fea0003800000 */
.L_x_4504:
        /* <DEDUP_REMOVED lines=9> */
.L_x_4522:
        /* <DEDUP_REMOVED lines=13> */
.L_x_4525:
[----:B------:R-:W-:Y:S05]  /*5aa70*/  BSYNC B3 ;  /* 0x0000000000037941 */ /* 0x000fea0003800000 */
.L_x_4524:
        /* <DEDUP_REMOVED lines=18> */
.L_x_4529:
[----:B------:R-:W-:Y:S05]  /*5aba0*/  BSYNC B4 ;  /* 0x0000000000047941 */ /* 0x000fea0003800000 */
.L_x_4528:
[----:B------:R-:W-:-:S07]  /*5abb0*/  F2FP.BF16.F32.PACK_AB R8, RZ, R251 ;  /* 0x000000fbff08723e */ /* 0x000fce00000010ff */
.L_x_4527:
[----:B------:R-:W-:Y:S05]  /*5abc0*/  BSYNC B3 ;  /* 0x0000000000037941 */ /* 0x000fea0003800000 */
.L_x_4526:
        /* <DEDUP_REMOVED lines=19> */
.L_x_4533:
[----:B------:R-:W-:Y:S05]  /*5ad00*/  BSYNC B4 ;  /* 0x0000000000047941 */ /* 0x000fea0003800000 */
.L_x_4532:
[----:B------:R-:W-:-:S07]  /*5ad10*/  F2FP.BF16.F32.PACK_AB R9, RZ, R251 ;  /* 0x000000fbff09723e */ /* 0x000fce00000010ff */
.L_x_4531:
[----:B------:R-:W-:Y:S05]  /*5ad20*/  BSYNC B3 ;  /* 0x0000000000037941 */ /* 0x000fea0003800000 */
.L_x_4530:
        /* <DEDUP_REMOVED lines=18> */
.L_x_4537:
[----:B------:R-:W-:Y:S05]  /*5ae50*/  BSYNC B4 ;  /* 0x0000000000047941 */ /* 0x000fea0003800000 */
.L_x_4536:
[----:B------:R-:W-:-:S07]  /*5ae60*/  F2FP.BF16.F32.PACK_AB R251, RZ, R251 ;  /* 0x000000fbfffb723e */ /* 0x000fce00000010ff */
.L_x_4535:
[----:B------:R-:W-:Y:S05]  /*5ae70*/  BSYNC B3 ;  /* 0x0000000000037941 */ /* 0x000fea0003800000 */
.L_x_4534:
[----:B------:R-:W-:-:S05]  /*5ae80*/  PRMT R9, R9, 0x5410, R251 ;  /* 0x0000541009097816 */ /* 0x000fca00000000fb */
[----:B------:R0:W-:Y:S02]  /*5ae90*/  STG.E.64 desc[UR4][R4.64+0x6300], R8 ;  /* 0x0063000804007986 */ /* 0x0001e4000c101b04 */
.L_x_4523:
[----:B------:R-:W-:Y:S05]  /*5aea0*/  BSYNC B2 ;  /* 0x0000000000027941 */ /* 0x000fea0003800000 */
.L_x_4521:
        /* <DEDUP_REMOVED lines=9> */
.L_x_4539:
        /* <DEDUP_REMOVED lines=13> */
.L_x_4542:
[----:B------:R-:W-:Y:S05]  /*5b010*/  BSYNC B3 ;  /* 0x0000000000037941 */ /* 0x000fea0003800000 */
.L_x_4541:
        /* <DEDUP_REMOVED lines=18> */
.L_x_4546:
[----:B------:R-:W-:Y:S05]  /*5b140*/  BSYNC B4 ;  /* 0x0000000000047941 */ /* 0x000fea0003800000 */
.L_x_4545:
[----:B------:R-:W-:-:S07]  /*5b150*/  F2FP.BF16.F32.PACK_AB R8, RZ, R251 ;  /* 0x000000fbff08723e */ /* 0x000fce00000010ff */
.L_x_4544:
[----:B------:R-:W-:Y:S05]  /*5b160*/  BSYNC B3 ;  /* 0x0000000000037941 */ /* 0x000fea0003800000 */
.L_x_4543:
        /* <DEDUP_REMOVED lines=19> */
.L_x_4550:
[----:B------:R-:W-:Y:S05]  /*5b2a0*/  BSYNC B4 ;  /* 0x0000000000047941 */ /* 0x000fea0003800000 */
.L_x_4549:
[----:B------:R-:W-:-:S07]  /*5b2b0*/  F2FP.BF16.F32.PACK_AB R9, RZ, R251 ;  /* 0x000000fbff09723e */ /* 0x000fce00000010ff */
.L_x_4548:
[----:B------:R-:W-:Y:S05]  /*5b2c0*/  BSYNC B3 ;  /* 0x0000000000037941 */ /* 0x000fea0003800000 */
.L_x_4547:
        /* <DEDUP_REMOVED lines=17> */
.L_x_4554:
[----:B------:R-:W-:Y:S05]  /*5b3e0*/  BSYNC B4 ;  /* 0x0000000000047941 */ /* 0x000fea0003800000 */
.L_x_4553:
[----:B------:R-:W-:-:S07]  /*5b3f0*/  F2FP.BF16.F32.PACK_AB R251, RZ, R251 ;  /* 0x000000fbfffb723e */ /* 0x000fce00000010ff */
.L_x_4552:
[----:B------:R-:W-:Y:S05]  /*5b400*/  BSYNC B3 ;  /* 0x0000000000037941 */ /* 0x000fea0003800000 */
.L_x_4551:
[----:B------:R-:W-:-:S05]  /*5b410*/  PRMT R9, R9, 0x5410, R251 ;  /* 0x0000541009097816 */ /* 0x000fca00000000fb */
[----:B------:R0:W-:Y:S02]  /*5b420*/  STG.E.64 desc[UR4][R4.64+0x6400], R8 ;  /* 0x0064000804007986 */ /* 0x0001e4000c101b04 */
.L_x_4540:
[----:B------:R-:W-:Y:S05]  /*5b430*/  BSYNC B2 ;  /* 0x0000000000027941 */ /* 0x000fea0003800000 */
.L_x_4538:
        /* <DEDUP_REMOVED lines=9> */
.L_x_4556:
        /* <DEDUP_REMOVED lines=13> */
.L_x_4559:
[----:B------:R-:W-:Y:S05]  /*5b5a0*/  BSYNC B3 ;  /* 0x0000000000037941 */ /* 0x000fea0003800000 */
.L_x_4558:
        /* <DEDUP_REMOVED lines=18> */
.L_x_4563:
[----:B------:R-:W-:Y:S05]  /*5b6d0*/  BSYNC B4 ;  /* 0x0000000000047941 */ /* 0x000fea0003800000 */
.L_x_4562:
[----:B------:R-:W-:-:S07]  /*5b6e0*/  F2FP.BF16.F32.PACK_AB R8, RZ, R251 ;  /* 0x000000fbff08723e */ /* 0x000fce00000010ff */
.L_x_4561:
[----:B------:R-:W-:Y:S05]  /*5b6f0*/  BSYNC B3 ;  /* 0x0000000000037941 */ /* 0x000fea0003800000 */
.L_x_4560:
        /* <DEDUP_REMOVED lines=19> */
.L_x_4567:
[----:B------:R-:W-:Y:S05]  /*5b830*/  BSYNC B4 ;  /* 0x0000000000047941 */ /* 0x000fea0003800000 */
.L_x_4566:
[----:B------:R-:W-:-:S07]  /*5b840*/  F2FP.BF16.F32.PACK_AB R9, RZ, R251 ;  /* 0x000000fbff09723e */ /* 0x000fce00000010ff */
.L_x_4565:
[----:B------:R-:W-:Y:S05]  /*5b850*/  BSYNC B3 ;  /* 0x0000000000037941 */ /* 0x000fea0003800000 */
.L_x_4564:
        /* <DEDUP_REMOVED lines=18> */
.L_x_4571:
[----:B------:R-:W-:Y:S05]  /*5b980*/  BSYNC B4 ;  /* 0x0000000000047941 */ /* 0x000fea0003800000 */
.L_x_4570:
[----:B------:R-:W-:-:S07]  /*5b990*/  F2FP.BF16.F32.PACK_AB R251, RZ, R251 ;  /* 0x000000fbfffb723e */ /* 0x000fce00000010ff */
.L_x_4569:
[----:B------:R-:W-:Y:S05]  /*5b9a0*/  BSYNC B3 ;  /* 0x0000000000037941 */ /* 0x000fea0003800000 */
.L_x_4568:
[----:B------:R-:W-:-:S05]  /*5b9b0*/  PRMT R9, R9, 0x5410, R251 ;  /* 0x0000541009097816 */ /* 0x000fca00000000fb */
[----:B------:R0:W-:Y:S02]  /*5b9c0*/  STG.E.64 desc[UR4][R4.64+0x6500], R8 ;  /* 0x0065000804007986 */ /* 0x0001e4000c101b04 */
.L_x_4557:
[----:B------:R-:W-:Y:S05]  /*5b9d0*/  BSYNC B2 ;  /* 0x0000000000027941 */ /* 0x000fea0003800000 */
.L_x_4555:
        /* <DEDUP_REMOVED lines=9> */
.L_x_4573:
        /* <DEDUP_REMOVED lines=13> */
.L_x_4576:
[----:B------:R-:W-:Y:S05]  /*5bb40*/  BSYNC B3 ;  /* 0x0000000000037941 */ /* 0x000fea0003800000 */
.L_x_4575:
        /* <DEDUP_REMOVED lines=18> */
.L_x_4580:
[----:B------:R-:W-:Y:S05]  /*5bc70*/  BSYNC B4 ;  /* 0x0000000000047941 */ /* 0x000fea0003800000 */
.L_x_4579:
[----:B------:R-:W-:-:S07]  /*5bc80*/  F2FP.BF16.F32.PACK_AB R8, RZ, R251 ;  /* 0x000000fbff08723e */ /* 0x000fce00000010ff */
.L_x_4578:
[----:B------:R-:W-:Y:S05]  /*5bc90*/  BSYNC B3 ;  /* 0x0000000000037941 */ /* 0x000fea0003800000 */
.L_x_4577:
        /* <DEDUP_REMOVED lines=19> */
.L_x_4584:
[----:B------:R-:W-:Y:S05]  /*5bdd0*/  BSYNC B4 ;  /* 0x0000000000047941 */ /* 0x000fea0003800000 */
.L_x_4583:
[----:B------:R-:W-:-:S07]  /*5bde0*/  F2FP.BF16.F32.PACK_AB R9, RZ, R251 ;  /* 0x000000fbff09723e */ /* 0x000fce00000010ff */
.L_x_4582:
[----:B------:R-:W-:Y:S05]  /*5bdf0*/  BSYNC B3 ;  /* 0x0000000000037941 */ /* 0x000fea0003800000 */
.L_x_4581:
        /* <DEDUP_REMOVED lines=17> */
.L_x_4588:
[----:B------:R-:W-:Y:S05]  /*5bf10*/  BSYNC B4 ;  /* 0x0000000000047941 */ /* 0x000fea0003800000 */
.L_x_4587:
[----:B------:R-:W-:-:S07]  /*5bf20*/  F2FP.BF16.F32.PACK_AB R251, RZ, R251 ;  /* 0x000000fbfffb723e */ /* 0x000fce00000010ff */
.L_x_4586:
[----:B------:R-:W-:Y:S05]  /*5bf30*/  BSYNC B3 ;  /* 0x0000000000037941 */ /* 0x000fea0003800000 */
.L_x_4585:
[----:B------:R-:W-:-:S05]  /*5bf40*/  PRMT R9, R9, 0x5410, R251 ;  /* 0x0000541009097816 */ /* 0x000fca00000000fb */
[----:B------:R0:W-:Y:S02]  /*5bf50*/  STG.E.64 desc[UR4][R4.64+0x6600], R8 ;  /* 0x0066000804007986 */ /* 0x0001e4000c101b04 */
.L_x_4574:
[----:B------:R-:W-:Y:S05]  /*5bf60*/  BSYNC B2 ;  /* 0x0000000000027941 */ /* 0x000fea0003800000 */
.L_x_4572:
        /* <DEDUP_REMOVED lines=9> */
.L_x_4590:
        /* <DEDUP_REMOVED lines=13> */
.L_x_4593:
[----:B------:R-:W-:Y:S05]  /*5c0d0*/  BSYNC B3 ;  /* 0x0000000000037941 */ /* 0x000fea0003800000 */
.L_x_4592:
        /* <DEDUP_REMOVED lines=18> */
.L_x_4597:
[----:B------:R-:W-:Y:S05]  /*5c200*/  BSYNC B4 ;  /* 0x0000000000047941 */ /* 0x000fea0003800000 */
.L_x_4596:
[----:B------:R-:W-:-:S07]  /*5c210*/  F2FP.BF16.F32.PACK_AB R8, RZ, R251 ;  /* 0x000000fbff08723e */ /* 0x000fce00000010ff */
.L_x_4595:
[----:B------:R-:W-:Y:S05]  /*5c220*/  BSYNC B3 ;  /* 0x0000000000037941 */ /* 0x000fea0003800000 */
.L_x_4594:
        /* <DEDUP_REMOVED lines=19> */
.L_x_4601:
[----:B------:R-:W-:Y:S05]  /*5c360*/  BSYNC B4 ;  /* 0x0000000000047941 */ /* 0x000fea0003800000 */
.L_x_4600:
[----:B------:R-:W-:-:S07]  /*5c370*/  F2FP.BF16.F32.PACK_AB R9, RZ, R251 ;  /* 0x000000fbff09723e */ /* 0x000fce00000010ff */
.L_x_4599:
[----:B------:R-:W-:Y:S05]  /*5c380*/  BSYNC B3 ;  /* 0x0000000000037941 */ /* 0x000fea0003800000 */
.L_x_4598:
        /* <DEDUP_REMOVED lines=18> */
.L_x_4605:
[----:B------:R-:W-:Y:S05]  /*5c4b0*/  BSYNC B4 ;  /* 0x0000000000047941 */ /* 0x000fea0003800000 */
.L_x_4604:
[----:B------:R-:W-:-:S07]  /*5c4c0*/  F2FP.BF16.F32.PACK_AB R251, RZ, R251 ;  /* 0x000000fbfffb723e */ /* 0x000fce00000010ff */
.L_x_4603:
[----:B------:R-:W-:Y:S05]  /*5c4d0*/  BSYNC B3 ;  /* 0x0000000000037941 */ /* 0x000fea0003800000 */
.L_x_4602:
[----:B------:R-:W-:-:S05]  /*5c4e0*/  PRMT R9, R9, 0x5410, R251 ;  /* 0x0000541009097816 */ /* 0x000fca00000000fb */
[----:B------:R0:W-:Y:S02]  /*5c4f0*/  STG.E.64 desc[UR4][R4.64+0x6700], R8 ;  /* 0x0067000804007986 */ /* 0x0001e4000c101b04 */
.L_x_4591:
[----:B------:R-:W-:Y:S05]  /*5c500*/  BSYNC B2 ;  /* 0x0000000000027941 */ /* 0x000fea0003800000 */
.L_x_4589:
        /* <DEDUP_REMOVED lines=9> */
.L_x_4607:
        /* <DEDUP_REMOVED lines=13> */
.L_x_4610:
[----:B------:R-:W-:Y:S05]  /*5c670*/  BSYNC B3 ;  /* 0x0000000000037941 */ /* 0x000fea0003800000 */
.L_x_4609:
        /* <DEDUP_REMOVED lines=18> */
.L_x_4614:
[----:B------:R-:W-:Y:S05]  /*5c7a0*/  BSYNC B4 ;  /* 0x0000000000047941 */ /* 0x000fea0003800000 */
.L_x_4613:
[----:B------:R-:W-:-:S07]  /*5c7b0*/  F2FP.BF16.F32.PACK_AB R8, RZ, R251 ;  /* 0x000000fbff08723e */ /* 0x000fce00000010ff */
.L_x_4612:
[----:B------:R-:W-:Y:S05]  /*5c7c0*/  BSYNC B3 ;  /* 0x0000000000037941 */ /* 0x000fea0003800000 */
.L_x_4611:
        /* <DEDUP_REMOVED lines=19> */
.L_x_4618:
[----:B------:R-:W-:Y:S05]  /*5c900*/  BSYNC B4 ;  /* 0x0000000000047941 */ /* 0x000fea0003800000 */
.L_x_4617:
[----:B------:R-:W-:-:S07]  /*5c910*/  F2FP.BF16.F32.PACK_AB R9, RZ, R251 ;  /* 0x000000fbff09723e */ /* 0x000fce00000010ff */
.L_x_4616:
[----:B------:R-:W-:Y:S05]  /*5c920*/  BSYNC B3 ;  /* 0x0000000000037941 */ /* 0x000fea0003800000 */
.L_x_4615:
        /* <DEDUP_REMOVED lines=17> */
.L_x_4622:
[----:B------:R-:W-:Y:S05]  /*5ca40*/  BSYNC B4 ;  /* 0x0000000000047941 */ /* 0x000fea0003800000 */
.L_x_4621:
[----:B------:R-:W-:-:S07]  /*5ca50*/  F2FP.BF16.F32.PACK_AB R251, RZ, R251 ;  /* 0x000000fbfffb723e */ /* 0x000fce00000010ff */
.L_x_4620:
[----:B------:R-:W-:Y:S05]  /*5ca60*/  BSYNC B3 ;  /* 0x0000000000037941 */ /* 0x000fea0003800000 */
.L_x_4619:
[----:B------:R-:W-:-:S05]  /*5ca70*/  PRMT R9, R9, 0x5410, R251 ;  /* 0x0000541009097816 */ /* 0x000fca00000000fb */
[----:B------:R0:W-:Y:S02]  /*5ca80*/  STG.E.64 desc[UR4][R4.64+0x6800], R8 ;  /* 0x0068000804007986 */ /* 0x0001e4000c101b04 */
.L_x_4608:
[----:B------:R-:W-:Y:S05]  /*5ca90*/  BSYNC B2 ;  /* 0x0000000000027941 */ /* 0x000fea0003800000 */
.L_x_4606:
        /* <DEDUP_REMOVED lines=9> */
.L_x_4624:
        /* <DEDUP_REMOVED lines=13> */
.L_x_4627:
[----:B------:R-:W-:Y:S05]  /*5cc00*/  BSYNC B3 ;  /* 0x0000000000037941 */ /* 0x000fea0003800000 */
.L_x_4626:
        /* <DEDUP_REMOVED lines=18> */
.L_x_4631:
[----:B------:R-:W-:Y:S05]  /*5cd30*/  BSYNC B4 ;  /* 0x0000000000047941 */ /* 0x000fea0003800000 */
.L_x_4630:
[----:B------:R-:W-:-:S07]  /*5cd40*/  F2FP.BF16.F32.PACK_AB R8, RZ, R251 ;  /* 0x000000fbff08723e */ /* 0x000fce00000010ff */
.L_x_4629:
[----:B------:R-:W-:Y:S05]  /*5cd50*/  BSYNC B3 ;  /* 0x0000000000037941 */ /* 0x000fea0003800000 */
.L_x_4628:
[----:B------:R-:W-:Y:S01]  /*5cd60*/  VIADD R7, R2, 0x3482 ;  /* 0x0000348202077836 */ /* 0x000fe20000000000 */
[----:B------:R-:W-:Y:S01]  /*5cd70*/  BSSY B3, `(.L_x_4632) ;  /* 0x0000013000037945 */ /* 0x000fe20003800000 */
[----:B------:R-:W-:-:S03]  /*5cd80*/  PRMT R8, R10, 0x5410, R8 ;  /* 0x000054100a087816 */ /* 0x000fc60000000008 */
        /* <DEDUP_REMOVED lines=15> */
.L_x_4635:
[----:B------:R-:W-:Y:S05]  /*5ce80*/  BSYNC B4 ;  /* 0x0000000000047941 */ /* 0x000fea0003800000 */
.L_x_4634:
[----:B------:R-:W-:-:S07]  /*5ce90*/  F2FP.BF16.F32.PACK_AB R9, RZ, R251 ;  /* 0x000000fbff09723e */ /* 0x000fce00000010ff */
.L_x_4633:
[----:B------:R-:W-:Y:S05]  /*5cea0*/  BSYNC B3 ;  /* 0x0000000000037941 */ /* 0x000fea0003800000 */
.L_x_4632:
        /* <DEDUP_REMOVED lines=17> */
.L_x_4639:
[----:B------:R-:W-:Y:S05]  /*5cfc0*/  BSYNC B4 ;  /* 0x0000000000047941 */ /* 0x000fea0003800000 */
.L_x_4638:
[----:B------:R-:W-:-:S07]  /*5cfd0*/  F2FP.BF16.F32.PACK_AB R251, RZ, R251 ;  /* 0x000000fbfffb723e */ /* 0x000fce00000010ff */
.L_x_4637:
[----:B------:R-:W-:Y:S05]  /*5cfe0*/  BSYNC B3 ;  /* 0x0000000000037941 */ /* 0x000fea0003800000 */
.L_x_4636:
[----:B------:R-:W-:-:S05]  /*5cff0*/  PRMT R9, R9, 0x5410, R251 ;  /* 0x0000541009097816 */ /* 0x000fca00000000fb */
[----:B------:R0:W-:Y:S02]  /*5d000*/  STG.E.64 desc[UR4][R4.64+0x6900], R8 ;  /* 0x0069000804007986 */ /* 0x0001e4000c101b04 */
.L_x_4625:
[----:B------:R-:W-:Y:S05]  /*5d010*/  BSYNC B2 ;  /* 0x0000000000027941 */ /* 0x000fea0003800000 */
.L_x_4623:
        /* <DEDUP_REMOVED lines=9> */
.L_x_4641:
        /* <DEDUP_REMOVED lines=13> */
.L_x_4644:
[----:B------:R-:W-:Y:S05]  /*5d180*/  BSYNC B3 ;  /* 0x0000000000037941 */ /* 0x000fea0003800000 */
.L_x_4643:
        /* <DEDUP_REMOVED lines=18> */
.L_x_4648:
[----:B------:R-:W-:Y:S05]  /*5d2b0*/  BSYNC B4 ;  /* 0x0000000000047941 */ /* 0x000fea0003800000 */
.L_x_4647:
[----:B------:R-:W-:-:S07]  /*5d2c0*/  F2FP.BF16.F32.PACK_AB R8, RZ, R251 ;  /* 0x000000fbff08723e */ /* 0x000fce00000010ff */
.L_x_4646:
[----:B------:R-:W-:Y:S05]  /*5d2d0*/  BSYNC B3 ;  /* 0x0000000000037941 */ /* 0x000fea0003800000 */
.L_x_4645:
        /* <DEDUP_REMOVED lines=18> */
.L_x_4652:
[----:B------:R-:W-:Y:S05]  /*5d400*/  BSYNC B4 ;  /* 0x0000000000047941 */ /* 0x000fea0003800000 */
.L_x_4651:
[----:B------:R-:W-:-:S07]  /*5d410*/  F2FP.BF16.F32.PACK_AB R9, RZ, R251 ;  /* 0x000000fbff09723e */ /* 0x000fce00000010ff */
.L_x_4650:
[----:B------:R-:W-:Y:S05]  /*5d420*/  BSYNC B3 ;  /* 0x0000000000037941 */ /* 0x000fea0003800000 */
.L_x_4649:
        /* <DEDUP_REMOVED lines=17> */
.L_x_4656:
[----:B------:R-:W-:Y:S05]  /*5d540*/  BSYNC B4 ;  /* 0x0000000000047941 */ /* 0x000fea0003800000 */
.L_x_4655:
[----:B------:R-:W-:-:S07]  /*5d550*/  F2FP.BF16.F32.PACK_AB R251, RZ, R251 ;  /* 0x000000fbfffb723e */ /* 0x000fce00000010ff */
.L_x_4654:
[----:B------:R-:W-:Y:S05]  /*5d560*/  BSYNC B3 ;  /* 0x0000000000037941 */ /* 0x000fea0003800000 */
.L_x_4653:
[----:B------:R-:W-:-:S05]  /*5d570*/  PRMT R9, R9, 0x5410, R251 ;  /* 0x0000541009097816 */ /* 0x000fca00000000fb */
[----:B------:R0:W-:Y:S02]  /*5d580*/  STG.E.64 desc[UR4][R4.64+0x6a00], R8 ;  /* 0x006a000804007986 */ /* 0x0001e4000c101b04 */
.L_x_4642:
[----:B------:R-:W-:Y:S05]  /*5d590*/  BSYNC B2 ;  /* 0x0000000000027941 */ /* 0x000fea0003800000 */
.L_x_4640:
        /* <DEDUP_REMOVED lines=9> */
.L_x_4658:
        /* <DEDUP_REMOVED lines=13> */
.L_x_4661:
[----:B------:R-:W-:Y:S05]  /*5d700*/  BSYNC B3 ;  /* 0x0000000000037941 */ /* 0x000fea0003800000 */
.L_x_4660:
        /* <DEDUP_REMOVED lines=18> */
.L_x_4665:
[----:B------:R-:W-:Y:S05]  /*5d830*/  BSYNC B4 ;  /* 0x0000000000047941 */ /* 0x000fea0003800000 */
.L_x_4664:
[----:B------:R-:W-:-:S07]  /*5d840*/  F2FP.BF16.F32.PACK_AB R8, RZ, R251 ;  /* 0x000000fbff08723e */ /* 0x000fce00000010ff */
.L_x_4663:
[----:B------:R-:W-:Y:S05]  /*5d850*/  BSYNC B3 ;  /* 0x0000000000037941 */ /* 0x000fea0003800000 */
.L_x_4662:
        /* <DEDUP_REMOVED lines=18> */
.L_x_4669:
[----:B------:R-:W-:Y:S05]  /*5d980*/  BSYNC B4 ;  /* 0x0000000000047941 */ /* 0x000fea0003800000 */
.L_x_4668:
[----:B------:R-:W-:-:S07]  /*5d990*/  F2FP.BF16.F32.PACK_AB R9, RZ, R251 ;  /* 0x000000fbff09723e */ /* 0x000fce00000010ff */
.L_x_4667:
[----:B------:R-:W-:Y:S05]  /*5d9a0*/  BSYNC B3 ;  /* 0x0000000000037941 */ /* 0x000fea0003800000 */
.L_x_4666:
        /* <DEDUP_REMOVED lines=17> */
.L_x_4673:
[----:B------:R-:W-:Y:S05]  /*5dac0*/  BSYNC B4 ;  /* 0x0000000000047941 */ /* 0x000fea0003800000 */
.L_x_4672:
[----:B------:R-:W-:-:S07]  /*5dad0*/  F2FP.BF16.F32.PACK_AB R251, RZ, R251 ;  /* 0x000000fbfffb723e */ /* 0x000fce00000010ff */
.L_x_4671:
[----:B------:R-:W-:Y:S05]  /*5dae0*/  BSYNC B3 ;  /* 0x0000000000037941 */ /* 0x000fea0003800000 */
.L_x_4670:
[----:B------:R-:W-:-:S05]  /*5daf0*/  PRMT R9, R9, 0x5410, R251 ;  /* 0x0000541009097816 */ /* 0x000fca00000000fb */
[----:B------:R0:W-:Y:S02]  /*5db00*/  STG.E.64 desc[UR4][R4.64+0x6b00], R8 ;  /* 0x006b000804007986 */ /* 0x0001e4000c101b04 */
.L_x_4659:
[----:B------:R-:W-:Y:S05]  /*5db10*/  BSYNC B2 ;  /* 0x0000000000027941 */ /* 0x000fea0003800000 */
.L_x_4657:
        /* <DEDUP_REMOVED lines=9> */
.L_x_4675:
        /* <DEDUP_REMOVED lines=13> */
.L_x_4678:
[----:B------:R-:W-:Y:S05]  /*5dc80*/  BSYNC B3 ;  /* 0x0000000000037941 */ /* 0x000fea0003800000 */
.L_x_4677:
        /* <DEDUP_REMOVED lines=18> */
.L_x_4682:
[----:B------:R-:W-:Y:S05]  /*5ddb0*/  BSYNC B4 ;  /* 0x0000000000047941 */ /* 0x000fea0003800000 */
.L_x_4681:
[----:B------:R-:W-:-:S07]  /*5ddc0*/  F2FP.BF16.F32.PACK_AB R8, RZ, R251 ;  /* 0x000000fbff08723e */ /* 0x000fce00000010ff */
.L_x_4680:
[----:B------:R-:W-:Y:S05]  /*5ddd0*/  BSYNC B3 ;  /* 0x0000000000037941 */ /* 0x000fea0003800000 */
.L_x_4679:
        /* <DEDUP_REMOVED lines=18> */
.L_x_4686:
[----:B------:R-:W-:Y:S05]  /*5df00*/  BSYNC B4 ;  /* 0x0000000000047941 */ /* 0x000fea0003800000 */
.L_x_4685:
[----:B------:R-:W-:-:S07]  /*5df10*/  F2FP.BF16.F32.PACK_AB R9, RZ, R251 ;  /* 0x000000fbff09723e */ /* 0x000fce00000010ff */
.L_x_4684:
[----:B------:R-:W-:Y:S05]  /*5df20*/  BSYNC B3 ;  /* 0x0000000000037941 */ /* 0x000fea0003800000 */
.L_x_4683:
        /* <DEDUP_REMOVED lines=17> */
.L_x_4690:
[----:B------:R-:W-:Y:S05]  /*5e040*/  BSYNC B4 ;  /* 0x0000000000047941 */ /* 0x000fea0003800000 */
.L_x_4689:
[----:B------:R-:W-:-:S07]  /*5e050*/  F2FP.BF16.F32.PACK_AB R251, RZ, R251 ;  /* 0x000000fbfffb723e */ /* 0x000fce00000010ff */
.L_x_4688:
[----:B------:R-:W-:Y:S05]  /*5e060*/  BSYNC B3 ;  /* 0x0000000000037941 */ /* 0x000fea0003800000 */
.L_x_4687:
[----:B------:R-:W-:-:S05]  /*5e070*/  PRMT R9, R9, 0x5410, R251 ;  /* 0x0000541009097816 */ /* 0x000fca00000000fb */
[----:B------:R0:W-:Y:S02]  /*5e080*/  STG.E.64 desc[UR4][R4.64+0x6c00], R8 ;  /* 0x006c000804007986 */ /* 0x0001e4000c101b04 */
.L_x_4676:
[----:B------:R-:W-:Y:S05]  /*5e090*/  BSYNC B2 ;  /* 0x0000000000027941 */ /* 0x000fea0003800000 */
.L_x_4674:
        /* <DEDUP_REMOVED lines=9> */
.L_x_4692:
        /* <DEDUP_REMOVED lines=13> */
.L_x_4695:
[----:B------:R-:W-:Y:S05]  /*5e200*/  BSYNC B3 ;  /* 0x0000000000037941 */ /* 0x000fea0003800000 */
.L_x_4694:
        /* <DEDUP_REMOVED lines=18> */
.L_x_4699:
[----:B------:R-:W-:Y:S05]  /*5e330*/  BSYNC B4 ;  /* 0x0000000000047941 */ /* 0x000fea0003800000 */
.L_x_4698:
[----:B------:R-:W-:-:S07]  /*5e340*/  F2FP.BF16.F32.PACK_AB R8, RZ, R251 ;  /* 0x000000fbff08723e */ /* 0x000fce00000010ff */
.L_x_4697:
[----:B------:R-:W-:Y:S05]  /*5e350*/  BSYNC B3 ;  /* 0x0000000000037941 */ /* 0x000fea0003800000 */
.L_x_4696:
        /* <DEDUP_REMOVED lines=18> */
.L_x_4703:
[----:B------:R-:W-:Y:S05]  /*5e480*/  BSYNC B4 ;  /* 0x0000000000047941 */ /* 0x000fea0003800000 */
.L_x_4702:
[----:B------:R-:W-:-:S07]  /*5e490*/  F2FP.BF16.F32.PACK_AB R9, RZ, R251 ;  /* 0x000000fbff09723e */ /* 0x000fce00000010ff */
.L_x_4701:
[----:B------:R-:W-:Y:S05]  /*5e4a0*/  BSYNC B3 ;  /* 0x0000000000037941 */ /* 0x000fea0003800000 */
.L_x_4700:
        /* <DEDUP_REMOVED lines=17> */
.L_x_4707:
[----:B------:R-:W-:Y:S05]  /*5e5c0*/  BSYNC B4 ;  /* 0x0000000000047941 */ /* 0x000fea0003800000 */
.L_x_4706:
[----:B------:R-:W-:-:S07]  /*5e5d0*/  F2FP.BF16.F32.PACK_AB R251, RZ, R251 ;  /* 0x000000fbfffb723e */ /* 0x000fce00000010ff */
.L_x_4705:
[----:B------:R-:W-:Y:S05]  /*5e5e0*/  BSYNC B3 ;  /* 0x0000000000037941 */ /* 0x000fea0003800000 */
.L_x_4704:
[----:B------:R-:W-:-:S05]  /*5e5f0*/  PRMT R9, R9, 0x5410, R251 ;  /* 0x0000541009097816 */ /* 0x000fca00000000fb */
[----:B------:R0:W-:Y:S02]  /*5e600*/  STG.E.64 desc[UR4][R4.64+0x6d00], R8 ;  /* 0x006d000804007986 */ /* 0x0001e4000c101b04 */
.L_x_4693:
[----:B------:R-:W-:Y:S05]  /*5e610*/  BSYNC B2 ;  /* 0x0000000000027941 */ /* 0x000fea0003800000 */
.L_x_4691:
        /* <DEDUP_REMOVED lines=9> */
.L_x_4709:
        /* <DEDUP_REMOVED lines=13> */
.L_x_4712:
[----:B------:R-:W-:Y:S05]  /*5e780*/  BSYNC B3 ;  /* 0x0000000000037941 */ /* 0x000fea0003800000 */
.L_x_4711:
        /* <DEDUP_REMOVED lines=18> */
.L_x_4716:
[----:B------:R-:W-:Y:S05]  /*5e8b0*/  BSYNC B4 ;  /* 0x0000000000047941 */ /* 0x000fea0003800000 */
.L_x_4715:
[----:B------:R-:W-:-:S07]  /*5e8c0*/  F2FP.BF16.F32.PACK_AB R8, RZ, R251 ;  /* 0x000000fbff08723e */ /* 0x000fce00000010ff */
.L_x_4714:
[----:B------:R-:W-:Y:S05]  /*5e8d0*/  BSYNC B3 ;  /* 0x0000000000037941 */ /* 0x000fea0003800000 */
.L_x_4713:
        /* <DEDUP_REMOVED lines=18> */
.L_x_4720:
[----:B------:R-:W-:Y:S05]  /*5ea00*/  BSYNC B4 ;  /* 0x0000000000047941 */ /* 0x000fea0003800000 */
.L_x_4719:
[----:B------:R-:W-:-:S07]  /*5ea10*/  F2FP.BF16.F32.PACK_AB R9, RZ, R251 ;  /* 0x000000fbff09723e */ /* 0x000fce00000010ff */
.L_x_4718:
[----:B------:R-:W-:Y:S05]  /*5ea20*/  BSYNC B3 ;  /* 0x0000000000037941 */ /* 0x000fea0003800000 */
.L_x_4717:
        /* <DEDUP_REMOVED lines=17> */
.L_x_4724:
[----:B------:R-:W-:Y:S05]  /*5eb40*/  BSYNC B4 ;  /* 0x0000000000047941 */ /* 0x000fea0003800000 */
.L_x_4723:
[----:B------:R-:W-:-:S07]  /*5eb50*/  F2FP.BF16.F32.PACK_AB R251, RZ, R251 ;  /* 0x000000fbfffb723e */ /* 0x000fce00000010ff */
.L_x_4722:
[----:B------:R-:W-:Y:S05]  /*5eb60*/  BSYNC B3 ;  /* 0x0000000000037941 */ /* 0x000fea0003800000 */
.L_x_4721:
[----:B------:R-:W-:-:S05]  /*5eb70*/  PRMT R9, R9, 0x5410, R251 ;  /* 0x0000541009097816 */ /* 0x000fca00000000fb */
[----:B------:R0:W-:Y:S02]  /*5eb80*/  STG.E.64 desc[UR4][R4.64+0x6e00], R8 ;  /* 0x006e000804007986 */ /* 0x0001e4000c101b04 */
.L_x_4710:
[----:B------:R-:W-:Y:S05]  /*5eb90*/  BSYNC B2 ;  /* 0x0000000000027941 */ /* 0x000fea0003800000 */
.L_x_4708:
        /* <DEDUP_REMOVED lines=9> */
.L_x_4726:
        /* <DEDUP_REMOVED lines=13> */
.L_x_4729:
[----:B------:R-:W-:Y:S05]  /*5ed00*/  BSYNC B3 ;  /* 0x0000000000037941 */ /* 0x000fea0003800000 */
.L_x_4728:
        /* <DEDUP_REMOVED lines=18> */
.L_x_4733:
[----:B------:R-:W-:Y:S05]  /*5ee30*/  BSYNC B4 ;  /* 0x0000000000047941 */ /* 0x000fea0003800000 */
.L_x_4732:
[----:B------:R-:W-:-:S07]  /*5ee40*/  F2FP.BF16.F32.PACK_AB R8, RZ, R251 ;  /* 0x000000fbff08723e */ /* 0x000fce00000010ff */
.L_x_4731:
[----:B------:R-:W-:Y:S05]  /*5ee50*/  BSYNC B3 ;  /* 0x0000000000037941 */ /* 0x000fea0003800000 */
.L_x_4730:
        /* <DEDUP_REMOVED lines=18> */
.L_x_4737:
[----:B------:R-:W-:Y:S05]  /*5ef80*/  BSYNC B4 ;  /* 0x0000000000047941 */ /* 0x000fea0003800000 */
.L_x_4736:
[----:B------:R-:W-:-:S07]  /*5ef90*/  F2FP.BF16.F32.PACK_AB R9, RZ, R251 ;  /* 0x000000fbff09723e */ /* 0x000fce00000010ff */
.L_x_4735:
[----:B------:R-:W-:Y:S05]  /*5efa0*/  BSYNC B3 ;  /* 0x0000000000037941 */ /* 0x000fea0003800000 */
.L_x_4734:
        /* <DEDUP_REMOVED lines=17> */
.L_x_4741:
[----:B------:R-:W-:Y:S05]  /*5f0c0*/  BSYNC B4 ;  /* 0x0000000000047941 */ /* 0x000fea0003800000 */
.L_x_4740:
[----:B------:R-:W-:-:S07]  /*5f0d0*/  F2FP.BF16.F32.PACK_AB R251, RZ, R251 ;  /* 0x000000fbfffb723e */ /* 0x000fce00000010ff */
.L_x_4739:
[----:B------:R-:W-:Y:S05]  /*5f0e0*/  BSYNC B3 ;  /* 0x0000000000037941 */ /* 0x000fea0003800000 */
.L_x_4738:
[----:B------:R-:W-:-:S05]  /*5f0f0*/  PRMT R9, R9, 0x5410, R251 ;  /* 0x0000541009097816 */ /* 0x000fca00000000fb */
[----:B------:R0:W-:Y:S02]  /*5f100*/  STG.E.64 desc[UR4][R4.64+0x6f00], R8 ;  /* 0x006f000804007986 */ /* 0x0001e4000c101b04 */
.L_x_4727:
[----:B------:R-:W-:Y:S05]  /*5f110*/  BSYNC B2 ;  /* 0x0000000000027941 */ /* 0x000fea0003800000 */
.L_x_4725:
        /* <DEDUP_REMOVED lines=9> */
.L_x_4743:
        /* <DEDUP_REMOVED lines=13> */
.L_x_4746:
[----:B------:R-:W-:Y:S05]  /*5f280*/  BSYNC B3 ;  /* 0x0000000000037941 */ /* 0x000fea0003800000 */
.L_x_4745:
        /* <DEDUP_REMOVED lines=18> */
.L_x_4750:
[----:B------:R-:W-:Y:S05]  /*5f3b0*/  BSYNC B4 ;  /* 0x0000000000047941 */ /* 0x000fea0003800000 */
.L_x_4749:
[----:B------:R-:W-:-:S07]  /*5f3c0*/  F2FP.BF16.F32.PACK_AB R8, RZ, R251 ;  /* 0x000000fbff08723e */ /* 0x000fce00000010ff */
.L_x_4748:
[----:B------:R-:W-:Y:S05]  /*5f3d0*/  BSYNC B3 ;  /* 0x0000000000037941 */ /* 0x000fea0003800000 */
.L_x_4747:
        /* <DEDUP_REMOVED lines=18> */
.L_x_4754:
[----:B------:R-:W-:Y:S05]  /*5f500*/  BSYNC B4 ;  /* 0x0000000000047941 */ /* 0x000fea0003800000 */
.L_x_4753:
[----:B------:R-:W-:-:S07]  /*5f510*/  F2FP.BF16.F32.PACK_AB R9, RZ, R251 ;  /* 0x000000fbff09723e */ /* 0x000fce00000010ff */
.L_x_4752:
[----:B------:R-:W-:Y:S05]  /*5f520*/  BSYNC B3 ;  /* 0x0000000000037941 */ /* 0x000fea0003800000 */
.L_x_4751:
        /* <DEDUP_REMOVED lines=17> */
.L_x_4758:
[----:B------:R-:W-:Y:S05]  /*5f640*/  BSYNC B4 ;  /* 0x0000000000047941 */ /* 0x000fea0003800000 */
.L_x_4757:
[----:B------:R-:W-:-:S07]  /*5f650*/  F2FP.BF16.F32.PACK_AB R251, RZ, R251 ;  /* 0x000000fbfffb723e */ /* 0x000fce00000010ff */
.L_x_4756:
[----:B------:R-:W-:Y:S05]  /*5f660*/  BSYNC B3 ;  /* 0x0000000000037941 */ /* 0x000fea0003800000 */
.L_x_4755:
[----:B------:R-:W-:-:S05]  /*5f670*/  PRMT R9, R9, 0x5410, R251 ;  /* 0x0000541009097816 */ /* 0x000fca00000000fb */
[----:B------:R0:W-:Y:S02]  /*5f680*/  STG.E.64 desc[UR4][R4.64+0x7000], R8 ;  /* 0x0070000804007986 */ /* 0x0001e4000c101b04 */
.L_x_4744:
[----:B------:R-:W-:Y:S05]  /*5f690*/  BSYNC B2 ;  /* 0x0000000000027941 */ /* 0x000fea0003800000 */
.L_x_4742:
        /* <DEDUP_REMOVED lines=9> */
.L_x_4760:
        /* <DEDUP_REMOVED lines=13> */
.L_x_4763:
[----:B------:R-:W-:Y:S05]  /*5f800*/  BSYNC B3 ;  /* 0x0000000000037941 */ /* 0x000fea0003800000 */
.L_x_4762:
        /* <DEDUP_REMOVED lines=18> */
.L_x_4767:
[----:B------:R-:W-:Y:S05]  /*5f930*/  BSYNC B4 ;  /* 0x0000000000047941 */ /* 0x000fea0003800000 */
.L_x_4766:
[----:B------:R-:W-:-:S07]  /*5f940*/  F2FP.BF16.F32.PACK_AB R8, RZ, R251 ;  /* 0x000000fbff08723e */ /* 0x000fce00000010ff */
.L_x_4765:
[----:B------:R-:W-:Y:S05]  /*5f950*/  BSYNC B3 ;  /* 0x0000000000037941 */ /* 0x000fea0003800000 */
.L_x_4764:
        /* <DEDUP_REMOVED lines=18> */
.L_x_4771:
[----:B------:R-:W-:Y:S05]  /*5fa80*/  BSYNC B4 ;  /* 0x0000000000047941 */ /* 0x000fea0003800000 */
.L_x_4770:
[----:B------:R-:W-:-:S07]  /*5fa90*/  F2FP.BF16.F32.PACK_AB R9, RZ, R251 ;  /* 0x000000fbff09723e */ /* 0x000fce00000010ff */
.L_x_4769:
[----:B------:R-:W-:Y:S05]  /*5faa0*/  BSYNC B3 ;  /* 0x0000000000037941 */ /* 0x000fea0003800000 */
.L_x_4768:
        /* <DEDUP_REMOVED lines=17> */
.L_x_4775:
[----:B------:R-:W-:Y:S05]  /*5fbc0*/  BSYNC B4 ;  /* 0x0000000000047941 */ /* 0x000fea0003800000 */
.L_x_4774:
[----:B------:R-:W-:-:S07]  /*5fbd0*/  F2FP.BF16.F32.PACK_AB R251, RZ, R251 ;  /* 0x000000fbfffb723e */ /* 0x000fce00000010ff */
.L_x_4773:
[----:B------:R-:W-:Y:S05]  /*5fbe0*/  BSYNC B3 ;  /* 0x0000000000037941 */ /* 0x000fea0003800000 */
.L_x_4772:
[----:B------:R-:W-:-:S05]  /*5fbf0*/  PRMT R9, R9, 0x5410, R251 ;  /* 0x0000541009097816 */ /* 0x000fca00000000fb */
[----:B------:R0:W-:Y:S02]  /*5fc00*/  STG.E.64 desc[UR4][R4.64+0x7100], R8 ;  /* 0x0071000804007986 */ /* 0x0001e4000c101b04 */
.L_x_4761:
[----:B------:R-:W-:Y:S05]  /*5fc10*/  BSYNC B2 ;  /* 0x0000000000027941 */ /* 0x000fea0003800000 */
.L_x_4759:
        /* <DEDUP_REMOVED lines=9> */
.L_x_4777:
        /* <DEDUP_REMOVED lines=13> */
.L_x_4780:
[----:B------:R-:W-:Y:S05]  /*5fd80*/  BSYNC B3 ;  /* 0x0000000000037941 */ /* 0x000fea0003800000 */
.L_x_4779:
        /* <DEDUP_REMOVED lines=18> */
.L_x_4784:
[----:B------:R-:W-:Y:S05]  /*5feb0*/  BSYNC B4 ;  /* 0x0000000000047941 */ /* 0x000fea0003800000 */
.L_x_4783:
[----:B------:R-:W-:-:S07]  /*5fec0*/  F2FP.BF16.F32.PACK_AB R8, RZ, R251 ;  /* 0x000000fbff08723e */ /* 0x000fce00000010ff */
.L_x_4782:
[----:B------:R-:W-:Y:S05]  /*5fed0*/  BSYNC B3 ;  /* 0x0000000000037941 */ /* 0x000fea0003800000 */
.L_x_4781:
        /* <DEDUP_REMOVED lines=18> */
.L_x_4788:
[----:B------:R-:W-:Y:S05]  /*60000*/  BSYNC B4 ;  /* 0x0000000000047941 */ /* 0x000fea0003800000 */
.L_x_4787:
[----:B------:R-:W-:-:S07]  /*60010*/  F2FP.BF16.F32.PACK_AB R9, RZ, R251 ;  /* 0x000000fbff09723e */ /* 0x000fce00000010ff */
.L_x_4786:
[----:B------:R-:W-:Y:S05]  /*60020*/  BSYNC B3 ;  /* 0x0000000000037941 */ /* 0x000fea0003800000 */
.L_x_4785:
        /* <DEDUP_REMOVED lines=17> */
.L_x_4792:
[----:B------:R-:W-:Y:S05]  /*60140*/  BSYNC B4 ;  /* 0x0000000000047941 */ /* 0x000fea0003800000 */
.L_x_4791:
[----:B------:R-:W-:-:S07]  /*60150*/  F2FP.BF16.F32.PACK_AB R251, RZ, R251 ;  /* 0x000000fbfffb723e */ /* 0x000fce00000010ff */
.L_x_4790:
[----:B------:R-:W-:Y:S05]  /*60160*/  BSYNC B3 ;  /* 0x0000000000037941 */ /* 0x000fea0003800000 */
.L_x_4789:
[----:B------:R-:W-:-:S05]  /*60170*/  PRMT R9, R9, 0x5410, R251 ;  /* 0x0000541009097816 */ /* 0x000fca00000000fb */
[----:B------:R0:W-:Y:S02]  /*60180*/  STG.E.64 desc[UR4][R4.64+0x7200], R8 ;  /* 0x0072000804007986 */ /* 0x0001e4000c101b04 */
.L_x_4778:
[----:B------:R-:W-:Y:S05]  /*60190*/  BSYNC B2 ;  /* 0x0000000000027941 */ /* 0x000fea0003800000 */
.L_x_4776:
        /* <DEDUP_REMOVED lines=9> */
.L_x_4794:
        /* <DEDUP_REMOVED lines=13> */
.L_x_4797:
[----:B------:R-:W-:Y:S05]  /*60300*/  BSYNC B3 ;  /* 0x0000000000037941 */ /* 0x000fea0003800000 */
.L_x_4796:
        /* <DEDUP_REMOVED lines=18> */
.L_x_4801:
[----:B------:R-:W-:Y:S05]  /*60430*/  BSYNC B4 ;  /* 0x0000000000047941 */ /* 0x000fea0003800000 */
.L_x_4800:
[----:B------:R-:W-:-:S07]  /*60440*/  F2FP.BF16.F32.PACK_AB R251, RZ, R251 ;  /* 0x000000fbfffb723e */ /* 0x000fce00000010ff */
.L_x_4799:
[----:B------:R-:W-:Y:S05]  /*60450*/  BSYNC B3 ;  /* 0x0000000000037941 */ /* 0x000fea0003800000 */
.L_x_4798:
        /* <DEDUP_REMOVED lines=18> */
.L_x_4805:
[----:B------:R-:W-:Y:S05]  /*60580*/  BSYNC B4 ;  /* 0x0000000000047941 */ /* 0x000fea0003800000 */
.L_x_4804:
[----:B------:R-:W-:-:S07]  /*60590*/  F2FP.BF16.F32.PACK_AB R0, RZ, R251 ;  /* 0x000000fbff00723e */ /* 0x000fce00000010ff */
.L_x_4803:
[----:B------:R-:W-:Y:S05]  /*605a0*/  BSYNC B3 ;  /* 0x0000000000037941 */ /* 0x000fea0003800000 */
.L_x_4802:
        /* <DEDUP_REMOVED lines=17> */
.L_x_4809:
[----:B------:R-:W-:Y:S05]  /*606c0*/  BSYNC B4 ;  /* 0x0000000000047941 */ /* 0x000fea0003800000 */
.L_x_4808:
[----:B------:R-:W-:-:S07]  /*606d0*/  F2FP.BF16.F32.PACK_AB R251, RZ, R251 ;  /* 0x000000fbfffb723e */ /* 0x000fce00000010ff */
.L_x_4807:
[----:B------:R-:W-:Y:S05]  /*606e0*/  BSYNC B3 ;  /* 0x0000000000037941 */ /* 0x000fea0003800000 */
.L_x_4806:
[----:B------:R-:W-:-:S05]  /*606f0*/  PRMT R9, R0, 0x5410, R251 ;  /* 0x0000541000097816 */ /* 0x000fca00000000fb */
[----:B------:R0:W-:Y:S02]  /*60700*/  STG.E.64 desc[UR4][R4.64+0x7300], R8 ;  /* 0x0073000804007986 */ /* 0x0001e4000c101b04 */
.L_x_4795:
[----:B------:R-:W-:Y:S05]  /*60710*/  BSYNC B2 ;  /* 0x0000000000027941 */ /* 0x000fea0003800000 */
.L_x_4793:
        /* <DEDUP_REMOVED lines=9> */
.L_x_4811:
        /* <DEDUP_REMOVED lines=13> */
.L_x_4814:
[----:B------:R-:W-:Y:S05]  /*60880*/  BSYNC B3 ;  /* 0x0000000000037941 */ /* 0x000fea0003800000 */
.L_x_4813:
        /* <DEDUP_REMOVED lines=18> */
.L_x_4818:
[----:B------:R-:W-:Y:S05]  /*609b0*/  BSYNC B4 ;  /* 0x0000000000047941 */ /* 0x000fea0003800000 */
.L_x_4817:
[----:B------:R-:W-:-:S07]  /*609c0*/  F2FP.BF16.F32.PACK_AB R251, RZ, R251 ;  /* 0x000000fbfffb723e */ /* 0x000fce00000010ff */
.L_x_4816:
[----:B------:R-:W-:Y:S05]  /*609d0*/  BSYNC B3 ;  /* 0x0000000000037941 */ /* 0x000fea0003800000 */
.L_x_4815:
        /* <DEDUP_REMOVED lines=18> */
.L_x_4822:
[----:B------:R-:W-:Y:S05]  /*60b00*/  BSYNC B4 ;  /* 0x0000000000047941 */ /* 0x000fea0003800000 */
.L_x_4821:
[----:B------:R-:W-:-:S07]  /*60b10*/  F2FP.BF16.F32.PACK_AB R8, RZ, R251 ;  /* 0x000000fbff08723e */ /* 0x000fce00000010ff */
.L_x_4820:
[----:B------:R-:W-:Y:S05]  /*60b20*/  BSYNC B3 ;  /* 0x0000000000037941 */ /* 0x000fea0003800000 */
.L_x_4819:
        /* <DEDUP_REMOVED lines=17> */
.L_x_4826:
[----:B------:R-:W-:Y:S05]  /*60c40*/  BSYNC B4 ;  /* 0x0000000000047941 */ /* 0x000fea0003800000 */
.L_x_4825:
[----:B------:R-:W-:-:S07]  /*60c50*/  F2FP.BF16.F32.PACK_AB R251, RZ, R251 ;  /* 0x000000fbfffb723e */ /* 0x000fce00000010ff */
.L_x_4824:
[----:B------:R-:W-:Y:S05]  /*60c60*/  BSYNC B3 ;  /* 0x0000000000037941 */ /* 0x000fea0003800000 */
.L_x_4823:
[----:B------:R-:W-:-:S05]  /*60c70*/  PRMT R251, R8, 0x5410, R251 ;  /* 0x0000541008fb7816 */ /* 0x000fca00000000fb */
[----:B------:R0:W-:Y:S02]  /*60c80*/  STG.E.64 desc[UR4][R4.64+0x7400], R250 ;  /* 0x007400fa04007986 */ /* 0x0001e4000c101b04 */
.L_x_4812:
[----:B------:R-:W-:Y:S05]  /*60c90*/  BSYNC B2 ;  /* 0x0000000000027941 */ /* 0x000fea0003800000 */
.L_x_4810:
        /* <DEDUP_REMOVED lines=9> */
.L_x_4828:
        /* <DEDUP_REMOVED lines=13> */
.L_x_4831:
[----:B------:R-:W-:Y:S05]  /*60e00*/  BSYNC B3 ;  /* 0x0000000000037941 */ /* 0x000fea0003800000 */
.L_x_4830:
        /* <DEDUP_REMOVED lines=18> */
.L_x_4835:
[----:B------:R-:W-:Y:S05]  /*60f30*/  BSYNC B4 ;  /* 0x0000000000047941 */ /* 0x000fea0003800000 */
.L_x_4834:
[----:B------:R-:W-:-:S07]  /*60f40*/  F2FP.BF16.F32.PACK_AB R251, RZ, R251 ;  /* 0x000000fbfffb723e */ /* 0x000fce00000010ff */
.L_x_4833:
[----:B------:R-:W-:Y:S05]  /*60f50*/  BSYNC B3 ;  /* 0x0000000000037941 */ /* 0x000fea0003800000 */
.L_x_4832:
        /* <DEDUP_REMOVED lines=18> */
.L_x_4839:
[----:B------:R-:W-:Y:S05]  /*61080*/  BSYNC B4 ;  /* 0x0000000000047941 */ /* 0x000fea0003800000 */
.L_x_4838:
[----:B------:R-:W-:-:S07]  /*61090*/  F2FP.BF16.F32.PACK_AB R0, RZ, R251 ;  /* 0x000000fbff00723e */ /* 0x000fce00000010ff */
.L_x_4837:
[----:B------:R-:W-:Y:S05]  /*610a0*/  BSYNC B3 ;  /* 0x0000000000037941 */ /* 0x000fea0003800000 */
.L_x_4836:
        /* <DEDUP_REMOVED lines=17> */
.L_x_4843:
[----:B------:R-:W-:Y:S05]  /*611c0*/  BSYNC B4 ;  /* 0x0000000000047941 */ /* 0x000fea0003800000 */
.L_x_4842:
[----:B------:R-:W-:-:S07]  /*611d0*/  F2FP.BF16.F32.PACK_AB R251, RZ, R251 ;  /* 0x000000fbfffb723e */ /* 0x000fce00000010ff */
.L_x_4841:
[----:B------:R-:W-:Y:S05]  /*611e0*/  BSYNC B3 ;  /* 0x0000000000037941 */ /* 0x000fea0003800000 */
.L_x_4840:
[----:B------:R-:W-:-:S05]  /*611f0*/  PRMT R9, R0, 0x5410, R251 ;  /* 0x0000541000097816 */ /* 0x000fca00000000fb */
[----:B------:R0:W-:Y:S02]  /*61200*/  STG.E.64 desc[UR4][R4.64+0x7500], R8 ;  /* 0x0075000804007986 */ /* 0x0001e4000c101b04 */
.L_x_4829:
[----:B------:R-:W-:Y:S05]  /*61210*/  BSYNC B2 ;  /* 0x0000000000027941 */ /* 0x000fea0003800000 */
.L_x_4827:
        /* <DEDUP_REMOVED lines=9> */
.L_x_4845:
        /* <DEDUP_REMOVED lines=13> */
.L_x_4848:
[----:B------:R-:W-:Y:S05]  /*61380*/  BSYNC B3 ;  /* 0x0000000000037941 */ /* 0x000fea0003800000 */
.L_x_4847:
        /* <DEDUP_REMOVED lines=18> */
.L_x_4852:
[----:B------:R-:W-:Y:S05]  /*614b0*/  BSYNC B4 ;  /* 0x0000000000047941 */ /* 0x000fea0003800000 */
.L_x_4851:
[----:B------:R-:W-:-:S07]  /*614c0*/  F2FP.BF16.F32.PACK_AB R251, RZ, R251 ;  /* 0x000000fbfffb723e */ /* 0x000fce00000010ff */
.L_x_4850:
[----:B------:R-:W-:Y:S05]  /*614d0*/  BSYNC B3 ;  /* 0x0000000000037941 */ /* 0x000fea0003800000 */
.L_x_4849:
        /* <DEDUP_REMOVED lines=18> */
.L_x_4856:
[----:B------:R-:W-:Y:S05]  /*61600*/  BSYNC B4 ;  /* 0x0000000000047941 */ /* 0x000fea0003800000 */
.L_x_4855:
[----:B------:R-:W-:-:S07]  /*61610*/  F2FP.BF16.F32.PACK_AB R8, RZ, R251 ;  /* 0x000000fbff08723e */ /* 0x000fce00000010ff */
.L_x_4854:
[----:B------:R-:W-:Y:S05]  /*61620*/  BSYNC B3 ;  /* 0x0000000000037941 */ /* 0x000fea0003800000 */
.L_x_4853:
        /* <DEDUP_REMOVED lines=17> */
.L_x_4860:
[----:B------:R-:W-:Y:S05]  /*61740*/  BSYNC B4 ;  /* 0x0000000000047941 */ /* 0x000fea0003800000 */
.L_x_4859:
[----:B------:R-:W-:-:S07]  /*61750*/  F2FP.BF16.F32.PACK_AB R251, RZ, R251 ;  /* 0x000000fbfffb723e */ /* 0x000fce00000010ff */
.L_x_4858:
[----:B------:R-:W-:Y:S05]  /*61760*/  BSYNC B3 ;  /* 0x0000000000037941 */ /* 0x000fea0003800000 */
.L_x_4857:
[----:B------:R-:W-:-:S05]  /*61770*/  PRMT R251, R8, 0x5410, R251 ;  /* 0x0000541008fb7816 */ /* 0x000fca00000000fb */
[----:B------:R0:W-:Y:S02]  /*61780*/  STG.E.64 desc[UR4][R4.64+0x7600], R250 ;  /* 0x007600fa04007986 */ /* 0x0001e4000c101b04 */
.L_x_4846:
[----:B------:R-:W-:Y:S05]  /*61790*/  BSYNC B2 ;  /* 0x0000000000027941 */ /* 0x000fea0003800000 */
.L_x_4844:
        /* <DEDUP_REMOVED lines=9> */
.L_x_4862:
        /* <DEDUP_REMOVED lines=13> */
.L_x_4865:
[----:B------:R-:W-:Y:S05]  /*61900*/  BSYNC B3 ;  /* 0x0000000000037941 */ /* 0x000fea0003800000 */
.L_x_4864:
        /* <DEDUP_REMOVED lines=18> */
.L_x_4869:
[----:B------:R-:W-:Y:S05]  /*61a30*/  BSYNC B4 ;  /* 0x0000000000047941 */ /* 0x000fea0003800000 */
.L_x_4868:
[----:B------:R-:W-:-:S07]  /*61a40*/  F2FP.BF16.F32.PACK_AB R251, RZ, R251 ;  /* 0x000000fbfffb723e */ /* 0x000fce00000010ff */
.L_x_4867:
[----:B------:R-:W-:Y:S05]  /*61a50*/  BSYNC B3 ;  /* 0x0000000000037941 */ /* 0x000fea0003800000 */
.L_x_4866:
        /* <DEDUP_REMOVED lines=18> */
.L_x_4873:
[----:B------:R-:W-:Y:S05]  /*61b80*/  BSYNC B4 ;  /* 0x0000000000047941 */ /* 0x000fea0003800000 */
.L_x_4872:
[----:B------:R-:W-:-:S07]  /*61b90*/  F2FP.BF16.F32.PACK_AB R0, RZ, R251 ;  /* 0x000000fbff00723e */ /* 0x000fce00000010ff */
.L_x_4871:
[----:B------:R-:W-:Y:S05]  /*61ba0*/  BSYNC B3 ;  /* 0x0000000000037941 */ /* 0x000fea0003800000 */
.L_x_4870:
        /* <DEDUP_REMOVED lines=17> */
.L_x_4877:
[----:B------:R-:W-:Y:S05]  /*61cc0*/  BSYNC B4 ;  /* 0x0000000000047941 */ /* 0x000fea0003800000 */
.L_x_4876:
[----:B------:R-:W-:-:S07]  /*61cd0*/  F2FP.BF16.F32.PACK_AB R251, RZ, R251 ;  /* 0x000000fbfffb723e */ /* 0x000fce00000010ff */
.L_x_4875:
[----:B------:R-:W-:Y:S05]  /*61ce0*/  BSYNC B3 ;  /* 0x0000000000037941 */ /* 0x000fea0003800000 */
.L_x_4874:
[----:B------:R-:W-:-:S05]  /*61cf0*/  PRMT R9, R0, 0x5410, R251 ;  /* 0x0000541000097816 */ /* 0x000fca00000000fb */
[----:B------:R0:W-:Y:S02]  /*61d00*/  STG.E.64 desc[UR4][R4.64+0x7700], R8 ;  /* 0x0077000804007986 */ /* 0x0001e4000c101b04 */
.L_x_4863:
[----:B------:R-:W-:Y:S05]  /*61d10*/  BSYNC B2 ;  /* 0x0000000000027941 */ /* 0x000fea0003800000 */
.L_x_4861:
        /* <DEDUP_REMOVED lines=9> */
.L_x_4879:
        /* <DEDUP_REMOVED lines=13> */
.L_x_4882:
[----:B------:R-:W-:Y:S05]  /*61e80*/  BSYNC B3 ;  /* 0x0000000000037941 */ /* 0x000fea0003800000 */
.L_x_4881:
        /* <DEDUP_REMOVED lines=18> */
.L_x_4886:
[----:B------:R-:W-:Y:S05]  /*61fb0*/  BSYNC B4 ;  /* 0x0000000000047941 */ /* 0x000fea0003800000 */
.L_x_4885:
[----:B------:R-:W-:-:S07]  /*61fc0*/  F2FP.BF16.F32.PACK_AB R251, RZ, R251 ;  /* 0x000000fbfffb723e */ /* 0x000fce00000010ff */
.L_x_4884:
[----:B------:R-:W-:Y:S05]  /*61fd0*/  BSYNC B3 ;  /* 0x0000000000037941 */ /* 0x000fea0003800000 */
.L_x_4883:
        /* <DEDUP_REMOVED lines=18> */
.L_x_4890:
[----:B------:R-:W-:Y:S05]  /*62100*/  BSYNC B4 ;  /* 0x0000000000047941 */ /* 0x000fea0003800000 */
.L_x_4889:
[----:B------:R-:W-:-:S07]  /*62110*/  F2FP.BF16.F32.PACK_AB R8, RZ, R251 ;  /* 0x000000fbff08723e */ /* 0x000fce00000010ff */
.L_x_4888:
[----:B------:R-:W-:Y:S05]  /*62120*/  BSYNC B3 ;  /* 0x0000000000037941 */ /* 0x000fea0003800000 */
.L_x_4887:
        /* <DEDUP_REMOVED lines=17> */
.L_x_4894:
[----:B------:R-:W-:Y:S05]  /*62240*/  BSYNC B4 ;  /* 0x0000000000047941 */ /* 0x000fea0003800000 */
.L_x_4893:
[----:B------:R-:W-:-:S07]  /*62250*/  F2FP.BF16.F32.PACK_AB R251, RZ, R251 ;  /* 0x000000fbfffb723e */ /* 0x000fce00000010ff */
.L_x_4892:
[----:B------:R-:W-:Y:S05]  /*62260*/  BSYNC B3 ;  /* 0x0000000000037941 */ /* 0x000fea0003800000 */
.L_x_4891:
[----:B------:R-:W-:-:S05]  /*62270*/  PRMT R251, R8, 0x5410, R251 ;  /* 0x0000541008fb7816 */ /* 0x000fca00000000fb */
[----:B------:R0:W-:Y:S02]  /*62280*/  STG.E.64 desc[UR4][R4.64+0x7800], R250 ;  /* 0x007800fa04007986 */ /* 0x0001e4000c101b04 */
.L_x_4880:
[----:B------:R-:W-:Y:S05]  /*62290*/  BSYNC B2 ;  /* 0x0000000000027941 */ /* 0x000fea0003800000 */
.L_x_4878:
        /* <DEDUP_REMOVED lines=9> */
.L_x_4896:
        /* <DEDUP_REMOVED lines=13> */
.L_x_4899:
[----:B------:R-:W-:Y:S05]  /*62400*/  BSYNC B3 ;  /* 0x0000000000037941 */ /* 0x000fea0003800000 */
.L_x_4898:
        /* <DEDUP_REMOVED lines=18> */
.L_x_4903:
[----:B------:R-:W-:Y:S05]  /*62530*/  BSYNC B4 ;  /* 0x0000000000047941 */ /* 0x000fea0003800000 */
.L_x_4902:
[----:B------:R-:W-:-:S07]  /*62540*/  F2FP.BF16.F32.PACK_AB R251, RZ, R251 ;  /* 0x000000fbfffb723e */ /* 0x000fce00000010ff */
.L_x_4901:
[----:B------:R-:W-:Y:S05]  /*62550*/  BSYNC B3 ;  /* 0x0000000000037941 */ /* 0x000fea0003800000 */
.L_x_4900:
        /* <DEDUP_REMOVED lines=18> */
.L_x_4907:
[----:B------:R-:W-:Y:S05]  /*62680*/  BSYNC B4 ;  /* 0x0000000000047941 */ /* 0x000fea0003800000 */
.L_x_4906:
[----:B------:R-:W-:-:S07]  /*62690*/  F2FP.BF16.F32.PACK_AB R0, RZ, R251 ;  /* 0x000000fbff00723e */ /* 0x000fce00000010ff */
.L_x_4905:
[----:B------:R-:W-:Y:S05]  /*626a0*/  BSYNC B3 ;  /* 0x0000000000037941 */ /* 0x000fea0003800000 */
.L_x_4904:
        /* <DEDUP_REMOVED lines=17> */
.L_x_4911:
[----:B------:R-:W-:Y:S05]  /*627c0*/  BSYNC B4 ;  /* 0x0000000000047941 */ /* 0x000fea0003800000 */
.L_x_4910:
[----:B------:R-:W-:-:S07]  /*627d0*/  F2FP.BF16.F32.PACK_AB R251, RZ, R251 ;  /* 0x000000fbfffb723e */ /* 0x000fce00000010ff */
.L_x_4909:
[----:B------:R-:W-:Y:S05]  /*627e0*/  BSYNC B3 ;  /* 0x0000000000037941 */ /* 0x000fea0003800000 */
.L_x_4908:
[----:B------:R-:W-:-:S05]  /*627f0*/  PRMT R9, R0, 0x5410, R251 ;  /* 0x0000541000097816 */ /* 0x000fca00000000fb */
[----:B------:R0:W-:Y:S02]  /*62800*/  STG.E.64 desc[UR4][R4.64+0x7900], R8 ;  /* 0x0079000804007986 */ /* 0x0001e4000c101b04 */
.L_x_4897:
[----:B------:R-:W-:Y:S05]  /*62810*/  BSYNC B2 ;  /* 0x0000000000027941 */ /* 0x000fea0003800000 */
.L_x_4895:
        /* <DEDUP_REMOVED lines=9> */
.L_x_4913:
        /* <DEDUP_REMOVED lines=13> */
.L_x_4916:
[----:B------:R-:W-:Y:S05]  /*62980*/  BSYNC B3 ;  /* 0x0000000000037941 */ /* 0x000fea0003800000 */
.L_x_4915:
        /* <DEDUP_REMOVED lines=18> */
.L_x_4920:
[----:B------:R-:W-:Y:S05]  /*62ab0*/  BSYNC B4 ;  /* 0x0000000000047941 */ /* 0x000fea0003800000 */
.L_x_4919:
[----:B------:R-:W-:-:S07]  /*62ac0*/  F2FP.BF16.F32.PACK_AB R251, RZ, R251 ;  /* 0x000000fbfffb723e */ /* 0x000fce00000010ff */
.L_x_4918:
[----:B------:R-:W-:Y:S05]  /*62ad0*/  BSYNC B3 ;  /* 0x0000000000037941 */ /* 0x000fea0003800000 */
.L_x_4917:
        /* <DEDUP_REMOVED lines=18> */
.L_x_4924:
[----:B------:R-:W-:Y:S05]  /*62c00*/  BSYNC B4 ;  /* 0x0000000000047941 */ /* 0x000fea0003800000 */
.L_x_4923:
[----:B------:R-:W-:-:S07]  /*62c10*/  F2FP.BF16.F32.PACK_AB R8, RZ, R251 ;  /* 0x000000fbff08723e */ /* 0x000fce00000010ff */
.L_x_4922:
[----:B------:R-:W-:Y:S05]  /*62c20*/  BSYNC B3 ;  /* 0x0000000000037941 */ /* 0x000fea0003800000 */
.L_x_4921:
        /* <DEDUP_REMOVED lines=17> */
.L_x_4928:
[----:B------:R-:W-:Y:S05]  /*62d40*/  BSYNC B4 ;  /* 0x0000000000047941 */ /* 0x000fea0003800000 */
.L_x_4927:
[----:B------:R-:W-:-:S07]  /*62d50*/  F2FP.BF16.F32.PACK_AB R251, RZ, R251 ;  /* 0x000000fbfffb723e */ /* 0x000fce00000010ff */
.L_x_4926:
[----:B------:R-:W-:Y:S05]  /*62d60*/  BSYNC B3 ;  /* 0x0000000000037941 */ /* 0x000fea0003800000 */
.L_x_4925:
[----:B------:R-:W-:-:S05]  /*62d70*/  PRMT R251, R8, 0x5410, R251 ;  /* 0x0000541008fb7816 */ /* 0x000fca00000000fb */
[----:B------:R0:W-:Y:S02]  /*62d80*/  STG.E.64 desc[UR4][R4.64+0x7a00], R250 ;  /* 0x007a00fa04007986 */ /* 0x0001e4000c101b04 */
.L_x_4914:
[----:B------:R-:W-:Y:S05]  /*62d90*/  BSYNC B2 ;  /* 0x0000000000027941 */ /* 0x000fea0003800000 */
.L_x_4912:
        /* <DEDUP_REMOVED lines=9> */
.L_x_4930:
        /* <DEDUP_REMOVED lines=13> */
.L_x_4933:
[----:B------:R-:W-:Y:S05]  /*62f00*/  BSYNC B3 ;  /* 0x0000000000037941 */ /* 0x000fea0003800000 */
.L_x_4932:
        /* <DEDUP_REMOVED lines=18> */
.L_x_4937:
[----:B------:R-:W-:Y:S05]  /*63030*/  BSYNC B4 ;  /* 0x0000000000047941 */ /* 0x000fea0003800000 */
.L_x_4936:
[----:B------:R-:W-:-:S07]  /*63040*/  F2FP.BF16.F32.PACK_AB R251, RZ, R251 ;  /* 0x000000fbfffb723e */ /* 0x000fce00000010ff */
.L_x_4935:
[----:B------:R-:W-:Y:S05]  /*63050*/  BSYNC B3 ;  /* 0x0000000000037941 */ /* 0x000fea0003800000 */
.L_x_4934:
        /* <DEDUP_REMOVED lines=18> */
.L_x_4941:
[----:B------:R-:W-:Y:S05]  /*63180*/  BSYNC B4 ;  /* 0x0000000000047941 */ /* 0x000fea0003800000 */
.L_x_4940:
[----:B------:R-:W-:-:S07]  /*63190*/  F2FP.BF16.F32.PACK_AB R0, RZ, R251 ;  /* 0x000000fbff00723e */ /* 0x000fce00000010ff */
.L_x_4939:
[----:B------:R-:W-:Y:S05]  /*631a0*/  BSYNC B3 ;  /* 0x0000000000037941 */ /* 0x000fea0003800000 */
.L_x_4938:
        /* <DEDUP_REMOVED lines=17> */
.L_x_4945:
[----:B------:R-:W-:Y:S05]  /*632c0*/  BSYNC B4 ;  /* 0x0000000000047941 */ /* 0x000fea0003800000 */
.L_x_4944:
[----:B------:R-:W-:-:S07]  /*632d0*/  F2FP.BF16.F32.PACK_AB R251, RZ, R251 ;  /* 0x000000fbfffb723e */ /* 0x000fce00000010ff */
.L_x_4943:
[----:B------:R-:W-:Y:S05]  /*632e0*/  BSYNC B3 ;  /* 0x0000000000037941 */ /* 0x000fea0003800000 */
.L_x_4942:
[----:B------:R-:W-:-:S05]  /*632f0*/  PRMT R9, R0, 0x5410, R251 ;  /* 0x0000541000097816 */ /* 0x000fca00000000fb */
[----:B------:R0:W-:Y:S02]  /*63300*/  STG.E.64 desc[UR4][R4.64+0x7b00], R8 ;  /* 0x007b000804007986 */ /* 0x0001e4000c101b04 */
.L_x_4931:
[----:B------:R-:W-:Y:S05]  /*63310*/  BSYNC B2 ;  /* 0x0000000000027941 */ /* 0x000fea0003800000 */
.L_x_4929:
        /* <DEDUP_REMOVED lines=9> */
.L_x_4947:
        /* <DEDUP_REMOVED lines=13> */
.L_x_4950:
[----:B------:R-:W-:Y:S05]  /*63480*/  BSYNC B3 ;  /* 0x0000000000037941 */ /* 0x000fea0003800000 */
.L_x_4949:
        /* <DEDUP_REMOVED lines=18> */
.L_x_4954:
[----:B------:R-:W-:Y:S05]  /*635b0*/  BSYNC B4 ;  /* 0x0000000000047941 */ /* 0x000fea0003800000 */
.L_x_4953:
[----:B------:R-:W-:-:S07]  /*635c0*/  F2FP.BF16.F32.PACK_AB R251, RZ, R251 ;  /* 0x000000fbfffb723e */ /* 0x000fce00000010ff */
.L_x_4952:
[----:B------:R-:W-:Y:S05]  /*635d0*/  BSYNC B3 ;  /* 0x0000000000037941 */ /* 0x000fea0003800000 */
.L_x_4951:
        /* <DEDUP_REMOVED lines=18> */
.L_x_4958:
[----:B------:R-:W-:Y:S05]  /*63700*/  BSYNC B4 ;  /* 0x0000000000047941 */ /* 0x000fea0003800000 */
.L_x_4957:
[----:B------:R-:W-:-:S07]  /*63710*/  F2FP.BF16.F32.PACK_AB R8, RZ, R251 ;  /* 0x000000fbff08723e */ /* 0x000fce00000010ff */
.L_x_4956:
[----:B------:R-:W-:Y:S05]  /*63720*/  BSYNC B3 ;  /* 0x0000000000037941 */ /* 0x000fea0003800000 */
.L_x_4955:
        /* <DEDUP_REMOVED lines=17> */
.L_x_4962:
[----:B------:R-:W-:Y:S05]  /*63840*/  BSYNC B4 ;  /* 0x0000000000047941 */ /* 0x000fea0003800000 */
.L_x_4961:
[----:B------:R-:W-:-:S07]  /*63850*/  F2FP.BF16.F32.PACK_AB R251, RZ, R251 ;  /* 0x000000fbfffb723e */ /* 0x000fce00000010ff */
.L_x_4960:
[----:B------:R-:W-:Y:S05]  /*63860*/  BSYNC B3 ;  /* 0x0000000000037941 */ /* 0x000fea0003800000 */
.L_x_4959:
[----:B------:R-:W-:-:S05]  /*63870*/  PRMT R251, R8, 0x5410, R251 ;  /* 0x0000541008fb7816 */ /* 0x000fca00000000fb */
[----:B------:R0:W-:Y:S02]  /*63880*/  STG.E.64 desc[UR4][R4.64+0x7c00], R250 ;  /* 0x007c00fa04007986 */ /* 0x0001e4000c101b04 */
.L_x_4948:
[----:B------:R-:W-:Y:S05]  /*63890*/  BSYNC B2 ;  /* 0x0000000000027941 */ /* 0x000fea0003800000 */
.L_x_4946:
        /* <DEDUP_REMOVED lines=9> */
.L_x_4964:
        /* <DEDUP_REMOVED lines=13> */
.L_x_4967:
[----:B------:R-:W-:Y:S05]  /*63a00*/  BSYNC B3 ;  /* 0x0000000000037941 */ /* 0x000fea0003800000 */
.L_x_4966:
        /* <DEDUP_REMOVED lines=18> */
.L_x_4971:
[----:B------:R-:W-:Y:S05]  /*63b30*/  BSYNC B4 ;  /* 0x0000000000047941 */ /* 0x000fea0003800000 */
.L_x_4970:
[----:B------:R-:W-:-:S07]  /*63b40*/  F2FP.BF16.F32.PACK_AB R251, RZ, R251 ;  /* 0x000000fbfffb723e */ /* 0x000fce00000010ff */
.L_x_4969:
[----:B------:R-:W-:Y:S05]  /*63b50*/  BSYNC B3 ;  /* 0x0000000000037941 */ /* 0x000fea0003800000 */
.L_x_4968:
        /* <DEDUP_REMOVED lines=18> */
.L_x_4975:
[----:B------:R-:W-:Y:S05]  /*63c80*/  BSYNC B4 ;  /* 0x0000000000047941 */ /* 0x000fea0003800000 */
.L_x_4974:
[----:B------:R-:W-:-:S07]  /*63c90*/  F2FP.BF16.F32.PACK_AB R0, RZ, R251 ;  /* 0x000000fbff00723e */ /* 0x000fce00000010ff */
.L_x_4973:
[----:B------:R-:W-:Y:S05]  /*63ca0*/  BSYNC B3 ;  /* 0x0000000000037941 */ /* 0x000fea0003800000 */
.L_x_4972:
        /* <DEDUP_REMOVED lines=17> */
.L_x_4979:
[----:B------:R-:W-:Y:S05]  /*63dc0*/  BSYNC B4 ;  /* 0x0000000000047941 */ /* 0x000fea0003800000 */
.L_x_4978:
[----:B------:R-:W-:-:S07]  /*63dd0*/  F2FP.BF16.F32.PACK_AB R251, RZ, R251 ;  /* 0x000000fbfffb723e */ /* 0x000fce00000010ff */
.L_x_4977:
[----:B------:R-:W-:Y:S05]  /*63de0*/  BSYNC B3 ;  /* 0x0000000000037941 */ /* 0x000fea0003800000 */
.L_x_4976:
[----:B------:R-:W-:-:S05]  /*63df0*/  PRMT R9, R0, 0x5410, R251 ;  /* 0x0000541000097816 */ /* 0x000fca00000000fb */
[----:B------:R0:W-:Y:S02]  /*63e00*/  STG.E.64 desc[UR4][R4.64+0x7d00], R8 ;  /* 0x007d000804007986 */ /* 0x0001e4000c101b04 */
.L_x_4965:
[----:B------:R-:W-:Y:S05]  /*63e10*/  BSYNC B2 ;  /* 0x0000000000027941 */ /* 0x000fea0003800000 */
.L_x_4963:
        /* <DEDUP_REMOVED lines=9> */
.L_x_4981:
        /* <DEDUP_REMOVED lines=13> */
.L_x_4984:
[----:B------:R-:W-:Y:S05]  /*63f80*/  BSYNC B3 ;  /* 0x0000000000037941 */ /* 0x000fea0003800000 */
.L_x_4983:
        /* <DEDUP_REMOVED lines=18> */
.L_x_4988:
[----:B------:R-:W-:Y:S05]  /*640b0*/  BSYNC B4 ;  /* 0x0000000000047941 */ /* 0x000fea0003800000 */
.L_x_4987:
[----:B------:R-:W-:-:S07]  /*640c0*/  F2FP.BF16.F32.PACK_AB R251, RZ, R251 ;  /* 0x000000fbfffb723e */ /* 0x000fce00000010ff */
.L_x_4986:
[----:B------:R-:W-:Y:S05]  /*640d0*/  BSYNC B3 ;  /* 0x0000000000037941 */ /* 0x000fea0003800000 */
.L_x_4985:
        /* <DEDUP_REMOVED lines=18> */
.L_x_4992:
[----:B------:R-:W-:Y:S05]  /*64200*/  BSYNC B4 ;  /* 0x0000000000047941 */ /* 0x000fea0003800000 */
.L_x_4991:
[----:B------:R-:W-:-:S07]  /*64210*/  F2FP.BF16.F32.PACK_AB R8, RZ, R251 ;  /* 0x000000fbff08723e */ /* 0x000fce00000010ff */
.L_x_4990:
[----:B------:R-:W-:Y:S05]  /*64220*/  BSYNC B3 ;  /* 0x0000000000037941 */ /* 0x000fea0003800000 */
.L_x_4989:
        /* <DEDUP_REMOVED lines=17> */
.L_x_4996:
[----:B------:R-:W-:Y:S05]  /*64340*/  BSYNC B4 ;  /* 0x0000000000047941 */ /* 0x000fea0003800000 */
.L_x_4995:
[----:B------:R-:W-:-:S07]  /*64350*/  F2FP.BF16.F32.PACK_AB R251, RZ, R251 ;  /* 0x000000fbfffb723e */ /* 0x000fce00000010ff */
.L_x_4994:
[----:B------:R-:W-:Y:S05]  /*64360*/  BSYNC B3 ;  /* 0x0000000000037941 */ /* 0x000fea0003800000 */
.L_x_4993:
[----:B------:R-:W-:-:S05]  /*64370*/  PRMT R251, R8, 0x5410, R251 ;  /* 0x0000541008fb7816 */ /* 0x000fca00000000fb */
[----:B------:R0:W-:Y:S02]  /*64380*/  STG.E.64 desc[UR4][R4.64+0x7e00], R250 ;  /* 0x007e00fa04007986 */ /* 0x0001e4000c101b04 */
.L_x_4982:
[----:B------:R-:W-:Y:S05]  /*64390*/  BSYNC B2 ;  /* 0x0000000000027941 */ /* 0x000fea0003800000 */
.L_x_4980:
[----:B------:R-:W-:-:S05]  /*643a0*/  VIADD R7, R2, 0x3f80 ;  /* 0x00003f8002077836 */ /* 0x000fca0000000000 */
[----:B------:R-:W-:-:S13]  /*643b0*/  ISETP.GE.AND P0, PT, R7, R128, PT ;  /* 0x000000800700720c */ /* 0x000fda0003f06270 */
[----:B------:R-:W-:Y:S05]  /*643c0*/  @!P0 BRA `(.L_x_4997) ;  /* 0x0000000000148947 */ /* 0x000fea0003800000 */
[----:B------:R-:W-:Y:S02]  /*643d0*/  ULDC UR6, c[0x0][0x22c] ;  /* 0x00008b0000067ab9 */ /* 0x000fe40000000800 */
[----:B------:R-:W-:-:S13]  /*643e0*/  ISETP.GE.AND P0, PT, R7, UR6, PT ;  /* 0x0000000607007c0c */ /* 0x000fda000bf06270 */
[----:B------:R-:W-:Y:S05]  /*643f0*/  @P0 EXIT ;  /* 0x000000000000094d */ /* 0x000fea0003800000 */
[----:B------:R-:W-:Y:S01]  /*64400*/  STG.E.64 desc[UR4][R4.64+0x7f00], RZ ;  /* 0x007f00ff04007986 */ /* 0x000fe2000c101b04 */
[----:B------:R-:W-:Y:S05]  /*64410*/  EXIT ;  /* 0x000000000000794d */ /* 0x000fea0003800000 */
.L_x_4997:
        /* <DEDUP_REMOVED lines=13> */
.L_x_4999:
[----:B------:R-:W-:Y:S05]  /*644f0*/  BSYNC B2 ;  /* 0x0000000000027941 */ /* 0x000fea0003800000 */
.L_x_4998:
        /* <DEDUP_REMOVED lines=18> */
.L_x_5003:
[----:B------:R-:W-:Y:S05]  /*64620*/  BSYNC B3 ;  /* 0x0000000000037941 */ /* 0x000fea0003800000 */
.L_x_5002:
[----:B------:R-:W-:-:S07]  /*64630*/  F2FP.BF16.F32.PACK_AB R0, RZ, R251 ;  /* 0x000000fbff00723e */ /* 0x000fce00000010ff */
.L_x_5001:
[----:B------:R-:W-:Y:S05]  /*64640*/  BSYNC B2 ;  /* 0x0000000000027941 */ /* 0x000fea0003800000 */
.L_x_5000:
[----:B------:R-:W-:Y:S01]  /*64650*/  VIADD R7, R2, 0x3f82 ;  /* 0x00003f8202077836 */ /* 0x000fe20000000000 */
[----:B------:R-:W-:Y:S04]  /*64660*/  BSSY B2, `(.L_x_5004) ;  /* 0x0000012000027945 */ /* 0x000fe80003800000 */
        /* <DEDUP_REMOVED lines=15> */
.L_x_5007:
[----:B------:R-:W-:Y:S05]  /*64760*/  BSYNC B3 ;  /* 0x0000000000037941 */ /* 0x000fea0003800000 */
.L_x_5006:
[----:B------:R-:W-:-:S07]  /*64770*/  F2FP.BF16.F32.PACK_AB R8, RZ, R251 ;  /* 0x000000fbff08723e */ /* 0x000fce00000010ff */
.L_x_5005:
[----:B------:R-:W-:Y:S05]  /*64780*/  BSYNC B2 ;  /* 0x0000000000027941 */ /* 0x000fea0003800000 */
.L_x_5004:
        /* <DEDUP_REMOVED lines=17> */
.L_x_5011:
[----:B------:R-:W-:Y:S05]  /*648a0*/  BSYNC B3 ;  /* 0x0000000000037941 */ /* 0x000fea0003800000 */
.L_x_5010:
[----:B------:R-:W-:-:S07]  /*648b0*/  F2FP.BF16.F32.PACK_AB R251, RZ, R251 ;  /* 0x000000fbfffb723e */ /* 0x000fce00000010ff */
.L_x_5009:
[----:B------:R-:W-:Y:S05]  /*648c0*/  BSYNC B2 ;  /* 0x0000000000027941 */ /* 0x000fea0003800000 */
.L_x_5008:
[----:B------:R-:W-:Y:S02]  /*648d0*/  PRMT R250, R250, 0x5410, R0 ;  /* 0x00005410fafa7816 */ /* 0x000fe40000000000 */
[----:B------:R-:W-:-:S05]  /*648e0*/  PRMT R251, R8, 0x5410, R251 ;  /* 0x0000541008fb7816 */ /* 0x000fca00000000fb */
[----:B------:R-:W-:Y:S01]  /*648f0*/  STG.E.64 desc[UR4][R4.64+0x7f00], R250 ;  /* 0x007f00fa04007986 */ /* 0x000fe2000c101b04 */
[----:B------:R-:W-:Y:S05]  /*64900*/  EXIT ;  /* 0x000000000000794d */ /* 0x000fea0003800000 */
        .weak           $__internal_0_$__cuda_sm3x_div_rn_noftz_f32_slowpath
        .type           $__internal_0_$__cuda_sm3x_div_rn_noftz_f32_slowpath,@function
        .size           $__internal_0_$__cuda_sm3x_div_rn_noftz_f32_slowpath,(.L_x_14334 - $__internal_0_$__cuda_sm3x_div_rn_noftz_f32_slowpath)
$__internal_0_$__cuda_sm3x_div_rn_noftz_f32_slowpath:
[----:B------:R-:W-:Y:S01]  /*64910*/  SHF.R.U32.HI R7, RZ, 0x17, R130 ;  /* 0x00000017ff077819 */ /* 0x000fe20000011682 */
[----:B------:R-:W-:Y:S03]  /*64920*/  BSSY B0, `(.L_x_5012) ;  /* 0x0000088000007945 */ /* 0x000fe60003800000 */
[----:B------:R-:W-:Y:S02]  /*64930*/  LOP3.LUT R128, R7, 0xff, RZ, 0xc0, !PT ;  /* 0x000000ff07807812 */ /* 0x000fe400078ec0ff */
[----:B------:R-:W-:-:S03]  /*64940*/  SHF.R.U32.HI R7, RZ, 0x17, R251 ;  /* 0x00000017ff077819 */ /* 0x000fc600000116fb */
[----:B------:R0:W-:Y:S01]  /*64950*/  STL [R1+0x4], R128 ;  /* 0x0000048001007387 */ /* 0x0001e20000100800 */
[----:B------:R-:W-:Y:S01]  /*64960*/  LOP3.LUT R252, R7, 0xff, RZ, 0xc0, !PT ;  /* 0x000000ff07fc7812 */ /* 0x000fe200078ec0ff */
[----:B------:R-:W-:-:S05]  /*64970*/  VIADD R7, R128, 0xffffffff ;  /* 0xffffffff80077836 */ /* 0x000fca0000000000 */
[----:B------:R1:W-:Y:S01]  /*64980*/  STL [R1+0x8], R7 ;  /* 0x0000080701007387 */ /* 0x0003e20000100800 */
[----:B------:R-:W-:Y:S01]  /*64990*/  ISETP.GT.U32.AND P0, PT, R7, 0xfd, PT ;  /* 0x000000fd0700780c */ /* 0x000fe20003f04070 */
[----:B0-----:R-:W0:Y:S02]  /*649a0*/  S2R R128, SR_CTAID.X ;  /* 0x0000000000807919 */ /* 0x001e240000002500 */
[----:B------:R-:W-:Y:S01]  /*649b0*/  STL [R1], R252 ;  /* 0x000000fc01007387 */ /* 0x000fe20000100800 */
[----:B-1----:R-:W-:-:S04]  /*649c0*/  IADD3 R7, R252, -0x1, RZ ;  /* 0xfffffffffc077810 */ /* 0x002fc80007ffe0ff */
[----:B------:R-:W-:Y:S01]  /*649d0*/  ISETP.GT.U32.OR P0, PT, R7, 0xfd, P0 ;  /* 0x000000fd0700780c */ /* 0x000fe20000704470 */
[----:B------:R1:W-:Y:S02]  /*649e0*/  STL [R1+0x10], R7 ;  /* 0x0000100701007387 */ /* 0x0003e40000100800 */
[----:B-1----:R-:W-:-:S10]  /*649f0*/  MOV R7, R130 ;  /* 0x0000008200077202 */ /* 0x002fd40000000f00 */
[----:B------:R-:W-:Y:S01]  /*64a00*/  @!P0 IMAD.MOV.U32 R252, RZ, RZ, RZ ;  /* 0x000000fffffc8224 */ /* 0x000fe200078e00ff */
[----:B0-----:R-:W-:Y:S01]  /*64a10*/  IADD3 R128, R128, 0x1, RZ ;  /* 0x0000000180807810 */ /* 0x001fe20007ffe0ff */
[----:B------:R-:W-:Y:S06]  /*64a20*/  @!P0 BRA `(.L_x_5013) ;  /* 0x00000000006c8947 */ /* 0x000fec0003800000 */
[----:B------:R-:W-:Y:S02]  /*64a30*/  FSETP.GTU.FTZ.AND P0, PT, |R251|, +INF , PT ;  /* 0x7f800000fb00780b */ /* 0x000fe40003f1c200 */
[----:B------:R-:W-:-:S04]  /*64a40*/  FSETP.GTU.FTZ.AND P1, PT, |R130|, +INF , PT ;  /* 0x7f8000008200780b */ /* 0x000fc80003f3c200 */
[----:B------:R-:W-:-:S13]  /*64a50*/  PLOP3.LUT P0, PT, P0, P1, PT, 0xa8, 0x0 ;  /* 0x000000000000781c */ /* 0x000fda0000703570 */
[----:B------:R-:W-:Y:S05]  /*64a60*/  @P0 BRA `(.L_x_5014) ;  /* 0x0000000400c80947 */ /* 0x000fea0003800000 */
[----:B------:R-:W-:-:S13]  /*64a70*/  LOP3.LUT P0, RZ, R7, 0x7fffffff, R251, 0xc8, !PT ;  /* 0x7fffffff07ff7812 */ /* 0x000fda000780c8fb */
[----:B------:R-:W-:Y:S05]  /*64a80*/  @!P0 BRA `(.L_x_5015) ;  /* 0x0000000400b88947 */ /* 0x000fea0003800000 */
[C---:B------:R-:W-:Y:S02]  /*64a90*/  FSETP.NEU.FTZ.AND P0, PT, |R251|.reuse, +INF , PT ;  /* 0x7f800000fb00780b */ /* 0x040fe40003f1d200 */
[----:B------:R-:W-:Y:S02]  /*64aa0*/  FSETP.NEU.FTZ.AND P2, PT, |R130|, +INF , PT ;  /* 0x7f8000008200780b */ /* 0x000fe40003f5d200 */
[----:B------:R-:W-:-:S11]  /*64ab0*/  FSETP.NEU.FTZ.AND P1, PT, |R251|, +INF , PT ;  /* 0x7f800000fb00780b */ /* 0x000fd60003f3d200 */
[----:B------:R-:W-:Y:S05]  /*64ac0*/  @!P2 BRA !P0, `(.L_x_5015) ;  /* 0x0000000400a8a947 */ /* 0x000fea0004000000 */
[----:B------:R-:W-:-:S04]  /*64ad0*/  LOP3.LUT P0, RZ, R251, 0x7fffffff, RZ, 0xc0, !PT ;  /* 0x7ffffffffbff7812 */ /* 0x000fc8000780c0ff */
[----:B------:R-:W-:-:S13]  /*64ae0*/  PLOP3.LUT P0, PT, P2, P0, PT, 0x2a, 0x0 ;  /* 0x000000000000781c */ /* 0x000fda0001700572 */
[----:B------:R-:W-:Y:S05]  /*64af0*/  @P0 BRA `(.L_x_5016) ;  /* 0x0000000400940947 */ /* 0x000fea0003800000 */
[----:B------:R-:W-:-:S04]  /*64b00*/  LOP3.LUT P0, RZ, R7, 0x7fffffff, RZ, 0xc0, !PT ;  /* 0x7fffffff07ff7812 */ /* 0x000fc8000780c0ff */
[----:B------:R-:W-:-:S13]  /*64b10*/  PLOP3.LUT P0, PT, P1, P0, PT, 0x2a, 0x0 ;  /* 0x000000000000781c */ /* 0x000fda0000f00572 */
[----:B------:R-:W-:Y:S05]  /*64b20*/  @P0 BRA `(.L_x_5017) ;  /* 0x00000004007c0947 */ /* 0x000fea0003800000 */
[----:B------:R0:W-:Y:S04]  /*64b30*/  STL [R1+0x450], R0 ;  /* 0x0004500001007387 */ /* 0x0001e80000100800 */
[----:B0-----:R-:W2:Y:S04]  /*64b40*/  LDL.LU R0, [R1+0x10] ;  /* 0x0000100001007983 */ /* 0x001ea80000300800 */
[----:B------:R-:W3:Y:S01]  /*64b50*/  LDL.LU R252, [R1+0x8] ;  /* 0x0000080001fc7983 */ /* 0x000ee20000300800 */
[----:B--2---:R-:W-:-:S03]  /*64b60*/  ISETP.GE.AND P0, PT, R0, RZ, PT ;  /* 0x000000ff0000720c */ /* 0x004fc60003f06270 */
[----:B------:R0:W5:Y:S01]  /*64b70*/  LDL.LU R0, [R1+0x450] ;  /* 0x0004500001007983 */ /* 0x0001620000300800 */
[----:B---3--:R-:W-:-:S09]  /*64b80*/  ISETP.GE.AND P1, PT, R252, RZ, PT ;  /* 0x000000fffc00720c */ /* 0x008fd20003f26270 */
[----:B------:R-:W-:Y:S01]  /*64b90*/  @P0 MOV R252, RZ ;  /* 0x000000ff00fc0202 */ /* 0x000fe20000000f00 */
[----:B------:R-:W-:Y:S01]  /*64ba0*/  @!P0 FFMA R251, R251, 1.84467440737095516160e+19, RZ ;  /* 0x5f800000fbfb8823 */ /* 0x000fe200000000ff */
[----:B------:R-:W-:Y:S02]  /*64bb0*/  @!P0 MOV R252, 0xffffffc0 ;  /* 0xffffffc000fc8802 */ /* 0x000fe40000000f00 */
[----:B------:R-:W-:Y:S02]  /*64bc0*/  @!P1 FFMA R7, R130, 1.84467440737095516160e+19, RZ ;  /* 0x5f80000082079823 */ /* 0x000fe400000000ff */
[----:B0-----:R-:W-:-:S07]  /*64bd0*/  @!P1 IADD3 R252, R252, 0x40, RZ ;  /* 0x00000040fcfc9810 */ /* 0x001fce0007ffe0ff */
.L_x_5013:
[----:B------:R-:W2:Y:S04]  /*64be0*/  LDL.LU R128, [R1] ;  /* 0x0000000001807983 */ /* 0x000ea80000300800 */
[----:B------:R0:W-:Y:S04]  /*64bf0*/  STL [R1+0x45c], R4 ;  /* 0x00045c0401007387 */ /* 0x0001e80000100800 */
[----:B0-----:R-:W3:Y:S04]  /*64c00*/  LDL R4, [R1+0x4] ;  /* 0x0000040001047983 */ /* 0x001ee80000100800 */
[----:B------:R-:W-:Y:S04]  /*64c10*/  STL [R1+0x454], R2 ;  /* 0x0004540201007387 */ /* 0x000fe80000100800 */
[----:B-----5:R0:W-:Y:S01]  /*64c20*/  STL [R1+0x450], R0 ;  /* 0x0004500001007387 */ /* 0x0201e20000100800 */
[----:B--2---:R-:W-:-:S05]  /*64c30*/  IADD3 R128, R128, -0x7f, RZ ;  /* 0xffffff8180807810 */ /* 0x004fca0007ffe0ff */
[----:B------:R-:W-:Y:S01]  /*64c40*/  IMAD R251, R128, -0x800000, R251 ;  /* 0xff80000080fb7824 */ /* 0x000fe200078e02fb */
[----:B---3--:R-:W-:-:S05]  /*64c50*/  LEA R4, R4, 0xc0800000, 0x17 ;  /* 0xc080000004047811 */ /* 0x008fca00078eb8ff */
[----:B------:R-:W-:-:S04]  /*64c60*/  IMAD.IADD R7, R7, 0x1, -R4 ;  /* 0x0000000107077824 */ /* 0x000fc800078e0a04 */
[----:B0-----:R-:W0:Y:S01]  /*64c70*/  MUFU.RCP R0, R7 ;  /* 0x0000000700007308 */ /* 0x001e220000001000 */
[----:B------:R-:W-:-:S04]  /*64c80*/  FADD.FTZ R2, -R7, -RZ ;  /* 0x800000ff07027221 */ /* 0x000fc80000010100 */
[----:B0-----:R-:W-:-:S04]  /*64c90*/  FFMA R7, R0, R2, 1 ;  /* 0x3f80000000077423 */ /* 0x001fc80000000002 */
[----:B------:R-:W-:-:S04]  /*64ca0*/  FFMA R7, R0, R7, R0 ;  /* 0x0000000700077223 */ /* 0x000fc80000000000 */
[----:B------:R-:W-:-:S04]  /*64cb0*/  FFMA R4, R251, R7, RZ ;  /* 0x00000007fb047223 */ /* 0x000fc800000000ff */
[----:B------:R-:W-:-:S04]  /*64cc0*/  FFMA R0, R2, R4, R251 ;  /* 0x0000000402007223 */ /* 0x000fc800000000fb */
[----:B------:R-:W-:Y:S02]  /*64cd0*/  FFMA R0, R7, R0, R4 ;  /* 0x0000000007007223 */ /* 0x000fe40000000004 */
[----:B------:R0:W5:Y:S04]  /*64ce0*/  LDL.LU R4, [R1+0x45c] ;  /* 0x00045c0001047983 */ /* 0x0001680000300800 */
[----:B------:R1:W-:Y:S04]  /*64cf0*/  STL [R1+0x458], R3 ;  /* 0x0004580301007387 */ /* 0x0003e80000100800 */
[----:B-1----:R-:W2:Y:S01]  /*64d00*/  LDL.LU R3, [R1+0x4] ;  /* 0x0000040001037983 */ /* 0x002ea20000300800 */
[----:B------:R-:W-:Y:S01]  /*64d10*/  FFMA R251, R2, R0, R251 ;  /* 0x0000000002fb7223 */ /* 0x000fe200000000fb */
[----:B------:R-:W-:Y:S01]  /*64d20*/  BSSY B1, `(.L_x_5018) ;  /* 0x000003e000017945 */ /* 0x000fe20003800000 */
[----:B--2---:R-:W-:-:S02]  /*64d30*/  IADD3 R128, R128, 0x7f, -R3 ;  /* 0x0000007f80807810 */ /* 0x004fc40007ffe803 */
[----:B------:R0:W5:Y:S04]  /*64d40*/  LDL.LU R3, [R1+0x458] ;  /* 0x0004580001037983 */ /* 0x0001680000300800 */
[----:B------:R-:W-:Y:S04]  /*64d50*/  STL [R1], R0 ;  /* 0x0000000001007387 */ /* 0x000fe80000100800 */
[----:B------:R0:W5:Y:S01]  /*64d60*/  LDL.LU R2, [R1+0x454] ;  /* 0x0004540001027983 */ /* 0x0001620000300800 */
[----:B------:R-:W-:-:S03]  /*64d70*/  IADD3 R128, R128, R252, RZ ;  /* 0x000000fc80807210 */ /* 0x000fc60007ffe0ff */
[----:B------:R1:W-:Y:S02]  /*64d80*/  STL [R1+0x4], R251 ;  /* 0x000004fb01007387 */ /* 0x0003e40000100800 */
[----:B-1----:R-:W-:Y:S02]  /*64d90*/  FFMA R251, R7, R251, R0 ;  /* 0x000000fb07fb7223 */ /* 0x002fe40000000000 */
[----:B------:R0:W5:Y:S03]  /*64da0*/  LDL.LU R0, [R1+0x450] ;  /* 0x0004500001007983 */ /* 0x0001660000300800 */
[----:B------:R-:W-:Y:S01]  /*64db0*/  SHF.R.U32.HI R252, RZ, 0x17, R251 ;  /* 0x00000017fffc7819 */ /* 0x000fe200000116fb */
[----:B------:R1:W-:Y:S03]  /*64dc0*/  STL [R1+0x8], R128 ;  /* 0x0000088001007387 */ /* 0x0003e60000100800 */
[----:B------:R-:W-:-:S04]  /*64dd0*/  LOP3.LUT R252, R252, 0xff, RZ, 0xc0, !PT ;  /* 0x000000fffcfc7812 */ /* 0x000fc800078ec0ff */
[----:B------:R-:W-:-:S05]  /*64de0*/  IADD3 R252, R252, R128, RZ ;  /* 0x00000080fcfc7210 */ /* 0x000fca0007ffe0ff */
[----:B-1----:R-:W-:-:S05]  /*64df0*/  VIADD R128, R252, 0xffffffff ;  /* 0xfffffffffc807836 */ /* 0x002fca0000000000 */
[----:B------:R-:W-:Y:S02]  /*64e00*/  ISETP.GE.U32.AND P0, PT, R128, 0xfe, PT ;  /* 0x000000fe8000780c */ /* 0x000fe40003f06070 */
[----:B------:R-:W1:Y:S02]  /*64e10*/  S2R R128, SR_CTAID.X ;  /* 0x0000000000807919 */ /* 0x000e640000002500 */
[----:B-1----:R-:W-:-:S09]  /*64e20*/  IADD3 R128, R128, 0x1, RZ ;  /* 0x0000000180807810 */ /* 0x002fd20007ffe0ff */
[----:B0-----:R-:W-:Y:S05]  /*64e30*/  @!P0 BRA `(.L_x_5019) ;  /* 0x0000000000a88947 */ /* 0x001fea0003800000 */
[----:B------:R-:W-:-:S13]  /*64e40*/  ISETP.GT.AND P0, PT, R252, 0xfe, PT ;  /* 0x000000fefc00780c */ /* 0x000fda0003f04270 */
[----:B------:R-:W-:Y:S05]  /*64e50*/  @P0 BRA `(.L_x_5020) ;  /* 0x0000000000940947 */ /* 0x000fea0003800000 */
[----:B------:R-:W-:-:S13]  /*64e60*/  ISETP.GE.AND P0, PT, R252, 0x1, PT ;  /* 0x00000001fc00780c */ /* 0x000fda0003f06270 */
[----:B------:R-:W-:Y:S05]  /*64e70*/  @P0 BRA `(.L_x_5021) ;  /* 0x0000000000a00947 */ /* 0x000fea0003800000 */
[----:B------:R-:W-:Y:S02]  /*64e80*/  ISETP.GE.AND P0, PT, R252, -0x18, PT ;  /* 0xffffffe8fc00780c */ /* 0x000fe40003f06270 */
[----:B------:R-:W-:-:S11]  /*64e90*/  LOP3.LUT R251, R251, 0x80000000, RZ, 0xc0, !PT ;  /* 0x80000000fbfb7812 */ /* 0x000fd600078ec0ff */
[----:B------:R-:W-:Y:S05]  /*64ea0*/  @!P0 BRA `(.L_x_5021) ;  /* 0x0000000000948947 */ /* 0x000fea0003800000 */
[----:B-----5:R0:W-:Y:S04]  /*64eb0*/  STL [R1+0x458], R3 ;  /* 0x0004580301007387 */ /* 0x0201e80000100800 */
[----:B0-----:R-:W2:Y:S04]  /*64ec0*/  LDL.LU R3, [R1] ;  /* 0x0000000001037983 */ /* 0x001ea80000300800 */
[----:B------:R0:W-:Y:S04]  /*64ed0*/  STL [R1+0x454], R2 ;  /* 0x0004540201007387 */ /* 0x0001e80000100800 */
[----:B0-----:R-:W2:Y:S04]  /*64ee0*/  LDL.LU R2, [R1+0x4] ;  /* 0x0000040001027983 */ /* 0x001ea80000300800 */
[----:B------:R0:W-:Y:S01]  /*64ef0*/  STL [R1+0x450], R0 ;  /* 0x0004500001007387 */ /* 0x0001e20000100800 */
[----:B------:R-:W-:-:S02]  /*64f00*/  ISETP.NE.AND P2, PT, R252, RZ, PT ;  /* 0x000000fffc00720c */ /* 0x000fc40003f45270 */
[----:B------:R-:W-:Y:S01]  /*64f10*/  ISETP.NE.AND P1, PT, R252, RZ, PT ;  /* 0x000000fffc00720c */ /* 0x000fe20003f25270 */
[CCC-:B--2---:R-:W-:Y:S01]  /*64f20*/  FFMA.RP R128, R7.reuse, R2.reuse, R3.reuse ;  /* 0x0000000207807223 */ /* 0x1c4fe20000008003 */
[CCC-:B0-----:R-:W-:Y:S01]  /*64f30*/  FFMA.RM R0, R7.reuse, R2.reuse, R3.reuse ;  /* 0x0000000207007223 */ /* 0x1c1fe20000004003 */
[----:B------:R-:W-:Y:S02]  /*64f40*/  FFMA.RZ R7, R7, R2, R3 ;  /* 0x0000000207077223 */ /* 0x000fe4000000c003 */
[----:B------:R0:W5:Y:S02]  /*64f50*/  LDL.LU R3, [R1+0x458] ;  /* 0x0004580001037983 */ /* 0x0001640000300800 */
[----:B------:R-:W-:Y:S02]  /*64f60*/  FSETP.NEU.FTZ.AND P0, PT, R128, R0, PT ;  /* 0x000000008000720b */ /* 0x000fe40003f1d000 */
[----:B------:R0:W5:Y:S04]  /*64f70*/  LDL.LU R2, [R1+0x454] ;  /* 0x0004540001027983 */ /* 0x0001680000300800 */
[----:B------:R0:W5:Y:S01]  /*64f80*/  LDL.LU R0, [R1+0x450] ;  /* 0x0004500001007983 */ /* 0x0001620000300800 */
[----:B------:R-:W-:-:S02]  /*64f90*/  LOP3.LUT R7, R7, 0x7fffff, RZ, 0xc0, !PT ;  /* 0x007fffff07077812 */ /* 0x000fc400078ec0ff */
[C---:B------:R-:W-:Y:S02]  /*64fa0*/  IADD3 R128, R252.reuse, 0x20, RZ ;  /* 0x00000020fc807810 */ /* 0x040fe40007ffe0ff */
[----:B------:R-:W-:Y:S02]  /*64fb0*/  LOP3.LUT R7, R7, 0x800000, RZ, 0xfc, !PT ;  /* 0x0080000007077812 */ /* 0x000fe400078efcff */
[----:B------:R-:W-:Y:S02]  /*64fc0*/  IADD3 R252, -R252, RZ, RZ ;  /* 0x000000fffcfc7210 */ /* 0x000fe40007ffe1ff */
[----:B------:R-:W-:Y:S02]  /*64fd0*/  SHF.L.U32 R128, R7, R128, RZ ;  /* 0x0000008007807219 */ /* 0x000fe400000006ff */
[----:B------:R-:W-:Y:S02]  /*64fe0*/  SEL R252, R252, RZ, P2 ;  /* 0x000000fffcfc7207 */ /* 0x000fe40001000000 */
[----:B------:R-:W-:-:S02]  /*64ff0*/  ISETP.NE.AND P1, PT, R128, RZ, P1 ;  /* 0x000000ff8000720c */ /* 0x000fc40000f25270 */
[----:B------:R-:W-:Y:S02]  /*65000*/  SHF.R.U32.HI R252, RZ, R252, R7 ;  /* 0x000000fcfffc7219 */ /* 0x000fe40000011607 */
[----:B------:R-:W-:Y:S02]  /*65010*/  PLOP3.LUT P0, PT, P0, P1, PT, 0xa8, 0x0 ;  /* 0x000000000000781c */ /* 0x000fe40000703570 */
[----:B------:R-:W-:Y:S02]  /*65020*/  SHF.R.U32.HI R7, RZ, 0x1, R252 ;  /* 0x00000001ff077819 */ /* 0x000fe400000116fc */
[----:B------:R-:W-:-:S04]  /*65030*/  SEL R128, RZ, 0x1, !P0 ;  /* 0x00000001ff807807 */ /* 0x000fc80004000000 */
[----:B------:R-:W-:-:S04]  /*65040*/  LOP3.LUT R128, R128, 0x1, R7, 0xf8, !PT ;  /* 0x0000000180807812 */ /* 0x000fc800078ef807 */
[----:B------:R-:W-:Y:S02]  /*65050*/  LOP3.LUT R252, R128, R252, RZ, 0xc0, !PT ;  /* 0x000000fc80fc7212 */ /* 0x000fe400078ec0ff */
[----:B------:R-:W1:Y:S02]  /*65060*/  S2R R128, SR_CTAID.X ;  /* 0x0000000000807919 */ /* 0x000e640000002500 */
[----:B------:R-:W-:-:S04]  /*65070*/  IADD3 R7, R7, R252, RZ ;  /* 0x000000fc07077210 */ /* 0x000fc80007ffe0ff */
[----:B------:R-:W-:Y:S01]  /*65080*/  LOP3.LUT R251, R7, R251, RZ, 0xfc, !PT ;  /* 0x000000fb07fb7212 */ /* 0x000fe200078efcff */
[----:B-1----:R-:W-:Y:S01]  /*65090*/  VIADD R128, R128, 0x1 ;  /* 0x0000000180807836 */ /* 0x002fe20000000000 */
[----:B0-----:R-:W-:Y:S06]  /*650a0*/  BRA `(.L_x_5021) ;  /* 0x0000000000147947 */ /* 0x001fec0003800000 */
.L_x_5020:
[----:B------:R-:W-:-:S04]  /*650b0*/  LOP3.LUT R251, R251, 0x80000000, RZ, 0xc0, !PT ;  /* 0x80000000fbfb7812 */ /* 0x000fc800078ec0ff */
[----:B------:R-:W-:Y:S01]  /*650c0*/  LOP3.LUT R251, R251, 0x7f800000, RZ, 0xfc, !PT ;  /* 0x7f800000fbfb7812 */ /* 0x000fe200078efcff */
[----:B------:R-:W-:Y:S06]  /*650d0*/  BRA `(.L_x_5021) ;  /* 0x0000000000087947 */ /* 0x000fec0003800000 */
.L_x_5019:
[----:B------:R-:W2:Y:S02]  /*650e0*/  LDL.LU R7, [R1+0x8] ;  /* 0x0000080001077983 */ /* 0x000ea40000300800 */
[----:B--2---:R-:W-:-:S07]  /*650f0*/  LEA R251, R7, R251, 0x17 ;  /* 0x000000fb07fb7211 */ /* 0x004fce00078eb8ff */
.L_x_5021:
[----:B------:R-:W-:Y:S05]  /*65100*/  BSYNC B1 ;  /* 0x0000000000017941 */ /* 0x000fea0003800000 */
.L_x_5018:
[----:B------:R-:W-:Y:S05]  /*65110*/  BRA `(.L_x_5022) ;  /* 0x0000000000207947 */ /* 0x000fea0003800000 */
.L_x_5017:
[----:B------:R-:W-:-:S04]  /*65120*/  LOP3.LUT R251, R7, 0x80000000, R251, 0x48, !PT ;  /* 0x8000000007fb7812 */ /* 0x000fc800078e48fb */
[----:B------:R-:W-:Y:S01]  /*65130*/  LOP3.LUT R251, R251, 0x7f800000, RZ, 0xfc, !PT ;  /* 0x7f800000fbfb7812 */ /* 0x000fe200078efcff */
[----:B------:R-:W-:Y:S06]  /*65140*/  BRA `(.L_x_5022) ;  /* 0x0000000000147947 */ /* 0x000fec0003800000 */
.L_x_5016:
[----:B------:R-:W-:Y:S01]  /*65150*/  LOP3.LUT R251, R7, 0x80000000, R251, 0x48, !PT ;  /* 0x8000000007fb7812 */ /* 0x000fe200078e48fb */
[----:B------:R-:W-:Y:S06]  /*65160*/  BRA `(.L_x_5022) ;  /* 0x00000000000c7947 */ /* 0x000fec0003800000 */
.L_x_5015:
[----:B------:R-:W0:Y:S01]  /*65170*/  MUFU.RSQ R251, -QNAN ;  /* 0xffc0000000fb7908 */ /* 0x000e220000001400 */
[----:B------:R-:W-:Y:S05]  /*65180*/  BRA `(.L_x_5022) ;  /* 0x0000000000047947 */ /* 0x000fea0003800000 */
.L_x_5014:
[----:B------:R-:W-:-:S07]  /*65190*/  FADD.FTZ R251, R251, R130 ;  /* 0x00000082fbfb7221 */ /* 0x000fce0000010000 */
.L_x_5022:
[----:B------:R-:W-:Y:S05]  /*651a0*/  BSYNC B0 ;  /* 0x0000000000007941 */ /* 0x000fea0003800000 */
.L_x_5012:
[----:B------:R-:W-:-:S06]  /*651b0*/  HFMA2.MMA R7, -RZ, RZ, 0, 0 ;  /* 0x00000000ff077435 */ /* 0x000fcc00000001ff */
[----:B0----5:R-:W-:Y:S05]  /*651c0*/  RET.REL.NODEC R6 `(_ZN18transformer_engine47scaled_upper_triang_masked_softmax_warp_forwardI13__nv_bfloat16S1_fLi14EEEvPT0_PKT_T1_iii) ;  /* 0xfffff9ac068c7950 */ /* 0x021fea0003c3ffff */
.L_x_5023:
        /* <DEDUP_REMOVED lines=11> */
.L_x_14334:


//--------------------- .text._ZN18transformer_engine47scaled_upper_triang_masked_softmax_warp_forwardI13__nv_bfloat16S1_fLi13EEEvPT0_PKT_T1_iii --------------------------
	.section	.text._ZN18transformer_engine47scaled_upper_triang_masked_softmax_warp_forwardI13__nv_bfloat16S1_fLi13EEEvPT0_PKT_T1_iii,"ax",@progbits
	.align	128
        .global         _ZN18transformer_engine47scaled_upper_triang_masked_softmax_warp_forwardI13__nv_bfloat16S1_fLi13EEEvPT0_PKT_T1_iii
        .type           _ZN18transformer_engine47scaled_upper_triang_masked_softmax_warp_forwardI13__nv_bfloat16S1_fLi13EEEvPT0_PKT_T1_iii,@function
        .size           _ZN18transformer_engine47scaled_upper_triang_masked_softmax_warp_forwardI13__nv_bfloat16S1_fLi13EEEvPT0_PKT_T1_iii,(.L_x_14335 - _ZN18transformer_engine47scaled_upper_triang_masked_softmax_warp_forwardI13__nv_bfloat16S1_fLi13EEEvPT0_PKT_T1_iii)
        .other          _ZN18transformer_engine47scaled_upper_triang_masked_softmax_warp_forwardI13__nv_bfloat16S1_fLi13EEEvPT0_PKT_T1_iii,@"STO_CUDA_ENTRY STV_DEFAULT"
_ZN18transformer_engine47scaled_upper_triang_masked_softmax_warp_forwardI13__nv_bfloat16S1_fLi13EEEvPT0_PKT_T1_iii:
.text._ZN18transformer_engine47scaled_upper_triang_masked_softmax_warp_forwardI13__nv_bfloat16S1_fLi13EEEvPT0_PKT_T1_iii:
        /* <DEDUP_REMOVED lines=13> */
[----:B------:R-:W-:-:S02]  /*00d0*/  MOV R119, 0xff800000 ;  /* 0xff80000000777802 */ /* 0x000fc40000000f00 */
[----:B------:R-:W-:Y:S01]  /*00e0*/  MOV R130, 0xff800000 ;  /* 0xff80000000827802 */ /* 0x000fe20000000f00 */
[----:B-1----:R-:W-:Y:S01]  /*00f0*/  IMAD R3, R3, UR4, R0 ;  /* 0x0000000403037c24 */ /* 0x002fe2000f8e0200 */
[----:B------:R-:W-:Y:S01]  /*0100*/  ULDC UR4, c[0x0][0xc] ;  /* 0x0000030000047ab9 */ /* 0x000fe20000000800 */
[----:B0-----:R-:W-:Y:S02]  /*0110*/  SHF.L.U32 R124, R124, 0x2, RZ ;  /* 0x000000027c7c7819 */ /* 0x001fe400000006ff */
        /* <DEDUP_REMOVED lines=10> */
[----:B------:R-:W-:Y:S01]  /*01c0*/  IMAD.IADD R3, R3, 0x1, R5 ;  /* 0x0000000103037824 */ /* 0x000fe200078e0205 */
[----:B------:R-:W-:Y:S01]  /*01d0*/  SHF.L.U32 R8, R2, 0x1, RZ ;  /* 0x0000000102087819 */ /* 0x000fe200000006ff */
[----:B------:R0:W-:Y:S01]  /*01e0*/  STL [R1+0x4], R4 ;  /* 0x0000040401007387 */ /* 0x0001e20000100800 */
[----:B------:R-:W-:Y:S02]  /*01f0*/  ISETP.GT.AND P0, PT, R4, RZ, PT ;  /* 0x000000ff0400720c */ /* 0x000fe40003f04270 */
[----:B------:R-:W-:Y:S01]  /*0200*/  SHF.L.U64.HI R7, R2, 0x1, R3 ;  /* 0x0000000102077819 */ /* 0x000fe20000010203 */
[----:B------:R1:W-:Y:S01]  /*0210*/  STL [R1+0x8], R8 ;  /* 0x0000080801007387 */ /* 0x0003e20000100800 */
[----:B------:R-:W-:Y:S02]  /*0220*/  SEL R251, R122, RZ, P0 ;  /* 0x000000ff7afb7207 */ /* 0x000fe40000000000 */
[----:B------:R-:W-:Y:S01]  /*0230*/  IADD3 R126, P0, R8, UR4, RZ ;  /* 0x00000004087e7c10 */ /* 0x000fe2000ff1e0ff */
[----:B------:R1:W-:Y:S01]  /*0240*/  STL [R1+0xc], R7 ;  /* 0x00000c0701007387 */ /* 0x0003e20000100800 */
[-C--:B------:R-:W-:Y:S01]  /*0250*/  ISETP.GE.AND P6, PT, R0, R251.reuse, PT ;  /* 0x000000fb0000720c */ /* 0x080fe20003fc6270 */
[C---:B------:R-:W-:Y:S01]  /*0260*/  VIADD R0, R124.reuse, 0x200 ;  /* 0x000002007c007836 */ /* 0x040fe20000000000 */
[----:B------:R-:W-:Y:S01]  /*0270*/  IADD3.X R127, R7, UR5, RZ, P0, !PT ;  /* 0x00000005077f7c10 */ /* 0x000fe200087fe4ff */
[----:B------:R-:W-:Y:S01]  /*0280*/  ULDC.64 UR4, c[0x0][0x208] ;  /* 0x0000820000047ab9 */ /* 0x000fe20000000a00 */
[----:B------:R-:W-:-:S02]  /*0290*/  ISETP.GE.AND P0, PT, R124, R251, PT ;  /* 0x000000fb7c00720c */ /* 0x000fc40003f06270 */
[C---:B0-----:R-:W-:Y:S02]  /*02a0*/  IADD3 R4, R124.reuse, 0x100, RZ ;  /* 0x000001007c047810 */ /* 0x041fe40007ffe0ff */
[----:B------:R-:W-:Y:S02]  /*02b0*/  IADD3 R2, R124, 0x280, RZ ;  /* 0x000002807c027810 */ /* 0x000fe40007ffe0ff */
[-C--:B------:R-:W-:Y:S02]  /*02c0*/  ISETP.GE.AND P5, PT, R4, R251.reuse, PT ;  /* 0x000000fb0400720c */ /* 0x080fe40003fa6270 */
[----:B------:R-:W-:Y:S02]  /*02d0*/  IADD3 R4, R124, 0x300, RZ ;  /* 0x000003007c047810 */ /* 0x000fe40007ffe0ff */
[-C--:B------:R-:W-:Y:S02]  /*02e0*/  ISETP.GE.AND P4, PT, R6, R251.reuse, PT ;  /* 0x000000fb0600720c */ /* 0x080fe40003f86270 */
[----:B------:R-:W-:-:S02]  /*02f0*/  ISETP.GE.AND P3, PT, R0, R251, PT ;  /* 0x000000fb0000720c */ /* 0x000fc40003f66270 */
[-C--:B------:R-:W-:Y:S02]  /*0300*/  ISETP.GE.AND P2, PT, R2, R251.reuse, PT ;  /* 0x000000fb0200720c */ /* 0x080fe40003f46270 */
[----:B------:R-:W-:Y:S02]  /*0310*/  ISETP.GE.AND P1, PT, R4, R251, PT ;  /* 0x000000fb0400720c */ /* 0x000fe40003f26270 */
[----:B------:R-:W-:Y:S01]  /*0320*/  IADD3 R6, R124, 0x380, RZ ;  /* 0x000003807c067810 */ /* 0x000fe20007ffe0ff */
[----:B-1----:R-:W-:Y:S10]  /*0330*/  @P0 BRA `(.L_x_5025) ;  /* 0x0000000000580947 */ /* 0x002ff40003800000 */
[----:B------:R-:W2:Y:S01]  /*0340*/  LDG.E.64 R2, desc[UR4][R126.64] ;  /* 0x000000047e027981 */ /* 0x000ea2000c1e1b00 */
[----:B------:R-:W-:Y:S01]  /*0350*/  VIADD R0, R124, 0x2 ;  /* 0x000000027c007836 */ /* 0x000fe20000000000 */
[----:B------:R-:W-:Y:S01]  /*0360*/  MOV R119, 0xff800000 ;  /* 0xff80000000777802 */ /* 0x000fe20000000f00 */
[----:B------:R-:W-:Y:S01]  /*0370*/  ULDC UR6, c[0x0][0x220] ;  /* 0x0000880000067ab9 */ /* 0x000fe20000000800 */
[----:B------:R-:W-:Y:S02]  /*0380*/  MOV R118, 0xff800000 ;  /* 0xff80000000767802 */ /* 0x000fe40000000f00 */
[----:B------:R-:W-:Y:S01]  /*0390*/  ISETP.GE.AND P0, PT, R0, R251, PT ;  /* 0x000000fb0000720c */ /* 0x000fe20003f06270 */
[----:B------:R-:W-:Y:S01]  /*03a0*/  VIADD R0, R124, 0x1 ;  /* 0x000000017c007836 */ /* 0x000fe20000000000 */
[----:B------:R-:W-:-:S11]  /*03b0*/  MOV R120, 0xff800000 ;  /* 0xff80000000787802 */ /* 0x000fd60000000f00 */
[----:B------:R-:W0:Y:S01]  /*03c0*/  @!P0 LDC R5, c[0x0][0x220] ;  /* 0x00008800ff058b82 */ /* 0x000e220000000800 */
[----:B--2---:R-:W-:-:S05]  /*03d0*/  @!P0 SHF.L.U32 R4, R3, 0x10, RZ ;  /* 0x0000001003048819 */ /* 0x004fca00000006ff */
[----:B0-----:R-:W-:Y:S01]  /*03e0*/  @!P0 FMUL R119, R4, R5 ;  /* 0x0000000504778220 */ /* 0x001fe20000400000 */
[----:B------:R-:W-:Y:S01]  /*03f0*/  ISETP.GE.AND P0, PT, R0, R251, PT ;  /* 0x000000fb0000720c */ /* 0x000fe20003f06270 */
[----:B------:R-:W-:Y:S01]  /*0400*/  VIADD R4, R124, 0x3 ;  /* 0x000000037c047836 */ /* 0x000fe20000000000 */
[C---:B------:R-:W-:Y:S01]  /*0410*/  PRMT R0, R2.reuse, 0x7632, R0 ;  /* 0x0000763202007816 */ /* 0x040fe20000000000 */
[----:B------:R-:W-:-:S04]  /*0420*/  IMAD.U32 R2, R2, 0x10000, RZ ;  /* 0x0001000002027824 */ /* 0x000fc800078e00ff */
[----:B------:R-:W-:-:S06]  /*0430*/  FMUL R130, R2, UR6 ;  /* 0x0000000602827c20 */ /* 0x000fcc0008400000 */
[----:B------:R-:W-:-:S05]  /*0440*/  @!P0 SHF.L.U32 R0, R0, 0x10, RZ ;  /* 0x0000001000008819 */ /* 0x000fca00000006ff */
[----:B------:R-:W-:Y:S01]  /*0450*/  @!P0 FMUL R118, R0, UR6 ;  /* 0x0000000600768c20 */ /* 0x000fe20008400000 */
[----:B------:R-:W-:-:S13]  /*0460*/  ISETP.GE.AND P0, PT, R4, R251, PT ;  /* 0x000000fb0400720c */ /* 0x000fda0003f06270 */
[----:B------:R-:W-:-:S04]  /*0470*/  @!P0 PRMT R3, R3, 0x7632, R3 ;  /* 0x0000763203038816 */ /* 0x000fc80000000003 */
[----:B------:R-:W-:-:S05]  /*0480*/  @!P0 SHF.L.U32 R3, R3, 0x10, RZ ;  /* 0x0000001003038819 */ /* 0x000fca00000006ff */
[----:B------:R-:W-:-:S07]  /*0490*/  @!P0 FMUL R120, R3, UR6 ;  /* 0x0000000603788c20 */ /* 0x000fce0008400000 */
.L_x_5025:
[----:B------:R-:W-:Y:S05]  /*04a0*/  BSYNC B0 ;  /* 0x0000000000007941 */ /* 0x000fea0003800000 */
.L_x_5024:
[----:B------:R-:W-:Y:S01]  /*04b0*/  BSSY B0, `(.L_x_5026) ;  /* 0x000001d000007945 */ /* 0x000fe20003800000 */
[----:B------:R-:W-:Y:S01]  /*04c0*/  ISETP.GE.AND P0, PT, R6, R251, PT ;  /* 0x000000fb0600720c */ /* 0x000fe20003f06270 */
[----:B------:R-:W-:Y:S01]  /*04d0*/  VIADD R6, R124, 0x400 ;  /* 0x000004007c067836 */ /* 0x000fe20000000000 */
[----:B------:R-:W-:Y:S02]  /*04e0*/  MOV R117, 0xff800000 ;  /* 0xff80000000757802 */ /* 0x000fe40000000f00 */
[----:B------:R-:W-:Y:S02]  /*04f0*/  MOV R116, 0xff800000 ;  /* 0xff80000000747802 */ /* 0x000fe40000000f00 */
[----:B------:R-:W-:Y:S01]  /*0500*/  MOV R115, 0xff800000 ;  /* 0xff80000000737802 */ /* 0x000fe20000000f00 */
[----:B------:R-:W-:Y:S06]  /*0510*/  @P6 BRA `(.L_x_5027) ;  /* 0x0000000000586947 */ /* 0x000fec0003800000 */
[----:B------:R-:W2:Y:S01]  /*0520*/  LDG.E.64 R2, desc[UR4][R126.64+0x100] ;  /* 0x000100047e027981 */ /* 0x000ea2000c1e1b00 */
[----:B------:R-:W-:Y:S01]  /*0530*/  IADD3 R0, R124, 0x82, RZ ;  /* 0x000000827c007810 */ /* 0x000fe20007ffe0ff */
[----:B------:R-:W-:Y:S01]  /*0540*/  IMAD.MOV.U32 R117, RZ, RZ, -0x800000 ;  /* 0xff800000ff757424 */ /* 0x000fe200078e00ff */
[----:B------:R-:W-:Y:S01]  /*0550*/  ULDC UR6, c[0x0][0x220] ;  /* 0x0000880000067ab9 */ /* 0x000fe20000000800 */
[----:B------:R-:W-:Y:S01]  /*0560*/  IMAD.MOV.U32 R116, RZ, RZ, -0x800000 ;  /* 0xff800000ff747424 */ /* 0x000fe200078e00ff */
[----:B------:R-:W-:Y:S01]  /*0570*/  ISETP.GE.AND P6, PT, R0, R251, PT ;  /* 0x000000fb0000720c */ /* 0x000fe20003fc6270 */
[----:B------:R-:W-:Y:S01]  /*0580*/  IMAD.MOV.U32 R121, RZ, RZ, -0x800000 ;  /* 0xff800000ff797424 */ /* 0x000fe200078e00ff */
[----:B------:R-:W-:-:S11]  /*0590*/  IADD3 R0, R124, 0x81, RZ ;  /* 0x000000817c007810 */ /* 0x000fd60007ffe0ff */
[----:B------:R-:W0:Y:S01]  /*05a0*/  @!P6 LDC R5, c[0x0][0x220] ;  /* 0x00008800ff05eb82 */ /* 0x000e220000000800 */
[----:B--2---:R-:W-:-:S05]  /*05b0*/  @!P6 SHF.L.U32 R4, R3, 0x10, RZ ;  /* 0x000000100304e819 */ /* 0x004fca00000006ff */
[----:B0-----:R-:W-:Y:S01]  /*05c0*/  @!P6 FMUL R117, R4, R5 ;  /* 0x000000050475e220 */ /* 0x001fe20000400000 */
[----:B------:R-:W-:Y:S02]  /*05d0*/  ISETP.GE.AND P6, PT, R0, R251, PT ;  /* 0x000000fb0000720c */ /* 0x000fe40003fc6270 */
[----:B------:R-:W-:Y:S02]  /*05e0*/  PRMT R0, R2, 0x7632, R0 ;  /* 0x0000763202007816 */ /* 0x000fe40000000000 */
[----:B------:R-:W-:Y:S02]  /*05f0*/  IADD3 R4, R124, 0x83, RZ ;  /* 0x000000837c047810 */ /* 0x000fe40007ffe0ff */
[----:B------:R-:W-:-:S05]  /*0600*/  SHF.L.U32 R2, R2, 0x10, RZ ;  /* 0x0000001002027819 */ /* 0x000fca00000006ff */
[----:B------:R-:W-:Y:S02]  /*0610*/  FMUL R115, R2, UR6 ;  /* 0x0000000602737c20 */ /* 0x000fe40008400000 */
[----:B------:R-:W-:-:S05]  /*0620*/  @!P6 SHF.L.U32 R0, R0, 0x10, RZ ;  /* 0x000000100000e819 */ /* 0x000fca00000006ff */
[----:B------:R-:W-:Y:S01]  /*0630*/  @!P6 FMUL R116, R0, UR6 ;  /* 0x000000060074ec20 */ /* 0x000fe20008400000 */
[----:B------:R-:W-:-:S13]  /*0640*/  ISETP.GE.AND P6, PT, R4, R251, PT ;  /* 0x000000fb0400720c */ /* 0x000fda0003fc6270 */
[----:B------:R-:W-:-:S04]  /*0650*/  @!P6 PRMT R3, R3, 0x7632, R3 ;  /* 0x000076320303e816 */ /* 0x000fc80000000003 */
[----:B------:R-:W-:-:S05]  /*0660*/  @!P6 SHF.L.U32 R3, R3, 0x10, RZ ;  /* 0x000000100303e819 */ /* 0x000fca00000006ff */
[----:B------:R-:W-:-:S07]  /*0670*/  @!P6 FMUL R121, R3, UR6 ;  /* 0x000000060379ec20 */ /* 0x000fce0008400000 */
.L_x_5027:
[----:B------:R-:W-:Y:S05]  /*0680*/  BSYNC B0 ;  /* 0x0000000000007941 */ /* 0x000fea0003800000 */
.L_x_5026:
[----:B------:R-:W-:Y:S01]  /*0690*/  BSSY B0, `(.L_x_5028) ;  /* 0x000001f000007945 */ /* 0x000fe20003800000 */
[----:B------:R-:W-:Y:S01]  /*06a0*/  ISETP.GE.AND P6, PT, R6, R251, PT ;  /* 0x000000fb0600720c */ /* 0x000fe20003fc6270 */
[----:B------:R-:W-:Y:S01]  /*06b0*/  IMAD.MOV.U32 R114, RZ, RZ, -0x800000 ;  /* 0xff800000ff727424 */ /* 0x000fe200078e00ff */
[----:B------:R-:W-:Y:S01]  /*06c0*/  MOV R113, 0xff800000 ;  /* 0xff80000000717802 */ /* 0x000fe20000000f00 */
[----:B------:R-:W-:Y:S01]  /*06d0*/  IMAD.MOV.U32 R111, RZ, RZ, -0x800000 ;  /* 0xff800000ff6f7424 */ /* 0x000fe200078e00ff */
[----:B------:R-:W-:Y:S02]  /*06e0*/  MOV R112, 0xff800000 ;  /* 0xff80000000707802 */ /* 0x000fe40000000f00 */
[----:B------:R-:W-:Y:S02]  /*06f0*/  IADD3 R6, R124, 0x480, RZ ;  /* 0x000004807c067810 */ /* 0x000fe40007ffe0ff */
[----:B------:R-:W-:Y:S01]  /*0700*/  MOV R110, 0xff800000 ;  /* 0xff800000006e7802 */ /* 0x000fe20000000f00 */
[----:B------:R-:W-:Y:S06]  /*0710*/  @P5 BRA `(.L_x_5029) ;  /* 0x0000000000585947 */ /* 0x000fec0003800000 */
        /* <DEDUP_REMOVED lines=22> */
.L_x_5029:
[----:B------:R-:W-:Y:S05]  /*0880*/  BSYNC B0 ;  /* 0x0000000000007941 */ /* 0x000fea0003800000 */
.L_x_5028:
        /* <DEDUP_REMOVED lines=29> */
.L_x_5031:
[----:B------:R-:W-:Y:S05]  /*0a60*/  BSYNC B0 ;  /* 0x0000000000007941 */ /* 0x000fea0003800000 */
.L_x_5030:
        /* <DEDUP_REMOVED lines=31> */
.L_x_5033:
[----:B------:R-:W-:Y:S05]  /*0c60*/  BSYNC B0 ;  /* 0x0000000000007941 */ /* 0x000fea0003800000 */
.L_x_5032:
        /* <DEDUP_REMOVED lines=29> */
.L_x_5035:
[----:B------:R-:W-:Y:S05]  /*0e40*/  BSYNC B0 ;  /* 0x0000000000007941 */ /* 0x000fea0003800000 */
.L_x_5034:
        /* <DEDUP_REMOVED lines=31> */
.L_x_5037:
[----:B------:R-:W-:Y:S05]  /*1040*/  BSYNC B0 ;  /* 0x0000000000007941 */ /* 0x000fea0003800000 */
.L_x_5036:
        /* <DEDUP_REMOVED lines=29> */
.L_x_5039:
[----:B------:R-:W-:Y:S05]  /*1220*/  BSYNC B0 ;  /* 0x0000000000007941 */ /* 0x000fea0003800000 */
.L_x_5038:
        /* <DEDUP_REMOVED lines=31> */
.L_x_5041:
[----:B------:R-:W-:Y:S05]  /*1420*/  BSYNC B0 ;  /* 0x0000000000007941 */ /* 0x000fea0003800000 */
.L_x_5040:
        /* <DEDUP_REMOVED lines=29> */
.L_x_5043:
[----:B------:R-:W-:Y:S05]  /*1600*/  BSYNC B0 ;  /* 0x0000000000007941 */ /* 0x000fea0003800000 */
.L_x_5042:
        /* <DEDUP_REMOVED lines=31> */
.L_x_5045:
[----:B------:R-:W-:Y:S05]  /*1800*/  BSYNC B0 ;  /* 0x0000000000007941 */ /* 0x000fea0003800000 */
.L_x_5044:
        /* <DEDUP_REMOVED lines=29> */
.L_x_5047:
[----:B------:R-:W-:Y:S05]  /*19e0*/  BSYNC B0 ;  /* 0x0000000000007941 */ /* 0x000fea0003800000 */
.L_x_5046:
        /* <DEDUP_REMOVED lines=31> */
.L_x_5049:
[----:B------:R-:W-:Y:S05]  /*1be0*/  BSYNC B0 ;  /* 0x0000000000007941 */ /* 0x000fea0003800000 */
.L_x_5048:
        /* <DEDUP_REMOVED lines=29> */
.L_x_5051:
[----:B------:R-:W-:Y:S05]  /*1dc0*/  BSYNC B0 ;  /* 0x0000000000007941 */ /* 0x000fea0003800000 */
.L_x_5050:
        /* <DEDUP_REMOVED lines=31> */
.L_x_5053:
[----:B------:R-:W-:Y:S05]  /*1fc0*/  BSYNC B0 ;  /* 0x0000000000007941 */ /* 0x000fea0003800000 */
.L_x_5052:
        /* <DEDUP_REMOVED lines=29> */
.L_x_5055:
[----:B------:R-:W-:Y:S05]  /*21a0*/  BSYNC B0 ;  /* 0x0000000000007941 */ /* 0x000fea0003800000 */
.L_x_5054:
        /* <DEDUP_REMOVED lines=31> */
.L_x_5057:
[----:B------:R-:W-:Y:S05]  /*23a0*/  BSYNC B0 ;  /* 0x0000000000007941 */ /* 0x000fea0003800000 */
.L_x_5056:
        /* <DEDUP_REMOVED lines=29> */
.L_x_5059:
[----:B------:R-:W-:Y:S05]  /*2580*/  BSYNC B0 ;  /* 0x0000000000007941 */ /* 0x000fea0003800000 */
.L_x_5058:
        /* <DEDUP_REMOVED lines=31> */
.L_x_5061:
[----:B------:R-:W-:Y:S05]  /*2780*/  BSYNC B0 ;  /* 0x0000000000007941 */ /* 0x000fea0003800000 */
.L_x_5060:
        /* <DEDUP_REMOVED lines=29> */
.L_x_5063:
[----:B------:R-:W-:Y:S05]  /*2960*/  BSYNC B0 ;  /* 0x0000000000007941 */ /* 0x000fea0003800000 */
.L_x_5062:
        /* <DEDUP_REMOVED lines=31> */
.L_x_5065:
[----:B------:R-:W-:Y:S05]  /*2b60*/  BSYNC B0 ;  /* 0x0000000000007941 */ /* 0x000fea0003800000 */
.L_x_5064:
        /* <DEDUP_REMOVED lines=29> */
.L_x_5067:
[----:B------:R-:W-:Y:S05]  /*2d40*/  BSYNC B0 ;  /* 0x0000000000007941 */ /* 0x000fea0003800000 */
.L_x_5066:
        /* <DEDUP_REMOVED lines=31> */
.L_x_5069:
[----:B------:R-:W-:Y:S05]  /*2f40*/  BSYNC B0 ;  /* 0x0000000000007941 */ /* 0x000fea0003800000 */
.L_x_5068:
        /* <DEDUP_REMOVED lines=29> */
.L_x_5071:
[----:B------:R-:W-:Y:S05]  /*3120*/  BSYNC B0 ;  /* 0x0000000000007941 */ /* 0x000fea0003800000 */
.L_x_5070:
        /* <DEDUP_REMOVED lines=31> */
.L_x_5073:
[----:B------:R-:W-:Y:S05]  /*3320*/  BSYNC B0 ;  /* 0x0000000000007941 */ /* 0x000fea0003800000 */
.L_x_5072:
        /* <DEDUP_REMOVED lines=29> */
.L_x_5075:
[----:B------:R-:W-:Y:S05]  /*3500*/  BSYNC B0 ;  /* 0x0000000000007941 */ /* 0x000fea0003800000 */
.L_x_5074:
        /* <DEDUP_REMOVED lines=31> */
.L_x_5077:
[----:B------:R-:W-:Y:S05]  /*3700*/  BSYNC B0 ;  /* 0x0000000000007941 */ /* 0x000fea0003800000 */
.L_x_5076:
        /* <DEDUP_REMOVED lines=29> */
.L_x_5079:
[----:B------:R-:W-:Y:S05]  /*38e0*/  BSYNC B0 ;  /* 0x0000000000007941 */ /* 0x000fea0003800000 */
.L_x_5078:
        /* <DEDUP_REMOVED lines=31> */
.L_x_5081:
[----:B------:R-:W-:Y:S05]  /*3ae0*/  BSYNC B0 ;  /* 0x0000000000007941 */ /* 0x000fea0003800000 */
.L_x_5080:
[----:B------:R-:W-:Y:S01]  /*3af0*/  MOV R0, 0xff800000 ;  /* 0xff80000000007802 */ /* 0x000fe20000000f00 */
[----:B------:R-:W-:Y:S01]  /*3b00*/  BSSY B0, `(.L_x_5082) ;  /* 0x000001e000007945 */ /* 0x000fe20003800000 */
[----:B------:R-:W-:Y:S01]  /*3b10*/  ISETP.GE.AND P0, PT, R128, R251, PT ;  /* 0x000000fb8000720c */ /* 0x000fe20003f06270 */
[----:B------:R-:W-:Y:S01]  /*3b20*/  VIADD R128, R124, 0x1200 ;  /* 0x000012007c807836 */ /* 0x000fe20000000000 */
[----:B------:R-:W-:Y:S01]  /*3b30*/  MOV R5, 0xff800000 ;  /* 0xff80000000057802 */ /* 0x000fe20000000f00 */
[----:B------:R0:W-:Y:S01]  /*3b40*/  STL [R1+0x48], R0 ;  /* 0x0000480001007387 */ /* 0x0001e20000100800 */
[----:B------:R-:W-:Y:S01]  /*3b50*/  MOV R4, 0xff800000 ;  /* 0xff80000000047802 */ /* 0x000fe20000000f00 */
[----:B------:R-:W-:Y:S08]  /*3b60*/  @P6 BRA `(.L_x_5083) ;  /* 0x00000000005c6947 */ /* 0x000ff00003800000 */
[----:B------:R-:W2:Y:S01]  /*3b70*/  LDG.E.64 R2, desc[UR4][R126.64+0x1d00] ;  /* 0x001d00047e027981 */ /* 0x000ea2000c1e1b00 */
[C---:B0-----:R-:W-:Y:S01]  /*3b80*/  IADD3 R0, R124.reuse, 0xe82, RZ ;  /* 0x00000e827c007810 */ /* 0x041fe20007ffe0ff */
[----:B------:R-:W-:Y:S01]  /*3b90*/  IMAD.MOV.U32 R5, RZ, RZ, -0x800000 ;  /* 0xff800000ff057424 */ /* 0x000fe200078e00ff */
[----:B------:R-:W-:Y:S01]  /*3ba0*/  ULDC UR6, c[0x0][0x220] ;  /* 0x0000880000067ab9 */ /* 0x000fe20000000800 */
[----:B------:R-:W-:Y:S02]  /*3bb0*/  IADD3 R10, R124, 0xe83, RZ ;  /* 0x00000e837c0a7810 */ /* 0x000fe40007ffe0ff */
        /* <DEDUP_REMOVED lines=8> */
[----:B------:R-:W-:-:S09]  /*3c40*/  SHF.L.U32 R2, R2, 0x10, RZ ;  /* 0x0000001002027819 */ /* 0x000fd200000006ff */
[----:B------:R-:W-:-:S05]  /*3c50*/  @!P6 SHF.L.U32 R0, R0, 0x10, RZ ;  /* 0x000000100000e819 */ /* 0x000fca00000006ff */
[----:B------:R-:W-:Y:S01]  /*3c60*/  @!P6 FMUL R4, R0, UR6 ;  /* 0x000000060004ec20 */ /* 0x000fe20008400000 */
[----:B------:R-:W-:Y:S01]  /*3c70*/  FMUL R0, R2, UR6 ;  /* 0x0000000602007c20 */ /* 0x000fe20008400000 */
[----:B------:R-:W-:Y:S01]  /*3c80*/  ISETP.GE.AND P6, PT, R10, R251, PT ;  /* 0x000000fb0a00720c */ /* 0x000fe20003fc6270 */
[----:B------:R-:W-:-:S03]  /*3c90*/  IMAD.MOV.U32 R10, RZ, RZ, -0x800000 ;  /* 0xff800000ff0a7424 */ /* 0x000fc600078e00ff */
[----:B------:R1:W-:Y:S09]  /*3ca0*/  STL [R1+0x48], R0 ;  /* 0x0000480001007387 */ /* 0x0003f20000100800 */
[----:B------:R-:W-:-:S04]  /*3cb0*/  @!P6 PRMT R3, R3, 0x7632, R3 ;  /* 0x000076320303e816 */ /* 0x000fc80000000003 */
[----:B------:R-:W-:-:S05]  /*3cc0*/  @!P6 SHF.L.U32 R3, R3, 0x10, RZ ;  /* 0x000000100303e819 */ /* 0x000fca00000006ff */
[----:B-1----:R-:W-:-:S07]  /*3cd0*/  @!P6 FMUL R10, R3, UR6 ;  /* 0x00000006030aec20 */ /* 0x002fce0008400000 */
.L_x_5083:
[----:B------:R-:W-:Y:S05]  /*3ce0*/  BSYNC B0 ;  /* 0x0000000000007941 */ /* 0x000fea0003800000 */
.L_x_5082:
[----:B------:R-:W-:Y:S01]  /*3cf0*/  ISETP.GE.AND P6, PT, R128, R251, PT ;  /* 0x000000fb8000720c */ /* 0x000fe20003fc6270 */
[----:B------:R-:W-:Y:S01]  /*3d00*/  BSSY B0, `(.L_x_5084) ;  /* 0x0000020000007945 */ /* 0x000fe20003800000 */
[----:B------:R-:W-:Y:S01]  /*3d10*/  MOV R128, 0xff800000 ;  /* 0xff80000000807802 */ /* 0x000fe20000000f00 */
[----:B------:R-:W-:Y:S01]  /*3d20*/  IMAD.MOV.U32 R3, RZ, RZ, -0x800000 ;  /* 0xff800000ff037424 */ /* 0x000fe200078e00ff */
[----:B------:R-:W-:Y:S01]  /*3d30*/  MOV R123, 0xff800000 ;  /* 0xff800000007b7802 */ /* 0x000fe20000000f00 */
[----:B0-----:R-:W-:Y:S01]  /*3d40*/  IMAD.MOV.U32 R0, RZ, RZ, -0x800000 ;  /* 0xff800000ff007424 */ /* 0x001fe200078e00ff */
        /* <DEDUP_REMOVED lines=17> */
[----:B------:R-:W-:-:S03]  /*3e60*/  MOV R0, 0xff800000 ;  /* 0xff80000000007802 */ /* 0x000fc60000000f00 */
[----:B------:R-:W-:-:S05]  /*3e70*/  FMUL R128, R128, UR6 ;  /* 0x0000000680807c20 */ /* 0x000fca0008400000 */
[----:B------:R1:W-:Y:S01]  /*3e80*/  STL [R1+0x44], R128 ;  /* 0x0000448001007387 */ /* 0x0003e20000100800 */
[----:B------:R-:W-:-:S05]  /*3e90*/  @!P5 SHF.L.U32 R123, R123, 0x10, RZ ;  /* 0x000000107b7bd819 */ /* 0x000fca00000006ff */
[----:B------:R-:W-:Y:S01]  /*3ea0*/  @!P5 FMUL R0, R123, UR6 ;  /* 0x000000067b00dc20 */ /* 0x000fe20008400000 */
[----:B------:R-:W-:Y:S02]  /*3eb0*/  ISETP.GE.AND P5, PT, R132, R251, PT ;  /* 0x000000fb8400720c */ /* 0x000fe40003fa6270 */
[----:B------:R-:W-:-:S11]  /*3ec0*/  MOV R123, 0xff800000 ;  /* 0xff800000007b7802 */ /* 0x000fd60000000f00 */
[----:B------:R-:W-:-:S04]  /*3ed0*/  @!P5 PRMT R129, R129, 0x7632, R129 ;  /* 0x000076328181d816 */ /* 0x000fc80000000081 */
[----:B------:R-:W-:-:S05]  /*3ee0*/  @!P5 SHF.L.U32 R129, R129, 0x10, RZ ;  /* 0x000000108181d819 */ /* 0x000fca00000006ff */
[----:B-1----:R-:W-:-:S07]  /*3ef0*/  @!P5 FMUL R123, R129, UR6 ;  /* 0x00000006817bdc20 */ /* 0x002fce0008400000 */
.L_x_5085:
[----:B------:R-:W-:Y:S05]  /*3f00*/  BSYNC B0 ;  /* 0x0000000000007941 */ /* 0x000fea0003800000 */
.L_x_5084:
        /* <DEDUP_REMOVED lines=20> */
[----:B------:R-:W-:Y:S02]  /*4050*/  SHF.L.U32 R128, R128, 0x10, RZ ;  /* 0x0000001080807819 */ /* 0x000fe400000006ff */
[----:B------:R-:W-:-:S03]  /*4060*/  IADD3 R134, R124, 0xf83, RZ ;  /* 0x00000f837c867810 */ /* 0x000fc60007ffe0ff */
[----:B------:R-:W-:-:S04]  /*4070*/  FMUL R128, R128, UR6 ;  /* 0x0000000680807c20 */ /* 0x000fc80008400000 */
[----:B------:R-:W-:Y:S01]  /*4080*/  @!P4 SHF.L.U32 R3, R3, 0x10, RZ ;  /* 0x000000100303c819 */ /* 0x000fe200000006ff */
[----:B------:R1:W-:Y:S04]  /*4090*/  STL [R1+0x40], R128 ;  /* 0x0000408001007387 */ /* 0x0003e80000100800 */
[----:B------:R-:W-:Y:S01]  /*40a0*/  @!P4 FMUL R132, R3, UR6 ;  /* 0x000000060384cc20 */ /* 0x000fe20008400000 */
[----:B------:R-:W-:Y:S01]  /*40b0*/  ISETP.GE.AND P4, PT, R134, R251, PT ;  /* 0x000000fb8600720c */ /* 0x000fe20003f86270 */
[----:B------:R-:W-:-:S12]  /*40c0*/  IMAD.MOV.U32 R3, RZ, RZ, -0x800000 ;  /* 0xff800000ff037424 */ /* 0x000fd800078e00ff */
[----:B------:R-:W-:-:S04]  /*40d0*/  @!P4 PRMT R129, R129, 0x7632, R129 ;  /* 0x000076328181c816 */ /* 0x000fc80000000081 */
[----:B------:R-:W-:-:S05]  /*40e0*/  @!P4 SHF.L.U32 R129, R129, 0x10, RZ ;  /* 0x000000108181c819 */ /* 0x000fca00000006ff */
[----:B-1----:R-:W-:-:S07]  /*40f0*/  @!P4 FMUL R3, R129, UR6 ;  /* 0x000000068103cc20 */ /* 0x002fce0008400000 */
.L_x_5087:
[----:B------:R-:W-:Y:S05]  /*4100*/  BSYNC B0 ;  /* 0x0000000000007941 */ /* 0x000fea0003800000 */
.L_x_5086:
        /* <DEDUP_REMOVED lines=11> */
[C---:B------:R-:W-:Y:S01]  /*41c0*/  VIADD R134, R124.reuse, 0x1002 ;  /* 0x000010027c867836 */ /* 0x040fe20000000000 */
[----:B------:R-:W-:Y:S01]  /*41d0*/  MOV R135, 0xff800000 ;  /* 0xff80000000877802 */ /* 0x000fe20000000f00 */
[----:B------:R-:W-:Y:S01]  /*41e0*/  VIADD R138, R124, 0x1003 ;  /* 0x000010037c8a7836 */ /* 0x000fe20000000000 */
[----:B------:R-:W-:Y:S02]  /*41f0*/  ULDC UR6, c[0x0][0x220] ;  /* 0x0000880000067ab9 */ /* 0x000fe40000000800 */
[----:B------:R-:W-:Y:S01]  /*4200*/  ISETP.GE.AND P3, PT, R134, R251, PT ;  /* 0x000000fb8600720c */ /* 0x000fe20003f66270 */
[----:B------:R-:W-:-:S12]  /*4210*/  VIADD R134, R124, 0x1001 ;  /* 0x000010017c867836 */ /* 0x000fd80000000000 */
[----:B------:R-:W0:Y:S01]  /*4220*/  @!P3 LDC R137, c[0x0][0x220] ;  /* 0x00008800ff89bb82 */ /* 0x000e220000000800 */
[----:B--2---:R-:W-:Y:S02]  /*4230*/  @!P3 SHF.L.U32 R136, R129, 0x10, RZ ;  /* 0x000000108188b819 */ /* 0x004fe400000006ff */
[C---:B------:R-:W-:Y:S01]  /*4240*/  PRMT R129, R128.reuse, 0x7632, R129 ;  /* 0x0000763280817816 */ /* 0x040fe20000000081 */
[----:B------:R-:W-:Y:S02]  /*4250*/  IMAD.U32 R128, R128, 0x10000, RZ ;  /* 0x0001000080807824 */ /* 0x000fe400078e00ff */
[----:B0-----:R-:W-:Y:S01]  /*4260*/  @!P3 FMUL R135, R136, R137 ;  /* 0x000000898887b220 */ /* 0x001fe20000400000 */
[----:B------:R-:W-:Y:S01]  /*4270*/  ISETP.GE.AND P3, PT, R134, R251, PT ;  /* 0x000000fb8600720c */ /* 0x000fe20003f66270 */
[----:B------:R-:W-:Y:S01]  /*4280*/  FMUL R128, R128, UR6 ;  /* 0x0000000680807c20 */ /* 0x000fe20008400000 */
[----:B------:R-:W-:-:S04]  /*4290*/  MOV R136, 0xff800000 ;  /* 0xff80000000887802 */ /* 0x000fc80000000f00 */
[----:B------:R1:W-:Y:S07]  /*42a0*/  STL [R1+0x3c], R128 ;  /* 0x00003c8001007387 */ /* 0x0003ee0000100800 */
[----:B------:R-:W-:-:S05]  /*42b0*/  @!P3 SHF.L.U32 R134, R129, 0x10, RZ ;  /* 0x000000108186b819 */ /* 0x000fca00000006ff */
[----:B------:R-:W-:Y:S01]  /*42c0*/  @!P3 FMUL R136, R134, UR6 ;  /* 0x000000068688bc20 */ /* 0x000fe20008400000 */
[----:B------:R-:W-:Y:S02]  /*42d0*/  ISETP.GE.AND P3, PT, R138, R251, PT ;  /* 0x000000fb8a00720c */ /* 0x000fe40003f66270 */
[----:B------:R-:W-:-:S11]  /*42e0*/  MOV R134, 0xff800000 ;  /* 0xff80000000867802 */ /* 0x000fd60000000f00 */
[----:B------:R-:W-:-:S04]  /*42f0*/  @!P3 PRMT R129, R129, 0x7632, R129 ;  /* 0x000076328181b816 */ /* 0x000fc80000000081 */
[----:B------:R-:W-:-:S05]  /*4300*/  @!P3 SHF.L.U32 R129, R129, 0x10, RZ ;  /* 0x000000108181b819 */ /* 0x000fca00000006ff */
[----:B-1----:R-:W-:-:S07]  /*4310*/  @!P3 FMUL R134, R129, UR6 ;  /* 0x000000068186bc20 */ /* 0x002fce0008400000 */
.L_x_5089:
[----:B------:R-:W-:Y:S05]  /*4320*/  BSYNC B0 ;  /* 0x0000000000007941 */ /* 0x000fea0003800000 */
.L_x_5088:
        /* <DEDUP_REMOVED lines=15> */
[----:B--2---:R-:W-:Y:S02]  /*4420*/  @!P2 SHF.L.U32 R133, R129, 0x10, RZ ;  /* 0x000000108185a819 */ /* 0x004fe400000006ff */
[C---:B------:R-:W-:Y:S02]  /*4430*/  PRMT R129, R128.reuse, 0x7632, R129 ;  /* 0x0000763280817816 */ /* 0x040fe40000000081 */
[----:B------:R-:W-:Y:S01]  /*4440*/  SHF.L.U32 R128, R128, 0x10, RZ ;  /* 0x0000001080807819 */ /* 0x000fe200000006ff */
[----:B0-----:R-:W-:Y:S01]  /*4450*/  @!P2 FMUL R137, R133, R140 ;  /* 0x0000008c8589a220 */ /* 0x001fe20000400000 */
[----:B------:R-:W-:Y:S01]  /*4460*/  ISETP.GE.AND P2, PT, R138, R251, PT ;  /* 0x000000fb8a00720c */ /* 0x000fe20003f46270 */
[----:B------:R-:W-:Y:S01]  /*4470*/  IMAD.MOV.U32 R138, RZ, RZ, -0x800000 ;  /* 0xff800000ff8a7424 */ /* 0x000fe200078e00ff */
[----:B------:R-:W-:Y:S01]  /*4480*/  IADD3 R140, R124, 0x1083, RZ ;  /* 0x000010837c8c7810 */ /* 0x000fe20007ffe0ff */
[----:B------:R-:W-:-:S05]  /*4490*/  FMUL R128, R128, UR6 ;  /* 0x0000000680807c20 */ /* 0x000fca0008400000 */
[----:B------:R1:W-:Y:S05]  /*44a0*/  STL [R1+0x38], R128 ;  /* 0x0000388001007387 */ /* 0x0003ea0000100800 */
[----:B------:R-:W-:-:S05]  /*44b0*/  @!P2 SHF.L.U32 R133, R129, 0x10, RZ ;  /* 0x000000108185a819 */ /* 0x000fca00000006ff */
[----:B------:R-:W-:Y:S01]  /*44c0*/  @!P2 FMUL R138, R133, UR6 ;  /* 0x00000006858aac20 */ /* 0x000fe20008400000 */
[----:B------:R-:W-:Y:S01]  /*44d0*/  ISETP.GE.AND P2, PT, R140, R251, PT ;  /* 0x000000fb8c00720c */ /* 0x000fe20003f46270 */
[----:B------:R-:W-:-:S12]  /*44e0*/  IMAD.MOV.U32 R133, RZ, RZ, -0x800000 ;  /* 0xff800000ff857424 */ /* 0x000fd800078e00ff */
[----:B------:R-:W-:-:S04]  /*44f0*/  @!P2 PRMT R129, R129, 0x7632, R129 ;  /* 0x000076328181a816 */ /* 0x000fc80000000081 */
[----:B------:R-:W-:-:S05]  /*4500*/  @!P2 SHF.L.U32 R129, R129, 0x10, RZ ;  /* 0x000000108181a819 */ /* 0x000fca00000006ff */
[----:B-1----:R-:W-:-:S07]  /*4510*/  @!P2 FMUL R133, R129, UR6 ;  /* 0x000000068185ac20 */ /* 0x002fce0008400000 */
.L_x_5091:
[----:B------:R-:W-:Y:S05]  /*4520*/  BSYNC B0 ;  /* 0x0000000000007941 */ /* 0x000fea0003800000 */
.L_x_5090:
        /* <DEDUP_REMOVED lines=33> */
.L_x_5093:
[----:B------:R-:W-:Y:S05]  /*4740*/  BSYNC B0 ;  /* 0x0000000000007941 */ /* 0x000fea0003800000 */
.L_x_5092:
        /* <DEDUP_REMOVED lines=31> */
.L_x_5095:
[----:B------:R-:W-:Y:S05]  /*4940*/  BSYNC B0 ;  /* 0x0000000000007941 */ /* 0x000fea0003800000 */
.L_x_5094:
        /* <DEDUP_REMOVED lines=33> */
.L_x_5097:
[----:B------:R-:W-:Y:S05]  /*4b60*/  BSYNC B0 ;  /* 0x0000000000007941 */ /* 0x000fea0003800000 */
.L_x_5096:
        /* <DEDUP_REMOVED lines=31> */
.L_x_5099:
[----:B------:R-:W-:Y:S05]  /*4d60*/  BSYNC B0 ;  /* 0x0000000000007941 */ /* 0x000fea0003800000 */
.L_x_5098:
        /* <DEDUP_REMOVED lines=33> */
.L_x_5101:
[----:B------:R-:W-:Y:S05]  /*4f80*/  BSYNC B0 ;  /* 0x0000000000007941 */ /* 0x000fea0003800000 */
.L_x_5100:
        /* <DEDUP_REMOVED lines=31> */
.L_x_5103:
[----:B------:R-:W-:Y:S05]  /*5180*/  BSYNC B0 ;  /* 0x0000000000007941 */ /* 0x000fea0003800000 */
.L_x_5102:
        /* <DEDUP_REMOVED lines=33> */
.L_x_5105:
[----:B------:R-:W-:Y:S05]  /*53a0*/  BSYNC B0 ;  /* 0x0000000000007941 */ /* 0x000fea0003800000 */
.L_x_5104:
        /* <DEDUP_REMOVED lines=31> */
.L_x_5107:
[----:B------:R-:W-:Y:S05]  /*55a0*/  BSYNC B0 ;  /* 0x0000000000007941 */ /* 0x000fea0003800000 */
.L_x_5106:
        /* <DEDUP_REMOVED lines=23> */
[----:B------:R-:W-:-:S11]  /*5720*/  MOV R166, 0xff800000 ;  /* 0xff80000000a67802 */ /* 0x000fd60000000f00 */
[----:B------:R-:W-:-:S05]  /*5730*/  @!P0 SHF.L.U32 R164, R129, 0x10, RZ ;  /* 0x0000001081a48819 */ /* 0x000fca00000006ff */
[----:B------:R-:W-:Y:S01]  /*5740*/  @!P0 FMUL R166, R164, UR6 ;  /* 0x00000006a4a68c20 */ /* 0x000fe20008400000 */
[----:B------:R-:W-:Y:S02]  /*5750*/  ISETP.GE.AND P0, PT, R168, R251, PT ;  /* 0x000000fba800720c */ /* 0x000fe40003f06270 */
[----:B------:R-:W-:-:S11]  /*5760*/  MOV R164, 0xff800000 ;  /* 0xff80000000a47802 */ /* 0x000fd60000000f00 */
[----:B------:R-:W-:-:S04]  /*5770*/  @!P0 PRMT R129, R129, 0x7632, R129 ;  /* 0x0000763281818816 */ /* 0x000fc80000000081 */
[----:B------:R-:W-:-:S05]  /*5780*/  @!P0 SHF.L.U32 R129, R129, 0x10, RZ ;  /* 0x0000001081818819 */ /* 0x000fca00000006ff */
[----:B------:R-:W-:-:S07]  /*5790*/  @!P0 FMUL R164, R129, UR6 ;  /* 0x0000000681a48c20 */ /* 0x000fce0008400000 */
.L_x_5109:
[----:B------:R-:W-:Y:S05]  /*57a0*/  BSYNC B0 ;  /* 0x0000000000007941 */ /* 0x000fea0003800000 */
.L_x_5108:
[----:B------:R-:W-:Y:S01]  /*57b0*/  BSSY B0, `(.L_x_5110) ;  /* 0x000001d000007945 */ /* 0x000fe20003800000 */
[----:B------:R-:W-:Y:S01]  /*57c0*/  ISETP.GE.AND P0, PT, R170, R251, PT ;  /* 0x000000fbaa00720c */ /* 0x000fe20003f06270 */
[----:B------:R-:W-:Y:S01]  /*57d0*/  VIADD R172, R124, 0x1900 ;  /* 0x000019007cac7836 */ /* 0x000fe20000000000 */
[----:B------:R-:W-:Y:S02]  /*57e0*/  MOV R168, 0xff800000 ;  /* 0xff80000000a87802 */ /* 0x000fe40000000f00 */
[----:B------:R-:W-:Y:S02]  /*57f0*/  MOV R169, 0xff800000 ;  /* 0xff80000000a97802 */ /* 0x000fe40000000f00 */
[----:B------:R-:W-:Y:S01]  /*5800*/  MOV R170, 0xff800000 ;  /* 0xff80000000aa7802 */ /* 0x000fe20000000f00 */
[----:B------:R-:W-:Y:S06]  /*5810*/  @P6 BRA `(.L_x_5111) ;  /* 0x0000000000586947 */ /* 0x000fec0003800000 */
[----:B0-----:R-:W2:Y:S01]  /*5820*/  LDG.E.64 R128, desc[UR4][R126.64+0x2b00] ;  /* 0x002b00047e807981 */ /* 0x001ea2000c1e1b00 */
[C---:B------:R-:W-:Y:S01]  /*5830*/  IADD3 R168, R124.reuse, 0x1582, RZ ;  /* 0x000015827ca87810 */ /* 0x040fe20007ffe0ff */
[----:B------:R-:W-:Y:S01]  /*5840*/  ULDC UR6, c[0x0][0x220] ;  /* 0x0000880000067ab9 */ /* 0x000fe20000000800 */
[----:B------:R-:W-:Y:S01]  /*5850*/  IADD3 R170, R124, 0x1581, RZ ;  /* 0x000015817caa7810 */ /* 0x000fe20007ffe0ff */
[----:B------:R-:W-:Y:S01]  /*5860*/  IMAD.MOV.U32 R169, RZ, RZ, -0x800000 ;  /* 0xff800000ffa97424 */ /* 0x000fe200078e00ff */
[----:B------:R-:W-:Y:S01]  /*5870*/  ISETP.GE.AND P6, PT, R168, R251, PT ;  /* 0x000000fba800720c */ /* 0x000fe20003fc6270 */
[----:B------:R-:W-:-:S12]  /*5880*/  IMAD.MOV.U32 R168, RZ, RZ, -0x800000 ;  /* 0xff800000ffa87424 */ /* 0x000fd800078e00ff */
[----:B------:R-:W0:Y:S01]  /*5890*/  @!P6 LDC R174, c[0x0][0x220] ;  /* 0x00008800ffaeeb82 */ /* 0x000e220000000800 */
[----:B--2---:R-:W-:Y:S02]  /*58a0*/  @!P6 SHF.L.U32 R163, R129, 0x10, RZ ;  /* 0x0000001081a3e819 */ /* 0x004fe400000006ff */
[C---:B------:R-:W-:Y:S02]  /*58b0*/  PRMT R129, R128.reuse, 0x7632, R129 ;  /* 0x0000763280817816 */ /* 0x040fe40000000081 */
[----:B------:R-:W-:Y:S01]  /*58c0*/  SHF.L.U32 R128, R128, 0x10, RZ ;  /* 0x0000001080807819 */ /* 0x000fe200000006ff */
[----:B0-----:R-:W-:Y:S01]  /*58d0*/  @!P6 FMUL R168, R163, R174 ;  /* 0x000000aea3a8e220 */ /* 0x001fe20000400000 */
[----:B------:R-:W-:Y:S02]  /*58e0*/  ISETP.GE.AND P6, PT, R170, R251, PT ;  /* 0x000000fbaa00720c */ /* 0x000fe40003fc6270 */
[----:B------:R-:W-:-:S11]  /*58f0*/  IADD3 R170, R124, 0x1583, RZ ;  /* 0x000015837caa7810 */ /* 0x000fd60007ffe0ff */
[----:B------:R-:W-:-:S05]  /*5900*/  @!P6 SHF.L.U32 R163, R129, 0x10, RZ ;  /* 0x0000001081a3e819 */ /* 0x000fca00000006ff */
[----:B------:R-:W-:Y:S01]  /*5910*/  @!P6 FMUL R169, R163, UR6 ;  /* 0x00000006a3a9ec20 */ /* 0x000fe20008400000 */
[----:B------:R-:W-:Y:S01]  /*5920*/  ISETP.GE.AND P6, PT, R170, R251, PT ;  /* 0x000000fbaa00720c */ /* 0x000fe20003fc6270 */
[----:B------:R-:W-:Y:S02]  /*5930*/  IMAD.MOV.U32 R163, RZ, RZ, -0x800000 ;  /* 0xff800000ffa37424 */ /* 0x000fe400078e00ff */
[----:B------:R-:W-:-:S10]  /*5940*/  FMUL R170, R128, UR6 ;  /* 0x0000000680aa7c20 */ /* 0x000fd40008400000 */
[----:B------:R-:W-:-:S04]  /*5950*/  @!P6 PRMT R129, R129, 0x7632, R129 ;  /* 0x000076328181e816 */ /* 0x000fc80000000081 */
[----:B------:R-:W-:-:S05]  /*5960*/  @!P6 SHF.L.U32 R129, R129, 0x10, RZ ;  /* 0x000000108181e819 */ /* 0x000fca00000006ff */
[----:B------:R-:W-:-:S07]  /*5970*/  @!P6 FMUL R163, R129, UR6 ;  /* 0x0000000681a3ec20 */ /* 0x000fce0008400000 */
.L_x_5111:
[----:B------:R-:W-:Y:S05]  /*5980*/  BSYNC B0 ;  /* 0x0000000000007941 */ /* 0x000fea0003800000 */
.L_x_5110:
        /* <DEDUP_REMOVED lines=31> */
.L_x_5113:
[----:B------:R-:W-:Y:S05]  /*5b80*/  BSYNC B0 ;  /* 0x0000000000007941 */ /* 0x000fea0003800000 */
.L_x_5112:
        /* <DEDUP_REMOVED lines=29> */
.L_x_5115:
[----:B------:R-:W-:Y:S05]  /*5d60*/  BSYNC B0 ;  /* 0x0000000000007941 */ /* 0x000fea0003800000 */
.L_x_5114:
        /* <DEDUP_REMOVED lines=31> */
.L_x_5117:
[----:B------:R-:W-:Y:S05]  /*5f60*/  BSYNC B0 ;  /* 0x0000000000007941 */ /* 0x000fea0003800000 */
.L_x_5116:
        /* <DEDUP_REMOVED lines=29> */
.L_x_5119:
[----:B------:R-:W-:Y:S05]  /*6140*/  BSYNC B0 ;  /* 0x0000000000007941 */ /* 0x000fea0003800000 */
.L_x_5118:
        /* <DEDUP_REMOVED lines=31> */
.L_x_5121:
[----:B------:R-:W-:Y:S05]  /*6340*/  BSYNC B0 ;  /* 0x0000000000007941 */ /* 0x000fea0003800000 */
.L_x_5120:
        /* <DEDUP_REMOVED lines=29> */
.L_x_5123:
[----:B------:R-:W-:Y:S05]  /*6520*/  BSYNC B0 ;  /* 0x0000000000007941 */ /* 0x000fea0003800000 */
.L_x_5122:
        /* <DEDUP_REMOVED lines=31> */
.L_x_5125:
[----:B------:R-:W-:Y:S05]  /*6720*/  BSYNC B0 ;  /* 0x0000000000007941 */ /* 0x000fea0003800000 */
.L_x_5124:
        /* <DEDUP_REMOVED lines=29> */
.L_x_5127:
[----:B------:R-:W-:Y:S05]  /*6900*/  BSYNC B0 ;  /* 0x0000000000007941 */ /* 0x000fea0003800000 */
.L_x_5126:
        /* <DEDUP_REMOVED lines=31> */
.L_x_5129:
[----:B------:R-:W-:Y:S05]  /*6b00*/  BSYNC B0 ;  /* 0x0000000000007941 */ /* 0x000fea0003800000 */
.L_x_5128:
        /* <DEDUP_REMOVED lines=29> */
.L_x_5131:
[----:B------:R-:W-:Y:S05]  /*6ce0*/  BSYNC B0 ;  /* 0x0000000000007941 */ /* 0x000fea0003800000 */
.L_x_5130:
        /* <DEDUP_REMOVED lines=31> */
.L_x_5133:
[----:B------:R-:W-:Y:S05]  /*6ee0*/  BSYNC B0 ;  /* 0x0000000000007941 */ /* 0x000fea0003800000 */
.L_x_5132:
        /* <DEDUP_REMOVED lines=8> */
[----:B------:R-:W-:Y:S01]  /*6f70*/  IADD3 R216, R124, 0x1b82, RZ ;  /* 0x00001b827cd87810 */ /* 0x000fe20007ffe0ff */
[----:B------:R-:W-:Y:S01]  /*6f80*/  ULDC UR6, c[0x0][0x220] ;  /* 0x0000880000067ab9 */ /* 0x000fe20000000800 */
[----:B------:R-:W-:Y:S02]  /*6f90*/  MOV R217, 0xff800000 ;  /* 0xff80000000d97802 */ /* 0x000fe40000000f00 */
[----:B------:R-:W-:Y:S01]  /*6fa0*/  ISETP.GE.AND P1, PT, R216, R251, PT ;  /* 0x000000fbd800720c */ /* 0x000fe20003f26270 */
[----:B------:R-:W-:-:S12]  /*6fb0*/  IMAD.MOV.U32 R216, RZ, RZ, -0x800000 ;  /* 0xff800000ffd87424 */ /* 0x000fd800078e00ff */
[----:B------:R-:W0:Y:S01]  /*6fc0*/  @!P1 LDC R218, c[0x0][0x220] ;  /* 0x00008800ffda9b82 */ /* 0x000e220000000800 */
[----:B--2---:R-:W-:Y:S02]  /*6fd0*/  @!P1 SHF.L.U32 R211, R129, 0x10, RZ ;  /* 0x0000001081d39819 */ /* 0x004fe400000006ff */
[C---:B------:R-:W-:Y:S01]  /*6fe0*/  PRMT R129, R128.reuse, 0x7632, R129 ;  /* 0x0000763280817816 */ /* 0x040fe20000000081 */
[----:B------:R-:W-:Y:S02]  /*6ff0*/  IMAD.U32 R128, R128, 0x10000, RZ ;  /* 0x0001000080807824 */ /* 0x000fe400078e00ff */
[----:B0-----:R-:W-:Y:S01]  /*7000*/  @!P1 FMUL R216, R211, R218 ;  /* 0x000000dad3d89220 */ /* 0x001fe20000400000 */
[----:B------:R-:W-:-:S04]  /*7010*/  IADD3 R218, R124, 0x1b81, RZ ;  /* 0x00001b817cda7810 */ /* 0x000fc80007ffe0ff */
[----:B------:R-:W-:Y:S02]  /*7020*/  ISETP.GE.AND P1, PT, R218, R251, PT ;  /* 0x000000fbda00720c */ /* 0x000fe40003f26270 */
[----:B------:R-:W-:-:S11]  /*7030*/  IADD3 R218, R124, 0x1b83, RZ ;  /* 0x00001b837cda7810 */ /* 0x000fd60007ffe0ff */
[----:B------:R-:W-:-:S04]  /*7040*/  @!P1 IMAD.U32 R211, R129, 0x10000, RZ ;  /* 0x0001000081d39824 */ /* 0x000fc800078e00ff */
[----:B------:R-:W-:Y:S01]  /*7050*/  @!P1 FMUL R217, R211, UR6 ;  /* 0x00000006d3d99c20 */ /* 0x000fe20008400000 */
[----:B------:R-:W-:Y:S01]  /*7060*/  ISETP.GE.AND P1, PT, R218, R251, PT ;  /* 0x000000fbda00720c */ /* 0x000fe20003f26270 */
[----:B------:R-:W-:Y:S01]  /*7070*/  FMUL R218, R128, UR6 ;  /* 0x0000000680da7c20 */ /* 0x000fe20008400000 */
[----:B------:R-:W-:-:S11]  /*7080*/  MOV R211, 0xff800000 ;  /* 0xff80000000d37802 */ /* 0x000fd60000000f00 */
[----:B------:R-:W-:-:S04]  /*7090*/  @!P1 PRMT R129, R129, 0x7632, R129 ;  /* 0x0000763281819816 */ /* 0x000fc80000000081 */
[----:B------:R-:W-:-:S05]  /*70a0*/  @!P1 SHF.L.U32 R129, R129, 0x10, RZ ;  /* 0x0000001081819819 */ /* 0x000fca00000006ff */
[----:B------:R-:W-:-:S07]  /*70b0*/  @!P1 FMUL R211, R129, UR6 ;  /* 0x0000000681d39c20 */ /* 0x000fce0008400000 */
.L_x_5135:
[----:B------:R-:W-:Y:S05]  /*70c0*/  BSYNC B0 ;  /* 0x0000000000007941 */ /* 0x000fea0003800000 */
.L_x_5134:
        /* <DEDUP_REMOVED lines=10> */
[----:B------:R-:W-:Y:S01]  /*7170*/  VIADD R220, R124, 0x1c02 ;  /* 0x00001c027cdc7836 */ /* 0x000fe20000000000 */
[----:B------:R-:W-:Y:S01]  /*7180*/  MOV R221, 0xff800000 ;  /* 0xff80000000dd7802 */ /* 0x000fe20000000f00 */
[----:B------:R-:W-:Y:S01]  /*7190*/  ULDC UR6, c[0x0][0x220] ;  /* 0x0000880000067ab9 */ /* 0x000fe20000000800 */
[----:B------:R-:W-:Y:S02]  /*71a0*/  MOV R222, 0xff800000 ;  /* 0xff80000000de7802 */ /* 0x000fe40000000f00 */
[----:B------:R-:W-:-:S13]  /*71b0*/  ISETP.GE.AND P0, PT, R220, R251, PT ;  /* 0x000000fbdc00720c */ /* 0x000fda0003f06270 */
[----:B------:R-:W0:Y:S01]  /*71c0*/  @!P0 LDC R223, c[0x0][0x220] ;  /* 0x00008800ffdf8b82 */ /* 0x000e220000000800 */
[----:B--2---:R-:W-:Y:S02]  /*71d0*/  @!P0 SHF.L.U32 R220, R129, 0x10, RZ ;  /* 0x0000001081dc8819 */ /* 0x004fe400000006ff */
[C---:B------:R-:W-:Y:S02]  /*71e0*/  PRMT R129, R128.reuse, 0x7632, R129 ;  /* 0x0000763280817816 */ /* 0x040fe40000000081 */
[----:B------:R-:W-:Y:S01]  /*71f0*/  SHF.L.U32 R128, R128, 0x10, RZ ;  /* 0x0000001080807819 */ /* 0x000fe200000006ff */
[----:B0-----:R-:W-:Y:S01]  /*7200*/  @!P0 FMUL R221, R220, R223 ;  /* 0x000000dfdcdd8220 */ /* 0x001fe20000400000 */
[----:B------:R-:W-:-:S03]  /*7210*/  VIADD R220, R124, 0x1c01 ;  /* 0x00001c017cdc7836 */ /* 0x000fc60000000000 */
[----:B------:R-:W-:Y:S02]  /*7220*/  FMUL R223, R128, UR6 ;  /* 0x0000000680df7c20 */ /* 0x000fe40008400000 */
[----:B------:R-:W-:-:S13]  /*7230*/  ISETP.GE.AND P0, PT, R220, R251, PT ;  /* 0x000000fbdc00720c */ /* 0x000fda0003f06270 */
[----:B------:R-:W-:-:S05]  /*7240*/  @!P0 SHF.L.U32 R220, R129, 0x10, RZ ;  /* 0x0000001081dc8819 */ /* 0x000fca00000006ff */
[----:B------:R-:W-:Y:S01]  /*7250*/  @!P0 FMUL R222, R220, UR6 ;  /* 0x00000006dcde8c20 */ /* 0x000fe20008400000 */
[----:B------:R-:W-:-:S05]  /*7260*/  VIADD R220, R124, 0x1c03 ;  /* 0x00001c037cdc7836 */ /* 0x000fca0000000000 */
[----:B------:R-:W-:Y:S01]  /*7270*/  ISETP.GE.AND P0, PT, R220, R251, PT ;  /* 0x000000fbdc00720c */ /* 0x000fe20003f06270 */
[----:B------:R-:W-:-:S12]  /*7280*/  IMAD.MOV.U32 R220, RZ, RZ, -0x800000 ;  /* 0xff800000ffdc7424 */ /* 0x000fd800078e00ff */
[----:B------:R-:W-:-:S04]  /*7290*/  @!P0 PRMT R129, R129, 0x7632, R129 ;  /* 0x0000763281818816 */ /* 0x000fc80000000081 */
[----:B------:R-:W-:-:S05]  /*72a0*/  @!P0 SHF.L.U32 R129, R129, 0x10, RZ ;  /* 0x0000001081818819 */ /* 0x000fca00000006ff */
[----:B------:R-:W-:-:S07]  /*72b0*/  @!P0 FMUL R220, R129, UR6 ;  /* 0x0000000681dc8c20 */ /* 0x000fce0008400000 */
.L_x_5137:
[----:B------:R-:W-:Y:S05]  /*72c0*/  BSYNC B0 ;  /* 0x0000000000007941 */ /* 0x000fea0003800000 */
.L_x_5136:
[----:B------:R-:W-:Y:S01]  /*72d0*/  BSSY B0, `(.L_x_5138) ;  /* 0x0000020000007945 */ /* 0x000fe20003800000 */
[----:B------:R-:W-:Y:S01]  /*72e0*/  ISETP.GE.AND P0, PT, R224, R251, PT ;  /* 0x000000fbe000720c */ /* 0x000fe20003f06270 */
[----:B------:R-:W-:Y:S01]  /*72f0*/  IMAD.MOV.U32 R226, RZ, RZ, -0x800000 ;  /* 0xff800000ffe27424 */ /* 0x000fe200078e00ff */
[----:B------:R-:W-:Y:S01]  /*7300*/  MOV R224, 0xff800000 ;  /* 0xff80000000e07802 */ /* 0x000fe20000000f00 */
[----:B------:R-:W-:Y:S01]  /*7310*/  IMAD.MOV.U32 R229, RZ, RZ, -0x800000 ;  /* 0xff800000ffe57424 */ /* 0x000fe200078e00ff */
[----:B------:R-:W-:Y:S02]  /*7320*/  MOV R225, 0xff800000 ;  /* 0xff80000000e17802 */ /* 0x000fe40000000f00 */
        /* <DEDUP_REMOVED lines=26> */
.L_x_5139:
[----:B------:R-:W-:Y:S05]  /*74d0*/  BSYNC B0 ;  /* 0x0000000000007941 */ /* 0x000fea0003800000 */
.L_x_5138:
[----:B------:R-:W-:Y:S01]  /*74e0*/  BSSY B0, `(.L_x_5140) ;  /* 0x0000019000007945 */ /* 0x000fe20003800000 */
[----:B------:R-:W-:-:S03]  /*74f0*/  IMAD.MOV.U32 R231, RZ, RZ, -0x800000 ;  /* 0xff800000ffe77424 */ /* 0x000fc600078e00ff */
[----:B------:R-:W-:Y:S05]  /*7500*/  @P5 BRA `(.L_x_5141) ;  /* 0x0000000000585947 */ /* 0x000fea0003800000 */
[----:B0-----:R-:W2:Y:S01]  /*7510*/  LDG.E.64 R128, desc[UR4][R126.64+0x3a00] ;  /* 0x003a00047e807981 */ /* 0x001ea2000c1e1b00 */
[----:B------:R-:W-:Y:S01]  /*7520*/  IADD3 R228, R124, 0x1d02, RZ ;  /* 0x00001d027ce47810 */ /* 0x000fe20007ffe0ff */
[----:B------:R-:W-:Y:S01]  /*7530*/  ULDC UR6, c[0x0][0x220] ;  /* 0x0000880000067ab9 */ /* 0x000fe20000000800 */
[----:B------:R-:W-:Y:S02]  /*7540*/  MOV R229, 0xff800000 ;  /* 0xff80000000e57802 */ /* 0x000fe40000000f00 */
[----:B------:R-:W-:Y:S02]  /*7550*/  ISETP.GE.AND P6, PT, R228, R251, PT ;  /* 0x000000fbe400720c */ /* 0x000fe40003fc6270 */
[----:B------:R-:W-:-:S04]  /*7560*/  IADD3 R228, R124, 0x1d01, RZ ;  /* 0x00001d017ce47810 */ /* 0x000fc80007ffe0ff */
[----:B------:R-:W-:Y:S01]  /*7570*/  ISETP.GE.AND P5, PT, R228, R251, PT ;  /* 0x000000fbe400720c */ /* 0x000fe20003fa6270 */
[----:B------:R-:W-:-:S06]  /*7580*/  IMAD.MOV.U32 R228, RZ, RZ, -0x800000 ;  /* 0xff800000ffe47424 */ /* 0x000fcc00078e00ff */
[----:B------:R-:W0:Y:S01]  /*7590*/  @!P6 LDC R232, c[0x0][0x220] ;  /* 0x00008800ffe8eb82 */ /* 0x000e220000000800 */
[----:B--2---:R-:W-:Y:S02]  /*75a0*/  @!P6 SHF.L.U32 R227, R129, 0x10, RZ ;  /* 0x0000001081e3e819 */ /* 0x004fe400000006ff */
[C---:B------:R-:W-:Y:S02]  /*75b0*/  PRMT R129, R128.reuse, 0x7632, R129 ;  /* 0x0000763280817816 */ /* 0x040fe40000000081 */
[----:B------:R-:W-:Y:S01]  /*75c0*/  SHF.L.U32 R128, R128, 0x10, RZ ;  /* 0x0000001080807819 */ /* 0x000fe200000006ff */
[----:B0-----:R-:W-:Y:S01]  /*75d0*/  @!P6 FMUL R228, R227, R232 ;  /* 0x000000e8e3e4e220 */ /* 0x001fe20000400000 */
[----:B------:R-:W-:Y:S01]  /*75e0*/  IADD3 R232, R124, 0x1d03, RZ ;  /* 0x00001d037ce87810 */ /* 0x000fe20007ffe0ff */
[----:B------:R-:W-:Y:S02]  /*75f0*/  @!P5 IMAD.U32 R227, R129, 0x10000, RZ ;  /* 0x0001000081e3d824 */ /* 0x000fe400078e00ff */
[----:B------:R-:W-:Y:S01]  /*7600*/  FMUL R231, R128, UR6 ;  /* 0x0000000680e77c20 */ /* 0x000fe20008400000 */
[----:B------:R-:W-:Y:S01]  /*7610*/  ISETP.GE.AND P6, PT, R232, R251, PT ;  /* 0x000000fbe800720c */ /* 0x000fe20003fc6270 */
[----:B------:R-:W-:Y:S01]  /*7620*/  @!P5 FMUL R229, R227, UR6 ;  /* 0x00000006e3e5dc20 */ /* 0x000fe20008400000 */
[----:B------:R-:W-:-:S11]  /*7630*/  MOV R227, 0xff800000 ;  /* 0xff80000000e37802 */ /* 0x000fd60000000f00 */
[----:B------:R-:W-:-:S05]  /*7640*/  @!P6 PRMT R129, R129, 0x7632, R129 ;  /* 0x000076328181e816 */ /* 0x000fca0000000081 */
[----:B------:R-:W-:-:S04]  /*7650*/  @!P6 IMAD.U32 R129, R129, 0x10000, RZ ;  /* 0x000100008181e824 */ /* 0x000fc800078e00ff */
[----:B------:R-:W-:-:S07]  /*7660*/  @!P6 FMUL R227, R129, UR6 ;  /* 0x0000000681e3ec20 */ /* 0x000fce0008400000 */
.L_x_5141:
[----:B------:R-:W-:Y:S05]  /*7670*/  BSYNC B0 ;  /* 0x0000000000007941 */ /* 0x000fea0003800000 */
.L_x_5140:
[----:B------:R-:W-:Y:S01]  /*7680*/  BSSY B0, `(.L_x_5142) ;  /* 0x000001b000007945 */ /* 0x000fe20003800000 */
[----:B------:R-:W-:Y:S01]  /*7690*/  MOV R232, 0xff800000 ;  /* 0xff80000000e87802 */ /* 0x000fe20000000f00 */
[----:B------:R-:W-:Y:S01]  /*76a0*/  IMAD.MOV.U32 R233, RZ, RZ, -0x800000 ;  /* 0xff800000ffe97424 */ /* 0x000fe200078e00ff */
[----:B------:R-:W-:Y:S01]  /*76b0*/  MOV R234, 0xff800000 ;  /* 0xff80000000ea7802 */ /* 0x000fe20000000f00 */
[----:B------:R-:W-:Y:S06]  /*76c0*/  @P4 BRA `(.L_x_5143) ;  /* 0x0000000000584947 */ /* 0x000fec0003800000 */
        /* <DEDUP_REMOVED lines=13> */
[----:B------:R-:W-:-:S13]  /*77a0*/  ISETP.GE.AND P4, PT, R226, R251, PT ;  /* 0x000000fbe200720c */ /* 0x000fda0003f86270 */
[----:B------:R-:W-:-:S04]  /*77b0*/  @!P4 IMAD.U32 R226, R129, 0x10000, RZ ;  /* 0x0001000081e2c824 */ /* 0x000fc800078e00ff */
[----:B------:R-:W-:Y:S01]  /*77c0*/  @!P4 FMUL R233, R226, UR6 ;  /* 0x00000006e2e9cc20 */ /* 0x000fe20008400000 */
[----:B------:R-:W-:-:S04]  /*77d0*/  IADD3 R226, R124, 0x1d83, RZ ;  /* 0x00001d837ce27810 */ /* 0x000fc80007ffe0ff */
[----:B------:R-:W-:Y:S02]  /*77e0*/  ISETP.GE.AND P4, PT, R226, R251, PT ;  /* 0x000000fbe200720c */ /* 0x000fe40003f86270 */
[----:B------:R-:W-:-:S11]  /*77f0*/  MOV R226, 0xff800000 ;  /* 0xff80000000e27802 */ /* 0x000fd60000000f00 */
[----:B------:R-:W-:-:S04]  /*7800*/  @!P4 PRMT R129, R129, 0x7632, R129 ;  /* 0x000076328181c816 */ /* 0x000fc80000000081 */
[----:B------:R-:W-:-:S05]  /*7810*/  @!P4 SHF.L.U32 R129, R129, 0x10, RZ ;  /* 0x000000108181c819 */ /* 0x000fca00000006ff */
[----:B------:R-:W-:-:S07]  /*7820*/  @!P4 FMUL R226, R129, UR6 ;  /* 0x0000000681e2cc20 */ /* 0x000fce0008400000 */
.L_x_5143:
[----:B------:R-:W-:Y:S05]  /*7830*/  BSYNC B0 ;  /* 0x0000000000007941 */ /* 0x000fea0003800000 */
.L_x_5142:
[----:B------:R-:W-:Y:S01]  /*7840*/  BSSY B0, `(.L_x_5144) ;  /* 0x000001d000007945 */ /* 0x000fe20003800000 */
[----:B------:R-:W-:Y:S01]  /*7850*/  IMAD.MOV.U32 R235, RZ, RZ, -0x800000 ;  /* 0xff800000ffeb7424 */ /* 0x000fe200078e00ff */
[----:B------:R-:W-:Y:S01]  /*7860*/  MOV R236, 0xff800000 ;  /* 0xff80000000ec7802 */ /* 0x000fe20000000f00 */
[----:B------:R-:W-:Y:S01]  /*7870*/  IMAD.MOV.U32 R238, RZ, RZ, -0x800000 ;  /* 0xff800000ffee7424 */ /* 0x000fe200078e00ff */
[----:B------:R-:W-:Y:S02]  /*7880*/  MOV R237, 0xff800000 ;  /* 0xff80000000ed7802 */ /* 0x000fe40000000f00 */
[----:B------:R-:W-:Y:S01]  /*7890*/  MOV R239, 0xff800000 ;  /* 0xff80000000ef7802 */ /* 0x000fe20000000f00 */
[----:B------:R-:W-:Y:S06]  /*78a0*/  @P3 BRA `(.L_x_5145) ;  /* 0x0000000000583947 */ /* 0x000fec0003800000 */
        /* <DEDUP_REMOVED lines=10> */
[----:B------:R-:W-:Y:S02]  /*7950*/  ISETP.GE.AND P3, PT, R236, R251, PT ;  /* 0x000000fbec00720c */ /* 0x000fe40003f66270 */
[C---:B------:R-:W-:Y:S01]  /*7960*/  PRMT R236, R128.reuse, 0x7632, R236 ;  /* 0x0000763280ec7816 */ /* 0x040fe200000000ec */
[----:B------:R-:W-:-:S04]  /*7970*/  IMAD.U32 R128, R128, 0x10000, RZ ;  /* 0x0001000080807824 */ /* 0x000fc800078e00ff */
[----:B------:R-:W-:-:S06]  /*7980*/  FMUL R239, R128, UR6 ;  /* 0x0000000680ef7c20 */ /* 0x000fcc0008400000 */
        /* <DEDUP_REMOVED lines=8> */
.L_x_5145:
[----:B------:R-:W-:Y:S05]  /*7a10*/  BSYNC B0 ;  /* 0x0000000000007941 */ /* 0x000fea0003800000 */
.L_x_5144:
[----:B------:R-:W-:Y:S01]  /*7a20*/  BSSY B0, `(.L_x_5146) ;  /* 0x000001b000007945 */ /* 0x000fe20003800000 */
[----:B------:R-:W-:Y:S01]  /*7a30*/  IMAD.MOV.U32 R240, RZ, RZ, -0x800000 ;  /* 0xff800000fff07424 */ /* 0x000fe200078e00ff */
[----:B------:R-:W-:Y:S02]  /*7a40*/  MOV R241, 0xff800000 ;  /* 0xff80000000f17802 */ /* 0x000fe40000000f00 */
[----:B------:R-:W-:Y:S01]  /*7a50*/  MOV R242, 0xff800000 ;  /* 0xff80000000f27802 */ /* 0x000fe20000000f00 */
[----:B------:R-:W-:Y:S06]  /*7a60*/  @P2 BRA `(.L_x_5147) ;  /* 0x0000000000582947 */ /* 0x000fec0003800000 */
[----:B0-----:R-:W-:Y:S01]  /*7a70*/  VIADD R128, R124, 0x1e82 ;  /* 0x00001e827c807836 */ /* 0x001fe20000000000 */
[----:B------:R-:W-:Y:S01]  /*7a80*/  MOV R240, 0xff800000 ;  /* 0xff80000000f07802 */ /* 0x000fe20000000f00 */
[----:B------:R-:W-:-:S03]  /*7a90*/  ULDC UR6, c[0x0][0x220] ;  /* 0x0000880000067ab9 */ /* 0x000fc60000000800 */
[----:B------:R-:W-:Y:S02]  /*7aa0*/  ISETP.GE.AND P2, PT, R128, R251, PT ;  /* 0x000000fb8000720c */ /* 0x000fe40003f46270 */
[----:B------:R-:W2:Y:S11]  /*7ab0*/  LDG.E.64 R128, desc[UR4][R126.64+0x3d00] ;  /* 0x003d00047e807981 */ /* 0x000eb6000c1e1b00 */
[----:B------:R-:W0:Y:S01]  /*7ac0*/  @!P2 LDC R235, c[0x0][0x220] ;  /* 0x00008800ffebab82 */ /* 0x000e220000000800 */
[----:B--2---:R-:W-:-:S05]  /*7ad0*/  @!P2 SHF.L.U32 R241, R129, 0x10, RZ ;  /* 0x0000001081f1a819 */ /* 0x004fca00000006ff */
[----:B0-----:R-:W-:Y:S01]  /*7ae0*/  @!P2 FMUL R240, R241, R235 ;  /* 0x000000ebf1f0a220 */ /* 0x001fe20000400000 */
[----:B------:R-:W-:Y:S01]  /*7af0*/  VIADD R235, R124, 0x1e81 ;  /* 0x00001e817ceb7836 */ /* 0x000fe20000000000 */
[----:B------:R-:W-:-:S04]  /*7b00*/  MOV R241, 0xff800000 ;  /* 0xff80000000f17802 */ /* 0x000fc80000000f00 */
[----:B------:R-:W-:Y:S02]  /*7b10*/  ISETP.GE.AND P2, PT, R235, R251, PT ;  /* 0x000000fbeb00720c */ /* 0x000fe40003f46270 */
[C---:B------:R-:W-:Y:S02]  /*7b20*/  PRMT R235, R128.reuse, 0x7632, R235 ;  /* 0x0000763280eb7816 */ /* 0x040fe400000000eb */
[----:B------:R-:W-:-:S05]  /*7b30*/  SHF.L.U32 R128, R128, 0x10, RZ ;  /* 0x0000001080807819 */ /* 0x000fca00000006ff */
[----:B------:R-:W-:-:S04]  /*7b40*/  FMUL R242, R128, UR6 ;  /* 0x0000000680f27c20 */ /* 0x000fc80008400000 */
        /* <DEDUP_REMOVED lines=8> */
.L_x_5147:
[----:B------:R-:W-:Y:S05]  /*7bd0*/  BSYNC B0 ;  /* 0x0000000000007941 */ /* 0x000fea0003800000 */
.L_x_5146:
[----:B------:R-:W-:Y:S01]  /*7be0*/  BSSY B0, `(.L_x_5148) ;  /* 0x000001d000007945 */ /* 0x000fe20003800000 */
[----:B------:R-:W-:Y:S01]  /*7bf0*/  MOV R243, 0xff800000 ;  /* 0xff80000000f37802 */ /* 0x000fe20000000f00 */
[----:B------:R-:W-:Y:S01]  /*7c00*/  IMAD.MOV.U32 R245, RZ, RZ, -0x800000 ;  /* 0xff800000fff57424 */ /* 0x000fe200078e00ff */
[----:B------:R-:W-:Y:S02]  /*7c10*/  MOV R244, 0xff800000 ;  /* 0xff80000000f47802 */ /* 0x000fe40000000f00 */
        /* <DEDUP_REMOVED lines=25> */
.L_x_5149:
[----:B------:R-:W-:Y:S05]  /*7db0*/  BSYNC B0 ;  /* 0x0000000000007941 */ /* 0x000fea0003800000 */
.L_x_5148:
[----:B------:R-:W-:Y:S01]  /*7dc0*/  BSSY B0, `(.L_x_5150) ;  /* 0x000001b000007945 */ /* 0x000fe20003800000 */
[----:B------:R-:W-:Y:S01]  /*7dd0*/  MOV R248, 0xff800000 ;  /* 0xff80000000f87802 */ /* 0x000fe20000000f00 */
[----:B------:R-:W-:Y:S01]  /*7de0*/  IMAD.MOV.U32 R250, RZ, RZ, -0x800000 ;  /* 0xff800000fffa7424 */ /* 0x000fe200078e00ff */
[----:B------:R-:W-:Y:S01]  /*7df0*/  MOV R249, 0xff800000 ;  /* 0xff80000000f97802 */ /* 0x000fe20000000f00 */
[----:B------:R-:W-:Y:S06]  /*7e00*/  @P0 BRA `(.L_x_5151) ;  /* 0x0000000000580947 */ /* 0x000fec0003800000 */
[----:B------:R-:W2:Y:S01]  /*7e10*/  LDG.E.64 R126, desc[UR4][R126.64+0x3f00] ;  /* 0x003f00047e7e7981 */ /* 0x000ea2000c1e1b00 */
[----:B0-----:R-:W-:Y:S01]  /*7e20*/  IADD3 R128, R124, 0x1f83, RZ ;  /* 0x00001f837c807810 */ /* 0x001fe20007ffe0ff */
[----:B------:R-:W-:Y:S01]  /*7e30*/  IMAD.MOV.U32 R248, RZ, RZ, -0x800000 ;  /* 0xff800000fff87424 */ /* 0x000fe200078e00ff */
[----:B------:R-:W-:Y:S01]  /*7e40*/  ULDC UR6, c[0x0][0x220] ;  /* 0x0000880000067ab9 */ /* 0x000fe20000000800 */
[----:B------:R-:W-:Y:S02]  /*7e50*/  MOV R249, 0xff800000 ;  /* 0xff80000000f97802 */ /* 0x000fe40000000f00 */
[----:B------:R-:W-:Y:S02]  /*7e60*/  ISETP.GE.AND P1, PT, R128, R251, PT ;  /* 0x000000fb8000720c */ /* 0x000fe40003f26270 */
[----:B------:R-:W-:Y:S02]  /*7e70*/  IADD3 R128, R124, 0x1f82, RZ ;  /* 0x00001f827c807810 */ /* 0x000fe40007ffe0ff */
[----:B------:R-:W-:-:S02]  /*7e80*/  MOV R243, 0xff800000 ;  /* 0xff80000000f37802 */ /* 0x000fc40000000f00 */
[----:B------:R-:W-:-:S13]  /*7e90*/  ISETP.GE.AND P0, PT, R128, R251, PT ;  /* 0x000000fb8000720c */ /* 0x000fda0003f06270 */
[----:B------:R-:W0:Y:S01]  /*7ea0*/  @!P0 LDC R128, c[0x0][0x220] ;  /* 0x00008800ff808b82 */ /* 0x000e220000000800 */
[C---:B--2---:R-:W-:Y:S02]  /*7eb0*/  @!P0 SHF.L.U32 R129, R127.reuse, 0x10, RZ ;  /* 0x000000107f818819 */ /* 0x044fe400000006ff */
[----:B------:R-:W-:-:S03]  /*7ec0*/  @!P1 PRMT R127, R127, 0x7632, R127 ;  /* 0x000076327f7f9816 */ /* 0x000fc6000000007f */
[----:B0-----:R-:W-:Y:S01]  /*7ed0*/  @!P0 FMUL R248, R129, R128 ;  /* 0x0000008081f88220 */ /* 0x001fe20000400000 */
[----:B------:R-:W-:Y:S01]  /*7ee0*/  IADD3 R128, R124, 0x1f81, RZ ;  /* 0x00001f817c807810 */ /* 0x000fe20007ffe0ff */
[----:B------:R-:W-:-:S03]  /*7ef0*/  @!P1 IMAD.U32 R127, R127, 0x10000, RZ ;  /* 0x000100007f7f9824 */ /* 0x000fc600078e00ff */
[----:B------:R-:W-:Y:S01]  /*7f00*/  ISETP.GE.AND P0, PT, R128, R251, PT ;  /* 0x000000fb8000720c */ /* 0x000fe20003f06270 */
[----:B------:R-:W-:Y:S01]  /*7f10*/  @!P1 FMUL R243, R127, UR6 ;  /* 0x000000067ff39c20 */ /* 0x000fe20008400000 */
[C---:B------:R-:W-:Y:S02]  /*7f20*/  PRMT R128, R126.reuse, 0x7632, R128 ;  /* 0x000076327e807816 */ /* 0x040fe40000000080 */
[----:B------:R-:W-:-:S05]  /*7f30*/  SHF.L.U32 R126, R126, 0x10, RZ ;  /* 0x000000107e7e7819 */ /* 0x000fca00000006ff */
[----:B------:R-:W-:-:S04]  /*7f40*/  FMUL R250, R126, UR6 ;  /* 0x000000067efa7c20 */ /* 0x000fc80008400000 */
[----:B------:R-:W-:-:S04]  /*7f50*/  @!P0 IMAD.U32 R128, R128, 0x10000, RZ ;  /* 0x0001000080808824 */ /* 0x000fc800078e00ff */
[----:B------:R-:W-:-:S07]  /*7f60*/  @!P0 FMUL R249, R128, UR6 ;  /* 0x0000000680f98c20 */ /* 0x000fce0008400000 */
.L_x_5151:
[----:B------:R-:W-:Y:S05]  /*7f70*/  BSYNC B0 ;  /* 0x0000000000007941 */ /* 0x000fea0003800000 */
.L_x_5150:
[CC--:B------:R-:W-:Y:S01]  /*7f80*/  FSETP.GT.AND P0, PT, R130.reuse, R118.reuse, PT ;  /* 0x000000768200720b */ /* 0x0c0fe20003f04000 */
[----:B------:R-:W2:Y:S03]  /*7f90*/  LDL R127, [R1+0x48] ;  /* 0x00004800017f7983 */ /* 0x000ea60000100800 */
[----:B------:R-:W-:Y:S01]  /*7fa0*/  FSEL R126, R130, R118, P0 ;  /* 0x00000076827e7208 */ /* 0x000fe20000000000 */
[----:B------:R-:W3:Y:S03]  /*7fb0*/  LDL R122, [R1+0x44] ;  /* 0x00004400017a7983 */ /* 0x000ee60000100800 */
[CC--:B------:R-:W-:Y:S01]  /*7fc0*/  FSETP.GT.AND P0, PT, R126.reuse, R119.reuse, PT ;  /* 0x000000777e00720b */ /* 0x0c0fe20003f04000 */
[----:B------:R-:W4:Y:S03]  /*7fd0*/  LDL R251, [R1+0x40] ;  /* 0x0000400001fb7983 */ /* 0x000f260000100800 */
[----:B------:R-:W-:Y:S01]  /*7fe0*/  FSEL R126, R126, R119, P0 ;  /* 0x000000777e7e7208 */ /* 0x000fe20000000000 */
[----:B------:R-:W5:Y:S03]  /*7ff0*/  LDL R129, [R1+0x3c] ;  /* 0x00003c0001817983 */ /* 0x000f660000100800 */
        /* <DEDUP_REMOVED lines=253> */
[----:B-----5:R-:W-:-:S04]  /*8fd0*/  FSETP.GT.AND P0, PT, R126, R129, PT ;  /* 0x000000817e00720b */ /* 0x020fc80003f04000 */
[----:B------:R-:W-:Y:S02]  /*8fe0*/  FSEL R126, R126, R129, P0 ;  /* 0x000000817e7e7208 */ /* 0x000fe40000000000 */
[----:B------:R-:W5:Y:S02]  /*8ff0*/  LDL R129, [R1+0x2c] ;  /* 0x00002c0001817983 */ /* 0x000f640000100800 */
        /* <DEDUP_REMOVED lines=44> */
[----:B------:R-:W2:Y:S01]  /*92c0*/  LDL R127, [R1+0x18] ;  /* 0x00001800017f7983 */ /* 0x000ea20000100800 */
[----:B0-----:R-:W-:Y:S02]  /*92d0*/  LOP3.LUT R128, R128, 0xfffffff7, RZ, 0xc0, !PT ;  /* 0xfffffff780807812 */ /* 0x001fe400078ec0ff */
        /* <DEDUP_REMOVED lines=8> */
[----:B------:R-:W-:Y:S02]  /*9360*/  IADD3 R122, R252, 0x1, RZ ;  /* 0x00000001fc7a7810 */ /* 0x000fe40007ffe0ff */
        /* <DEDUP_REMOVED lines=14> */
[----:B-----5:R-:W-:-:S04]  /*9450*/  FSETP.GT.AND P0, PT, R126, R129, PT ;  /* 0x000000817e00720b */ /* 0x020fc80003f04000 */
        /* <DEDUP_REMOVED lines=190> */
[----:B------:R-:W-:-:S05]  /*a040*/  FSEL R126, R126, R243, P0 ;  /* 0x000000f37e7e7208 */ /* 0x000fca0000000000 */
[----:B------:R-:W0:Y:S02]  /*a050*/  SHFL.BFLY PT, R127, R126, 0x10, 0x1f ;  /* 0x0e001f007e7f7f89 */ /* 0x000e2400000e0000 */
[----:B0-----:R-:W-:-:S04]  /*a060*/  FSETP.GEU.AND P0, PT, R126, R127, PT ;  /* 0x0000007f7e00720b */ /* 0x001fc80003f0e000 */
[----:B------:R-:W-:-:S05]  /*a070*/  FSEL R126, R127, R126, !P0 ;  /* 0x0000007e7f7e7208 */ /* 0x000fca0004000000 */
[----:B------:R-:W0:Y:S02]  /*a080*/  SHFL.BFLY PT, R127, R126, 0x8, 0x1f ;  /* 0x0d001f007e7f7f89 */ /* 0x000e2400000e0000 */
[----:B0-----:R-:W-:-:S04]  /*a090*/  FSETP.GEU.AND P0, PT, R126, R127, PT ;  /* 0x0000007f7e00720b */ /* 0x001fc80003f0e000 */
[----:B------:R-:W-:-:S05]  /*a0a0*/  FSEL R126, R127, R126, !P0 ;  /* 0x0000007e7f7e7208 */ /* 0x000fca0004000000 */
[----:B------:R-:W0:Y:S02]  /*a0b0*/  SHFL.BFLY PT, R127, R126, 0x4, 0x1f ;  /* 0x0c801f007e7f7f89 */ /* 0x000e2400000e0000 */
[----:B0-----:R-:W-:-:S04]  /*a0c0*/  FSETP.GEU.AND P0, PT, R126, R127, PT ;  /* 0x0000007f7e00720b */ /* 0x001fc80003f0e000 */
[----:B------:R-:W-:Y:S01]  /*a0d0*/  FSEL R126, R127, R126, !P0 ;  /* 0x0000007e7f7e7208 */ /* 0x000fe20004000000 */
[----:B------:R-:W-:-:S04]  /*a0e0*/  VIADD R127, R252, 0x80 ;  /* 0x00000080fc7f7836 */ /* 0x000fc80000000000 */
[----:B------:R-:W0:Y:S01]  /*a0f0*/  SHFL.BFLY PT, R129, R126, 0x2, 0x1f ;  /* 0x0c401f007e817f89 */ /* 0x000e2200000e0000 */
[C---:B------:R-:W-:Y:S02]  /*a100*/  ISETP.GE.AND P5, PT, R127.reuse, 0x20, PT ;  /* 0x000000207f00780c */ /* 0x040fe40003fa6270 */
[C---:B------:R-:W-:Y:S02]  /*a110*/  ISETP.GE.AND P3, PT, R127.reuse, 0x40, PT ;  /* 0x000000407f00780c */ /* 0x040fe40003f66270 */
[C---:B------:R-:W-:Y:S02]  /*a120*/  ISETP.GE.AND P4, PT, R127.reuse, 0x60, PT ;  /* 0x000000607f00780c */ /* 0x040fe40003f86270 */
[C---:B------:R-:W-:Y:S02]  /*a130*/  ISETP.GE.AND P1, PT, R127.reuse, 0xa0, PT ;  /* 0x000000a07f00780c */ /* 0x040fe40003f26270 */
[C---:B------:R-:W-:Y:S02]  /*a140*/  ISETP.GE.AND P2, PT, R127.reuse, 0xc0, PT ;  /* 0x000000c07f00780c */ /* 0x040fe40003f46270 */
[----:B------:R-:W-:-:S03]  /*a150*/  ISETP.GE.AND P6, PT, R127, 0xe0, PT ;  /* 0x000000e07f00780c */ /* 0x000fc60003fc6270 */
[----:B------:R-:W-:Y:S02]  /*a160*/  @P5 LOP3.LUT R128, R128, 0x8, RZ, 0xfc, !PT ;  /* 0x0000000880805812 */ /* 0x000fe400078efcff */
[----:B------:R-:W-:Y:S02]  /*a170*/  ISETP.GE.AND P5, PT, R127, 0x100, PT ;  /* 0x000001007f00780c */ /* 0x000fe40003fa6270 */
[----:B------:R-:W-:Y:S02]  /*a180*/  LOP3.LUT R128, R128, 0xfffffffd, RZ, 0xc0, !PT ;  /* 0xfffffffd80807812 */ /* 0x000fe400078ec0ff */
[----:B0-----:R-:W-:-:S04]  /*a190*/  FSETP.GEU.AND P0, PT, R126, R129, PT ;  /* 0x000000817e00720b */ /* 0x001fc80003f0e000 */
[----:B------:R-:W-:-:S05]  /*a1a0*/  FSEL R129, R129, R126, !P0 ;  /* 0x0000007e81817208 */ /* 0x000fca0004000000 */
[----:B------:R-:W-:Y:S01]  /*a1b0*/  @P5 LOP3.LUT R128, R128, 0x2, RZ, 0xfc, !PT ;  /* 0x0000000280805812 */ /* 0x000fe200078efcff */
[----:B------:R-:W0:Y:S03]  /*a1c0*/  SHFL.BFLY PT, R126, R129, 0x1, 0x1f ;  /* 0x0c201f00817e7f89 */ /* 0x000e2600000e0000 */
[----:B------:R-:W-:Y:S02]  /*a1d0*/  LOP3.LUT P5, RZ, R128, 0x8, RZ, 0xc0, !PT ;  /* 0x0000000880ff7812 */ /* 0x000fe400078ac0ff */
[----:B0-----:R-:W-:-:S04]  /*a1e0*/  FSETP.GEU.AND P0, PT, R129, R126, PT ;  /* 0x0000007e8100720b */ /* 0x001fc80003f0e000 */
[----:B------:R-:W-:Y:S01]  /*a1f0*/  FSEL R129, R126, R129, !P0 ;  /* 0x000000817e817208 */ /* 0x000fe20004000000 */
[----:B------:R-:W-:Y:S01]  /*a200*/  HFMA2.MMA R126, -RZ, RZ, 0, 0 ;  /* 0x00000000ff7e7435 */ /* 0x000fe200000001ff */
[----:B------:R-:W-:-:S05]  /*a210*/  ISETP.GE.AND P0, PT, R127, 0x80, PT ;  /* 0x000000807f00780c */ /* 0x000fca0003f06270 */
[----:B------:R-:W-:Y:S08]  /*a220*/  @!P5 BRA `(.L_x_5152) ;  /* 0x000000000030d947 */ /* 0x000ff00003800000 */
        /* <DEDUP_REMOVED lines=11> */
[----:B------:R-:W-:-:S07]  /*a2e0*/  FADD R126, RZ, R130 ;  /* 0x00000082ff7e7221 */ /* 0x000fce0000000000 */
.L_x_5152:
[----:B------:R-:W-:Y:S01]  /*a2f0*/  ISETP.GE.AND P5, PT, R127, 0x120, PT ;  /* 0x000001207f00780c */ /* 0x000fe20003fa6270 */
[----:B------:R-:W-:-:S12]  /*a300*/  @!P3 BRA `(.L_x_5153) ;  /* 0x000000000030b947 */ /* 0x000fd80003800000 */
[----:B------:R-:W-:Y:S01]  /*a310*/  FADD R251, R118, -R129 ;  /* 0x8000008176fb7221 */ /* 0x000fe20000000000 */
[----:B------:R-:W-:Y:S01]  /*a320*/  MOV R118, 0x3bbb989d ;  /* 0x3bbb989d00767802 */ /* 0x000fe20000000f00 */
        /* <DEDUP_REMOVED lines=10> */
.L_x_5153:
[----:B------:R-:W-:Y:S01]  /*a3d0*/  ISETP.GE.AND P3, PT, R127, 0x140, PT ;  /* 0x000001407f00780c */ /* 0x000fe20003f66270 */
[----:B------:R-:W-:-:S12]  /*a3e0*/  @!P4 BRA `(.L_x_5154) ;  /* 0x000000000030c947 */ /* 0x000fd80003800000 */
[----:B------:R-:W-:Y:S01]  /*a3f0*/  FADD R251, R119, -R129 ;  /* 0x8000008177fb7221 */ /* 0x000fe20000000000 */
[----:B------:R-:W-:Y:S01]  /*a400*/  HFMA2.MMA R119, -RZ, RZ, 0.96630859375, -0.0022525787353515625 ;  /* 0x3bbb989dff777435 */ /* 0x000fe200000001ff */
[----:B------:R-:W-:-:S09]  /*a410*/  IMAD.MOV.U32 R252, RZ, RZ, 0x437c0000 ;  /* 0x437c0000fffc7424 */ /* 0x000fd200078e00ff */
        /* <DEDUP_REMOVED lines=9> */
.L_x_5154:
        /* <DEDUP_REMOVED lines=14> */
.L_x_5155:
        /* <DEDUP_REMOVED lines=14> */
.L_x_5156:
        /* <DEDUP_REMOVED lines=14> */
.L_x_5157:
        /* <DEDUP_REMOVED lines=14> */
.L_x_5158:
[----:B------:R-:W-:Y:S02]  /*a830*/  LOP3.LUT R128, R128, 0xfffffff7, RZ, 0xc0, !PT ;  /* 0xfffffff780807812 */ /* 0x000fe400078ec0ff */
[C---:B------:R-:W-:Y:S02]  /*a840*/  ISETP.GE.AND P6, PT, R127.reuse, 0x100, PT ;  /* 0x000001007f00780c */ /* 0x040fe40003fc6270 */
        /* <DEDUP_REMOVED lines=18> */
.L_x_5159:
[----:B------:R-:W-:Y:S02]  /*a970*/  ISETP.GE.AND P6, PT, R127, 0x200, PT ;  /* 0x000002007f00780c */ /* 0x000fe40003fc6270 */
[----:B------:R-:W-:-:S11]  /*a980*/  LOP3.LUT R128, R128, 0xfffffffd, RZ, 0xc0, !PT ;  /* 0xfffffffd80807812 */ /* 0x000fd600078ec0ff */
[----:B------:R-:W-:Y:S01]  /*a990*/  @P6 LOP3.LUT R128, R128, 0x2, RZ, 0xfc, !PT ;  /* 0x0000000280806812 */ /* 0x000fe200078efcff */
[----:B------:R-:W-:Y:S06]  /*a9a0*/  @!P5 BRA `(.L_x_5160) ;  /* 0x000000000030d947 */ /* 0x000fec0003800000 */
        /* <DEDUP_REMOVED lines=12> */
.L_x_5160:
        /* <DEDUP_REMOVED lines=14> */
.L_x_5161:
        /* <DEDUP_REMOVED lines=14> */
.L_x_5162:
        /* <DEDUP_REMOVED lines=14> */
.L_x_5163:
        /* <DEDUP_REMOVED lines=14> */
.L_x_5164:
        /* <DEDUP_REMOVED lines=14> */
.L_x_5165:
[C---:B------:R-:W-:Y:S02]  /*aed0*/  ISETP.GE.AND P6, PT, R127.reuse, 0x1e0, PT ;  /* 0x000001e07f00780c */ /* 0x040fe40003fc6270 */
[----:B------:R-:W-:-:S11]  /*aee0*/  ISETP.GE.AND P2, PT, R127, 0x2c0, PT ;  /* 0x000002c07f00780c */ /* 0x000fd60003f46270 */
[----:B------:R-:W-:Y:S05]  /*aef0*/  @!P6 BRA `(.L_x_5166) ;  /* 0x000000000030e947 */ /* 0x000fea0003800000 */
        /* <DEDUP_REMOVED lines=12> */
.L_x_5166:
        /* <DEDUP_REMOVED lines=20> */
.L_x_5167:
        /* <DEDUP_REMOVED lines=16> */
.L_x_5168:
        /* <DEDUP_REMOVED lines=14> */
.L_x_5169:
        /* <DEDUP_REMOVED lines=14> */
.L_x_5170:
        /* <DEDUP_REMOVED lines=14> */
.L_x_5171:
        /* <DEDUP_REMOVED lines=14> */
.L_x_5172:
        /* <DEDUP_REMOVED lines=14> */
.L_x_5173:
        /* <DEDUP_REMOVED lines=15> */
.L_x_5174:
        /* <DEDUP_REMOVED lines=20> */
.L_x_5175:
        /* <DEDUP_REMOVED lines=16> */
.L_x_5176:
        /* <DEDUP_REMOVED lines=14> */
.L_x_5177:
        /* <DEDUP_REMOVED lines=14> */
.L_x_5178:
        /* <DEDUP_REMOVED lines=14> */
.L_x_5179:
        /* <DEDUP_REMOVED lines=14> */
.L_x_5180:
        /* <DEDUP_REMOVED lines=14> */
.L_x_5181:
        /* <DEDUP_REMOVED lines=15> */
.L_x_5182:
        /* <DEDUP_REMOVED lines=20> */
.L_x_5183:
        /* <DEDUP_REMOVED lines=16> */
.L_x_5184:
        /* <DEDUP_REMOVED lines=14> */
.L_x_5185:
        /* <DEDUP_REMOVED lines=14> */
.L_x_5186:
        /* <DEDUP_REMOVED lines=14> */
.L_x_5187:
        /* <DEDUP_REMOVED lines=14> */
.L_x_5188:
        /* <DEDUP_REMOVED lines=14> */
.L_x_5189:
        /* <DEDUP_REMOVED lines=15> */
.L_x_5190:
        /* <DEDUP_REMOVED lines=20> */
.L_x_5191:
        /* <DEDUP_REMOVED lines=16> */
.L_x_5192:
        /* <DEDUP_REMOVED lines=14> */
.L_x_5193:
        /* <DEDUP_REMOVED lines=14> */
.L_x_5194:
        /* <DEDUP_REMOVED lines=14> */
.L_x_5195:
        /* <DEDUP_REMOVED lines=14> */
.L_x_5196:
        /* <DEDUP_REMOVED lines=14> */
.L_x_5197:
        /* <DEDUP_REMOVED lines=15> */
.L_x_5198:
        /* <DEDUP_REMOVED lines=20> */
.L_x_5199:
        /* <DEDUP_REMOVED lines=16> */
.L_x_5200:
        /* <DEDUP_REMOVED lines=14> */
.L_x_5201:
[----:B------:R-:W-:Y:S01]  /*d120*/  ISETP.GE.AND P3, PT, R127, 0x740, PT ;  /* 0x000007407f00780c */ /* 0x000fe20003f66270 */
[----:B------:R-:W-:-:S12]  /*d130*/  @!P4 BRA `(.L_x_5202) ;  /* 0x000000000030c947 */ /* 0x000fd80003800000 */
[----:B------:R-:W-:Y:S01]  /*d140*/  FADD R251, R72, -R129 ;  /* 0x8000008148fb7221 */ /* 0x000fe20000000000 */
[----:B------:R-:W-:Y:S01]  /*d150*/  HFMA2.MMA R72, -RZ, RZ, 0.96630859375, -0.0022525787353515625 ;  /* 0x3bbb989dff487435 */ /* 0x000fe200000001ff */
[----:B------:R-:W-:-:S09]  /*d160*/  MOV R252, 0x437c0000 ;  /* 0x437c000000fc7802 */ /* 0x000fd20000000f00 */
        /* <DEDUP_REMOVED lines=9> */
.L_x_5202:
        /* <DEDUP_REMOVED lines=14> */
.L_x_5203:
[----:B------:R-:W-:Y:S01]  /*d2e0*/  ISETP.GE.AND P0, PT, R127, 0x780, PT ;  /* 0x000007807f00780c */ /* 0x000fe20003f06270 */
[----:B------:R-:W-:-:S12]  /*d2f0*/  @!P1 BRA `(.L_x_5204) ;  /* 0x0000000000309947 */ /* 0x000fd80003800000 */
[----:B------:R-:W-:Y:S01]  /*d300*/  HFMA2.MMA R252, -RZ, RZ, 3.7421875, 0 ;  /* 0x437c0000fffc7435 */ /* 0x000fe200000001ff */
        /* <DEDUP_REMOVED lines=11> */
.L_x_5204:
        /* <DEDUP_REMOVED lines=14> */
.L_x_5205:
[C---:B------:R-:W-:Y:S02]  /*d4a0*/  ISETP.GE.AND P6, PT, R127.reuse, 0x6e0, PT ;  /* 0x000006e07f00780c */ /* 0x040fe40003fc6270 */
[----:B------:R-:W-:-:S11]  /*d4b0*/  ISETP.GE.AND P2, PT, R127, 0x7c0, PT ;  /* 0x000007c07f00780c */ /* 0x000fd60003f46270 */
[----:B------:R-:W-:Y:S05]  /*d4c0*/  @!P6 BRA `(.L_x_5206) ;  /* 0x000000000030e947 */ /* 0x000fea0003800000 */
        /* <DEDUP_REMOVED lines=12> */
.L_x_5206:
        /* <DEDUP_REMOVED lines=20> */
.L_x_5207:
[----:B------:R-:W-:Y:S02]  /*d6d0*/  ISETP.GE.AND P6, PT, R127, 0x800, PT ;  /* 0x000008007f00780c */ /* 0x000fe40003fc6270 */
[----:B------:R-:W-:-:S11]  /*d6e0*/  LOP3.LUT R128, R128, 0xfffffffd, RZ, 0xc0, !PT ;  /* 0xfffffffd80807812 */ /* 0x000fd600078ec0ff */
[----:B------:R-:W-:Y:S01]  /*d6f0*/  @P6 LOP3.LUT R128, R128, 0x2, RZ, 0xfc, !PT ;  /* 0x0000000280806812 */ /* 0x000fe200078efcff */
[----:B------:R-:W-:Y:S06]  /*d700*/  @!P5 BRA `(.L_x_5208) ;  /* 0x000000000030d947 */ /* 0x000fec0003800000 */
        /* <DEDUP_REMOVED lines=12> */
.L_x_5208:
        /* <DEDUP_REMOVED lines=14> */
.L_x_5209:
        /* <DEDUP_REMOVED lines=14> */
.L_x_5210:
        /* <DEDUP_REMOVED lines=14> */
.L_x_5211:
        /* <DEDUP_REMOVED lines=14> */
.L_x_5212:
        /* <DEDUP_REMOVED lines=14> */
.L_x_5213:
        /* <DEDUP_REMOVED lines=15> */
.L_x_5214:
        /* <DEDUP_REMOVED lines=20> */
.L_x_5215:
        /* <DEDUP_REMOVED lines=16> */
.L_x_5216:
        /* <DEDUP_REMOVED lines=14> */
.L_x_5217:
        /* <DEDUP_REMOVED lines=14> */
.L_x_5218:
        /* <DEDUP_REMOVED lines=14> */
.L_x_5219:
        /* <DEDUP_REMOVED lines=14> */
.L_x_5220:
        /* <DEDUP_REMOVED lines=14> */
.L_x_5221:
        /* <DEDUP_REMOVED lines=15> */
.L_x_5222:
        /* <DEDUP_REMOVED lines=20> */
.L_x_5223:
        /* <DEDUP_REMOVED lines=16> */
.L_x_5224:
        /* <DEDUP_REMOVED lines=14> */
.L_x_5225:
        /* <DEDUP_REMOVED lines=14> */
.L_x_5226:
        /* <DEDUP_REMOVED lines=14> */
.L_x_5227:
        /* <DEDUP_REMOVED lines=14> */
.L_x_5228:
        /* <DEDUP_REMOVED lines=14> */
.L_x_5229:
        /* <DEDUP_REMOVED lines=15> */
.L_x_5230:
        /* <DEDUP_REMOVED lines=20> */
.L_x_5231:
        /* <DEDUP_REMOVED lines=16> */
.L_x_5232:
        /* <DEDUP_REMOVED lines=14> */
.L_x_5233:
        /* <DEDUP_REMOVED lines=14> */
.L_x_5234:
        /* <DEDUP_REMOVED lines=14> */
.L_x_5235:
        /* <DEDUP_REMOVED lines=14> */
.L_x_5236:
        /* <DEDUP_REMOVED lines=14> */
.L_x_5237:
        /* <DEDUP_REMOVED lines=15> */
.L_x_5238:
        /* <DEDUP_REMOVED lines=20> */
.L_x_5239:
        /* <DEDUP_REMOVED lines=16> */
.L_x_5240:
        /* <DEDUP_REMOVED lines=14> */
.L_x_5241:
        /* <DEDUP_REMOVED lines=14> */
.L_x_5242:
        /* <DEDUP_REMOVED lines=14> */
.L_x_5243:
        /* <DEDUP_REMOVED lines=14> */
.L_x_5244:
        /* <DEDUP_REMOVED lines=14> */
.L_x_5245:
        /* <DEDUP_REMOVED lines=15> */
.L_x_5246:
        /* <DEDUP_REMOVED lines=20> */
.L_x_5247:
        /* <DEDUP_REMOVED lines=16> */
.L_x_5248:
        /* <DEDUP_REMOVED lines=14> */
.L_x_5249:
        /* <DEDUP_REMOVED lines=14> */
.L_x_5250:
        /* <DEDUP_REMOVED lines=14> */
.L_x_5251:
        /* <DEDUP_REMOVED lines=14> */
.L_x_5252:
        /* <DEDUP_REMOVED lines=14> */
.L_x_5253:
        /* <DEDUP_REMOVED lines=15> */
.L_x_5254:
        /* <DEDUP_REMOVED lines=20> */
.L_x_5255:
        /* <DEDUP_REMOVED lines=16> */
.L_x_5256:
        /* <DEDUP_REMOVED lines=14> */
.L_x_5257:
        /* <DEDUP_REMOVED lines=14> */
.L_x_5258:
        /* <DEDUP_REMOVED lines=14> */
.L_x_5259:
        /* <DEDUP_REMOVED lines=14> */
.L_x_5260:
        /* <DEDUP_REMOVED lines=14> */
.L_x_5261:
        /* <DEDUP_REMOVED lines=15> */
.L_x_5262:
        /* <DEDUP_REMOVED lines=20> */
.L_x_5263:
        /* <DEDUP_REMOVED lines=16> */
.L_x_5264:
        /* <DEDUP_REMOVED lines=14> */
.L_x_5265:
        /* <DEDUP_REMOVED lines=14> */
.L_x_5266:
        /* <DEDUP_REMOVED lines=14> */
.L_x_5267:
[----:B------:R-:W-:Y:S01]  /*10f60*/  ISETP.GE.AND P0, PT, R127, 0xf80, PT ;  /* 0x00000f807f00780c */ /* 0x000fe20003f06270 */
[----:B------:R-:W-:-:S12]  /*10f70*/  @!P1 BRA `(.L_x_5268) ;  /* 0x0000000000409947 */ /* 0x000fd80003800000 */
[----:B------:R-:W2:Y:S01]  /*10f80*/  LDL.LU R251, [R1+0x48] ;  /* 0x0000480001fb7983 */ /* 0x000ea20000300800 */
[----:B------:R-:W-:Y:S01]  /*10f90*/  HFMA2.MMA R122, -RZ, RZ, 3.7421875, 0 ;  /* 0x437c0000ff7a7435 */ /* 0x000fe200000001ff */
[----:B--2---:R-:W-:Y:S01]  /*10fa0*/  FADD R252, R251, -R129 ;  /* 0x80000081fbfc7221 */ /* 0x004fe20000000000 */
[----:B------:R-:W-:-:S04]  /*10fb0*/  IMAD.MOV.U32 R251, RZ, RZ, 0x3bbb989d ;  /* 0x3bbb989dfffb7424 */ /* 0x000fc800078e00ff */
[----:B------:R-:W-:-:S04]  /*10fc0*/  FFMA.SAT R251, R252, R251, 0.5 ;  /* 0x3f000000fcfb7423 */ /* 0x000fc800000020fb */
[----:B------:R-:W-:-:S04]  /*10fd0*/  FFMA.RM R251, R251, R122, 12582913 ;  /* 0x4b400001fbfb7423 */ /* 0x000fc8000000407a */
[C---:B------:R-:W-:Y:S01]  /*10fe0*/  FADD R122, R251.reuse, -12583039 ;  /* 0xcb40007ffb7a7421 */ /* 0x040fe20000000000 */
[----:B------:R-:W-:-:S03]  /*10ff0*/  SHF.L.U32 R251, R251, 0x17, RZ ;  /* 0x00000017fbfb7819 */ /* 0x000fc600000006ff */
[----:B------:R-:W-:-:S04]  /*11000*/  FFMA R122, R252, 1.4426950216293334961, -R122 ;  /* 0x3fb8aa3bfc7a7823 */ /* 0x000fc8000000087a */
[----:B------:R-:W-:Y:S02]  /*11010*/  FFMA R252, R252, 1.925963033500011079e-08, R122 ;  /* 0x32a57060fcfc7823 */ /* 0x000fe4000000007a */
[----:B------:R-:W0:Y:S04]  /*11020*/  S2R R122, SR_CTAID.X ;  /* 0x00000000007a7919 */ /* 0x000e280000002500 */
[----:B------:R-:W1:Y:S02]  /*11030*/  MUFU.EX2 R252, R252 ;  /* 0x000000fc00fc7308 */ /* 0x000e640000000800 */
[----:B-1----:R-:W-:-:S04]  /*11040*/  FMUL R252, R251, R252 ;  /* 0x000000fcfbfc7220 */ /* 0x002fc80000400000 */
[----:B------:R-:W-:Y:S01]  /*11050*/  FADD R126, R126, R252 ;  /* 0x000000fc7e7e7221 */ /* 0x000fe20000000000 */
[----:B------:R1:W-:Y:S01]  /*11060*/  STL [R1+0x48], R252 ;  /* 0x000048fc01007387 */ /* 0x0003e20000100800 */
[----:B0-----:R-:W-:-:S07]  /*11070*/  IADD3 R122, R122, 0x1, RZ ;  /* 0x000000017a7a7810 */ /* 0x001fce0007ffe0ff */
.L_x_5268:
[----:B------:R-:W-:Y:S01]  /*11080*/  ISETP.GE.AND P1, PT, R127, 0xfa0, PT ;  /* 0x00000fa07f00780c */ /* 0x000fe20003f26270 */
[----:B------:R-:W-:-:S12]  /*11090*/  @!P2 BRA `(.L_x_5269) ;  /* 0x000000000030a947 */ /* 0x000fd80003800000 */
[----:B------:R-:W-:Y:S01]  /*110a0*/  FADD R251, R4, -R129 ;  /* 0x8000008104fb7221 */ /* 0x000fe20000000000 */
[----:B------:R-:W-:Y:S01]  /*110b0*/  IMAD.MOV.U32 R4, RZ, RZ, 0x3bbb989d ;  /* 0x3bbb989dff047424 */ /* 0x000fe200078e00ff */
[----:B-1----:R-:W-:-:S03]  /*110c0*/  MOV R252, 0x437c0000 ;  /* 0x437c000000fc7802 */ /* 0x002fc60000000f00 */
        /* <DEDUP_REMOVED lines=9> */
.L_x_5269:
[C---:B------:R-:W-:Y:S02]  /*11160*/  ISETP.GE.AND P6, PT, R127.reuse, 0xee0, PT ;  /* 0x00000ee07f00780c */ /* 0x040fe40003fc6270 */
[----:B------:R-:W-:-:S11]  /*11170*/  ISETP.GE.AND P2, PT, R127, 0xfc0, PT ;  /* 0x00000fc07f00780c */ /* 0x000fd60003f46270 */
[----:B------:R-:W-:Y:S05]  /*11180*/  @!P6 BRA `(.L_x_5270) ;  /* 0x000000000030e947 */ /* 0x000fea0003800000 */
[----:B------:R-:W-:Y:S01]  /*11190*/  FADD R251, R5, -R129 ;  /* 0x8000008105fb7221 */ /* 0x000fe20000000000 */
[----:B------:R-:W-:Y:S01]  /*111a0*/  HFMA2.MMA R5, -RZ, RZ, 0.96630859375, -0.0022525787353515625 ;  /* 0x3bbb989dff057435 */ /* 0x000fe200000001ff */
[----:B-1----:R-:W-:-:S09]  /*111b0*/  IMAD.MOV.U32 R252, RZ, RZ, 0x437c0000 ;  /* 0x437c0000fffc7424 */ /* 0x002fd200078e00ff */
        /* <DEDUP_REMOVED lines=9> */
.L_x_5270:
        /* <DEDUP_REMOVED lines=9> */
[----:B-1----:R-:W-:Y:S01]  /*112e0*/  HFMA2.MMA R252, -RZ, RZ, 3.7421875, 0 ;  /* 0x437c0000fffc7435 */ /* 0x002fe200000001ff */
        /* <DEDUP_REMOVED lines=10> */
.L_x_5271:
[----:B------:R-:W-:Y:S02]  /*11390*/  ISETP.GE.AND P6, PT, R127, 0x1000, PT ;  /* 0x000010007f00780c */ /* 0x000fe40003fc6270 */
[----:B------:R-:W-:-:S11]  /*113a0*/  LOP3.LUT R128, R128, 0xfffffffd, RZ, 0xc0, !PT ;  /* 0xfffffffd80807812 */ /* 0x000fd600078ec0ff */
[----:B------:R-:W-:Y:S01]  /*113b0*/  @P6 LOP3.LUT R128, R128, 0x2, RZ, 0xfc, !PT ;  /* 0x0000000280806812 */ /* 0x000fe200078efcff */
[----:B------:R-:W-:Y:S06]  /*113c0*/  @!P5 BRA `(.L_x_5272) ;  /* 0x000000000040d947 */ /* 0x000fec0003800000 */
[----:B------:R-:W1:Y:S01]  /*113d0*/  LDL.LU R251, [R1+0x44] ;  /* 0x0000440001fb7983 */ /* 0x000e620000300800 */
[----:B------:R-:W-:Y:S01]  /*113e0*/  HFMA2.MMA R122, -RZ, RZ, 3.7421875, 0 ;  /* 0x437c0000ff7a7435 */ /* 0x000fe200000001ff */
[----:B-1----:R-:W-:Y:S01]  /*113f0*/  FADD R252, R251, -R129 ;  /* 0x80000081fbfc7221 */ /* 0x002fe20000000000 */
[----:B------:R-:W-:-:S05]  /*11400*/  MOV R251, 0x3bbb989d ;  /* 0x3bbb989d00fb7802 */ /* 0x000fca0000000f00 */
[----:B------:R-:W-:-:S04]  /*11410*/  FFMA.SAT R251, R252, R251, 0.5 ;  /* 0x3f000000fcfb7423 */ /* 0x000fc800000020fb */
[----:B------:R-:W-:-:S04]  /*11420*/  FFMA.RM R251, R251, R122, 12582913 ;  /* 0x4b400001fbfb7423 */ /* 0x000fc8000000407a */
[C---:B------:R-:W-:Y:S01]  /*11430*/  FADD R122, R251.reuse, -12583039 ;  /* 0xcb40007ffb7a7421 */ /* 0x040fe20000000000 */
[----:B------:R-:W-:-:S03]  /*11440*/  IMAD.SHL.U32 R251, R251, 0x800000, RZ ;  /* 0x00800000fbfb7824 */ /* 0x000fc600078e00ff */
        /* <DEDUP_REMOVED lines=8> */
.L_x_5272:
[----:B------:R-:W-:Y:S01]  /*114d0*/  ISETP.GE.AND P5, PT, R127, 0x1020, PT ;  /* 0x000010207f00780c */ /* 0x000fe20003fa6270 */
[----:B------:R-:W-:-:S12]  /*114e0*/  @!P3 BRA `(.L_x_5273) ;  /* 0x000000000030b947 */ /* 0x000fd80003800000 */
[----:B------:R-:W-:Y:S01]  /*114f0*/  FADD R251, R0, -R129 ;  /* 0x8000008100fb7221 */ /* 0x000fe20000000000 */
[----:B-12---:R-:W-:Y:S01]  /*11500*/  HFMA2.MMA R252, -RZ, RZ, 3.7421875, 0 ;  /* 0x437c0000fffc7435 */ /* 0x006fe200000001ff */
        /* <DEDUP_REMOVED lines=10> */
.L_x_5273:
[----:B------:R-:W-:Y:S01]  /*115b0*/  ISETP.GE.AND P3, PT, R127, 0x1040, PT ;  /* 0x000010407f00780c */ /* 0x000fe20003f66270 */
[----:B------:R-:W-:-:S12]  /*115c0*/  @!P4 BRA `(.L_x_5274) ;  /* 0x000000000030c947 */ /* 0x000fd80003800000 */
[----:B------:R-:W-:Y:S01]  /*115d0*/  FADD R251, R2, -R129 ;  /* 0x8000008102fb7221 */ /* 0x000fe20000000000 */
[----:B------:R-:W-:Y:S01]  /*115e0*/  IMAD.MOV.U32 R2, RZ, RZ, 0x3bbb989d ;  /* 0x3bbb989dff027424 */ /* 0x000fe200078e00ff */
[----:B-12---:R-:W-:-:S03]  /*115f0*/  MOV R252, 0x437c0000 ;  /* 0x437c000000fc7802 */ /* 0x006fc60000000f00 */
        /* <DEDUP_REMOVED lines=9> */
.L_x_5274:
[----:B------:R-:W-:Y:S01]  /*11690*/  ISETP.GE.AND P4, PT, R127, 0x1060, PT ;  /* 0x000010607f00780c */ /* 0x000fe20003f86270 */
[----:B------:R-:W-:-:S12]  /*116a0*/  @!P0 BRA `(.L_x_5275) ;  /* 0x0000000000308947 */ /* 0x000fd80003800000 */
[----:B------:R-:W-:Y:S01]  /*116b0*/  FADD R251, R123, -R129 ;  /* 0x800000817bfb7221 */ /* 0x000fe20000000000 */
[----:B------:R-:W-:Y:S01]  /*116c0*/  HFMA2.MMA R123, -RZ, RZ, 0.96630859375, -0.0022525787353515625 ;  /* 0x3bbb989dff7b7435 */ /* 0x000fe200000001ff */
[----:B-12---:R-:W-:-:S09]  /*116d0*/  IMAD.MOV.U32 R252, RZ, RZ, 0x437c0000 ;  /* 0x437c0000fffc7424 */ /* 0x006fd200078e00ff */
        /* <DEDUP_REMOVED lines=9> */
.L_x_5275:
[----:B------:R-:W-:Y:S01]  /*11770*/  ISETP.GE.AND P0, PT, R127, 0x1080, PT ;  /* 0x000010807f00780c */ /* 0x000fe20003f06270 */
[----:B------:R-:W-:-:S12]  /*11780*/  @!P1 BRA `(.L_x_5276) ;  /* 0x0000000000409947 */ /* 0x000fd80003800000 */
[----:B------:R-:W1:Y:S01]  /*11790*/  LDL.LU R251, [R1+0x40] ;  /* 0x0000400001fb7983 */ /* 0x000e620000300800 */
[----:B------:R-:W-:Y:S01]  /*117a0*/  HFMA2.MMA R122, -RZ, RZ, 3.7421875, 0 ;  /* 0x437c0000ff7a7435 */ /* 0x000fe200000001ff */
[----:B-12---:R-:W-:Y:S01]  /*117b0*/  FADD R252, R251, -R129 ;  /* 0x80000081fbfc7221 */ /* 0x006fe20000000000 */
[----:B------:R-:W-:-:S05]  /*117c0*/  MOV R251, 0x3bbb989d ;  /* 0x3bbb989d00fb7802 */ /* 0x000fca0000000f00 */
        /* <DEDUP_REMOVED lines=11> */
[----:B0-----:R-:W-:-:S07]  /*11880*/  VIADD R122, R122, 0x1 ;  /* 0x000000017a7a7836 */ /* 0x001fce0000000000 */
.L_x_5276:
[----:B------:R-:W-:Y:S01]  /*11890*/  ISETP.GE.AND P1, PT, R127, 0x10a0, PT ;  /* 0x000010a07f00780c */ /* 0x000fe20003f26270 */
[----:B------:R-:W-:-:S12]  /*118a0*/  @!P2 BRA `(.L_x_5277) ;  /* 0x000000000030a947 */ /* 0x000fd80003800000 */
[----:B------:R-:W-:Y:S01]  /*118b0*/  FADD R251, R132, -R129 ;  /* 0x8000008184fb7221 */ /* 0x000fe20000000000 */
[----:B-123--:R-:W-:Y:S01]  /*118c0*/  HFMA2.MMA R252, -RZ, RZ, 3.7421875, 0 ;  /* 0x437c0000fffc7435 */ /* 0x00efe200000001ff */
        /* <DEDUP_REMOVED lines=10> */
.L_x_5277:
[C---:B------:R-:W-:Y:S02]  /*11970*/  ISETP.GE.AND P6, PT, R127.reuse, 0xfe0, PT ;  /* 0x00000fe07f00780c */ /* 0x040fe40003fc6270 */
[----:B------:R-:W-:-:S11]  /*11980*/  ISETP.GE.AND P2, PT, R127, 0x10c0, PT ;  /* 0x000010c07f00780c */ /* 0x000fd60003f46270 */
[----:B------:R-:W-:Y:S05]  /*11990*/  @!P6 BRA `(.L_x_5278) ;  /* 0x000000000030e947 */ /* 0x000fea0003800000 */
[----:B------:R-:W-:Y:S01]  /*119a0*/  FADD R251, R131, -R129 ;  /* 0x8000008183fb7221 */ /* 0x000fe20000000000 */
[----:B-123--:R-:W-:Y:S01]  /*119b0*/  HFMA2.MMA R252, -RZ, RZ, 3.7421875, 0 ;  /* 0x437c0000fffc7435 */ /* 0x00efe200000001ff */
        /* <DEDUP_REMOVED lines=10> */
.L_x_5278:
        /* <DEDUP_REMOVED lines=10> */
[----:B-123--:R-:W-:-:S03]  /*11b00*/  MOV R252, 0x437c0000 ;  /* 0x437c000000fc7802 */ /* 0x00efc60000000f00 */
        /* <DEDUP_REMOVED lines=9> */
.L_x_5279:
[----:B------:R-:W-:Y:S02]  /*11ba0*/  ISETP.GE.AND P6, PT, R127, 0x1100, PT ;  /* 0x000011007f00780c */ /* 0x000fe40003fc6270 */
[----:B------:R-:W-:-:S11]  /*11bb0*/  LOP3.LUT R128, R128, 0xfffffffd, RZ, 0xc0, !PT ;  /* 0xfffffffd80807812 */ /* 0x000fd600078ec0ff */
[----:B------:R-:W-:Y:S01]  /*11bc0*/  @P6 LOP3.LUT R128, R128, 0x2, RZ, 0xfc, !PT ;  /* 0x0000000280806812 */ /* 0x000fe200078efcff */
[----:B------:R-:W-:Y:S06]  /*11bd0*/  @!P5 BRA `(.L_x_5280) ;  /* 0x000000000040d947 */ /* 0x000fec0003800000 */
[----:B------:R-:W1:Y:S01]  /*11be0*/  LDL.LU R251, [R1+0x3c] ;  /* 0x00003c0001fb7983 */ /* 0x000e620000300800 */
[----:B------:R-:W-:Y:S02]  /*11bf0*/  IMAD.MOV.U32 R122, RZ, RZ, 0x437c0000 ;  /* 0x437c0000ff7a7424 */ /* 0x000fe400078e00ff */
[----:B-123--:R-:W-:Y:S01]  /*11c00*/  FADD R252, R251, -R129 ;  /* 0x80000081fbfc7221 */ /* 0x00efe20000000000 */
[----:B------:R-:W-:-:S10]  /*11c10*/  HFMA2.MMA R251, -RZ, RZ, 0.96630859375, -0.0022525787353515625 ;  /* 0x3bbb989dfffb7435 */ /* 0x000fd400000001ff */
        /* <DEDUP_REMOVED lines=12> */
.L_x_5280:
[----:B------:R-:W-:Y:S01]  /*11ce0*/  ISETP.GE.AND P5, PT, R127, 0x1120, PT ;  /* 0x000011207f00780c */ /* 0x000fe20003fa6270 */
[----:B------:R-:W-:-:S12]  /*11cf0*/  @!P3 BRA `(.L_x_5281) ;  /* 0x000000000030b947 */ /* 0x000fd80003800000 */
[----:B------:R-:W-:Y:S01]  /*11d00*/  FADD R251, R136, -R129 ;  /* 0x8000008188fb7221 */ /* 0x000fe20000000000 */
[----:B------:R-:W-:Y:S01]  /*11d10*/  MOV R136, 0x3bbb989d ;  /* 0x3bbb989d00887802 */ /* 0x000fe20000000f00 */
[----:B-1234-:R-:W-:-:S04]  /*11d20*/  IMAD.MOV.U32 R252, RZ, RZ, 0x437c0000 ;  /* 0x437c0000fffc7424 */ /* 0x01efc800078e00ff */
        /* <DEDUP_REMOVED lines=9> */
.L_x_5281:
[----:B------:R-:W-:Y:S01]  /*11dc0*/  ISETP.GE.AND P3, PT, R127, 0x1140, PT ;  /* 0x000011407f00780c */ /* 0x000fe20003f66270 */
[----:B------:R-:W-:-:S12]  /*11dd0*/  @!P4 BRA `(.L_x_5282) ;  /* 0x000000000030c947 */ /* 0x000fd80003800000 */
[----:B------:R-:W-:Y:S01]  /*11de0*/  FADD R251, R135, -R129 ;  /* 0x8000008187fb7221 */ /* 0x000fe20000000000 */
[----:B------:R-:W-:Y:S01]  /*11df0*/  HFMA2.MMA R135, -RZ, RZ, 0.96630859375, -0.0022525787353515625 ;  /* 0x3bbb989dff877435 */ /* 0x000fe200000001ff */
[----:B-1234-:R-:W-:-:S09]  /*11e00*/  MOV R252, 0x437c0000 ;  /* 0x437c000000fc7802 */ /* 0x01efd20000000f00 */
        /* <DEDUP_REMOVED lines=9> */
.L_x_5282:
        /* <DEDUP_REMOVED lines=14> */
.L_x_5283:
[----:B------:R-:W-:Y:S01]  /*11f80*/  ISETP.GE.AND P0, PT, R127, 0x1180, PT ;  /* 0x000011807f00780c */ /* 0x000fe20003f06270 */
[----:B------:R-:W-:-:S12]  /*11f90*/  @!P1 BRA `(.L_x_5284) ;  /* 0x0000000000409947 */ /* 0x000fd80003800000 */
[----:B------:R-:W1:Y:S01]  /*11fa0*/  LDL.LU R251, [R1+0x38] ;  /* 0x0000380001fb7983 */ /* 0x000e620000300800 */
[----:B------:R-:W-:Y:S01]  /*11fb0*/  HFMA2.MMA R122, -RZ, RZ, 3.7421875, 0 ;  /* 0x437c0000ff7a7435 */ /* 0x000fe200000001ff */
[----:B-1234-:R-:W-:Y:S01]  /*11fc0*/  FADD R252, R251, -R129 ;  /* 0x80000081fbfc7221 */ /* 0x01efe20000000000 */
        /* <DEDUP_REMOVED lines=13> */
.L_x_5284:
[----:B------:R-:W-:Y:S01]  /*120a0*/  ISETP.GE.AND P1, PT, R127, 0x11a0, PT ;  /* 0x000011a07f00780c */ /* 0x000fe20003f26270 */
[----:B------:R-:W-:-:S12]  /*120b0*/  @!P2 BRA `(.L_x_5285) ;  /* 0x000000000030a947 */ /* 0x000fd80003800000 */
[----:B------:R-:W-:Y:S01]  /*120c0*/  FADD R251, R138, -R129 ;  /* 0x800000818afb7221 */ /* 0x000fe20000000000 */
[----:B------:R-:W-:Y:S01]  /*120d0*/  IMAD.MOV.U32 R138, RZ, RZ, 0x3bbb989d ;  /* 0x3bbb989dff8a7424 */ /* 0x000fe200078e00ff */
[----:B-1234-:R-:W-:-:S03]  /*120e0*/  MOV R252, 0x437c0000 ;  /* 0x437c000000fc7802 */ /* 0x01efc60000000f00 */
        /* <DEDUP_REMOVED lines=9> */
.L_x_5285:
[C---:B------:R-:W-:Y:S02]  /*12180*/  ISETP.GE.AND P6, PT, R127.reuse, 0x10e0, PT ;  /* 0x000010e07f00780c */ /* 0x040fe40003fc6270 */
[----:B------:R-:W-:-:S11]  /*12190*/  ISETP.GE.AND P2, PT, R127, 0x11c0, PT ;  /* 0x000011c07f00780c */ /* 0x000fd60003f46270 */
[----:B------:R-:W-:Y:S05]  /*121a0*/  @!P6 BRA `(.L_x_5286) ;  /* 0x000000000030e947 */ /* 0x000fea0003800000 */
[----:B------:R-:W-:Y:S01]  /*121b0*/  FADD R251, R137, -R129 ;  /* 0x8000008189fb7221 */ /* 0x000fe20000000000 */
[----:B------:R-:W-:Y:S01]  /*121c0*/  HFMA2.MMA R137, -RZ, RZ, 0.96630859375, -0.0022525787353515625 ;  /* 0x3bbb989dff897435 */ /* 0x000fe200000001ff */
[----:B-1234-:R-:W-:-:S09]  /*121d0*/  IMAD.MOV.U32 R252, RZ, RZ, 0x437c0000 ;  /* 0x437c0000fffc7424 */ /* 0x01efd200078e00ff */
        /* <DEDUP_REMOVED lines=9> */
.L_x_5286:
        /* <DEDUP_REMOVED lines=9> */
[----:B-1234-:R-:W-:Y:S01]  /*12300*/  HFMA2.MMA R252, -RZ, RZ, 3.7421875, 0 ;  /* 0x437c0000fffc7435 */ /* 0x01efe200000001ff */
        /* <DEDUP_REMOVED lines=10> */
.L_x_5287:
[----:B------:R-:W-:Y:S02]  /*123b0*/  ISETP.GE.AND P6, PT, R127, 0x1200, PT ;  /* 0x000012007f00780c */ /* 0x000fe40003fc6270 */
[----:B------:R-:W-:-:S11]  /*123c0*/  LOP3.LUT R128, R128, 0xfffffffd, RZ, 0xc0, !PT ;  /* 0xfffffffd80807812 */ /* 0x000fd600078ec0ff */
[----:B------:R-:W-:Y:S01]  /*123d0*/  @P6 LOP3.LUT R128, R128, 0x2, RZ, 0xfc, !PT ;  /* 0x0000000280806812 */ /* 0x000fe200078efcff */
[----:B------:R-:W-:Y:S06]  /*123e0*/  @!P5 BRA `(.L_x_5288) ;  /* 0x000000000040d947 */ /* 0x000fec0003800000 */
[----:B------:R-:W1:Y:S01]  /*123f0*/  LDL.LU R251, [R1+0x34] ;  /* 0x0000340001fb7983 */ /* 0x000e620000300800 */
[----:B------:R-:W-:Y:S01]  /*12400*/  HFMA2.MMA R122, -RZ, RZ, 3.7421875, 0 ;  /* 0x437c0000ff7a7435 */ /* 0x000fe200000001ff */
[----:B-1234-:R-:W-:Y:S01]  /*12410*/  FADD R252, R251, -R129 ;  /* 0x80000081fbfc7221 */ /* 0x01efe20000000000 */
        /* <DEDUP_REMOVED lines=13> */
.L_x_5288:
[----:B------:R-:W-:Y:S01]  /*124f0*/  ISETP.GE.AND P5, PT, R127, 0x1220, PT ;  /* 0x000012207f00780c */ /* 0x000fe20003fa6270 */
[----:B------:R-:W-:-:S12]  /*12500*/  @!P3 BRA `(.L_x_5289) ;  /* 0x000000000030b947 */ /* 0x000fd80003800000 */
[----:B------:R-:W-:Y:S01]  /*12510*/  FADD R251, R142, -R129 ;  /* 0x800000818efb7221 */ /* 0x000fe20000000000 */
[----:B-1234-:R-:W-:Y:S01]  /*12520*/  HFMA2.MMA R252, -RZ, RZ, 3.7421875, 0 ;  /* 0x437c0000fffc7435 */ /* 0x01efe200000001ff */
        /* <DEDUP_REMOVED lines=10> */
.L_x_5289:
        /* <DEDUP_REMOVED lines=14> */
.L_x_5290:
[----:B------:R-:W-:Y:S01]  /*126b0*/  ISETP.GE.AND P4, PT, R127, 0x1260, PT ;  /* 0x000012607f00780c */ /* 0x000fe20003f86270 */
[----:B------:R-:W-:-:S12]  /*126c0*/  @!P0 BRA `(.L_x_5291) ;  /* 0x0000000000308947 */ /* 0x000fd80003800000 */
        /* <DEDUP_REMOVED lines=12> */
.L_x_5291:
[----:B------:R-:W-:Y:S01]  /*12790*/  ISETP.GE.AND P0, PT, R127, 0x1280, PT ;  /* 0x000012807f00780c */ /* 0x000fe20003f06270 */
[----:B------:R-:W-:-:S12]  /*127a0*/  @!P1 BRA `(.L_x_5292) ;  /* 0x0000000000409947 */ /* 0x000fd80003800000 */
[----:B------:R-:W1:Y:S01]  /*127b0*/  LDL.LU R251, [R1+0x30] ;  /* 0x0000300001fb7983 */ /* 0x000e620000300800 */
[----:B------:R-:W-:Y:S01]  /*127c0*/  HFMA2.MMA R122, -RZ, RZ, 3.7421875, 0 ;  /* 0x437c0000ff7a7435 */ /* 0x000fe200000001ff */
[----:B-1234-:R-:W-:Y:S01]  /*127d0*/  FADD R252, R251, -R129 ;  /* 0x80000081fbfc7221 */ /* 0x01efe20000000000 */
        /* <DEDUP_REMOVED lines=13> */
.L_x_5292:
        /* <DEDUP_REMOVED lines=14> */
.L_x_5293:
[C---:B------:R-:W-:Y:S02]  /*12990*/  ISETP.GE.AND P6, PT, R127.reuse, 0x11e0, PT ;  /* 0x000011e07f00780c */ /* 0x040fe40003fc6270 */
[----:B------:R-:W-:-:S11]  /*129a0*/  ISETP.GE.AND P2, PT, R127, 0x12c0, PT ;  /* 0x000012c07f00780c */ /* 0x000fd60003f46270 */
[----:B------:R-:W-:Y:S05]  /*129b0*/  @!P6 BRA `(.L_x_5294) ;  /* 0x000000000030e947 */ /* 0x000fea0003800000 */
        /* <DEDUP_REMOVED lines=12> */
.L_x_5294:
        /* <DEDUP_REMOVED lines=20> */
.L_x_5295:
[----:B------:R-:W-:Y:S02]  /*12bc0*/  ISETP.GE.AND P6, PT, R127, 0x1300, PT ;  /* 0x000013007f00780c */ /* 0x000fe40003fc6270 */
[----:B------:R-:W-:-:S11]  /*12bd0*/  LOP3.LUT R128, R128, 0xfffffffd, RZ, 0xc0, !PT ;  /* 0xfffffffd80807812 */ /* 0x000fd600078ec0ff */
[----:B------:R-:W-:Y:S01]  /*12be0*/  @P6 LOP3.LUT R128, R128, 0x2, RZ, 0xfc, !PT ;  /* 0x0000000280806812 */ /* 0x000fe200078efcff */
[----:B------:R-:W-:Y:S06]  /*12bf0*/  @!P5 BRA `(.L_x_5296) ;  /* 0x000000000040d947 */ /* 0x000fec0003800000 */
[----:B------:R-:W1:Y:S01]  /*12c00*/  LDL.LU R251, [R1+0x2c] ;  /* 0x00002c0001fb7983 */ /* 0x000e620000300800 */
[----:B------:R-:W-:Y:S02]  /*12c10*/  IMAD.MOV.U32 R122, RZ, RZ, 0x437c0000 ;  /* 0x437c0000ff7a7424 */ /* 0x000fe400078e00ff */
[----:B-1234-:R-:W-:Y:S01]  /*12c20*/  FADD R252, R251, -R129 ;  /* 0x80000081fbfc7221 */ /* 0x01efe20000000000 */
        /* <DEDUP_REMOVED lines=13> */
.L_x_5296:
        /* <DEDUP_REMOVED lines=14> */
.L_x_5297:
        /* <DEDUP_REMOVED lines=14> */
.L_x_5298:
        /* <DEDUP_REMOVED lines=14> */
.L_x_5299:
        /* <DEDUP_REMOVED lines=18> */
.L_x_5300:
        /* <DEDUP_REMOVED lines=14> */
.L_x_5301:
        /* <DEDUP_REMOVED lines=15> */
.L_x_5302:
        /* <DEDUP_REMOVED lines=20> */
.L_x_5303:
        /* <DEDUP_REMOVED lines=20> */
.L_x_5304:
        /* <DEDUP_REMOVED lines=14> */
.L_x_5305:
        /* <DEDUP_REMOVED lines=14> */
.L_x_5306:
        /* <DEDUP_REMOVED lines=14> */
.L_x_5307:
        /* <DEDUP_REMOVED lines=18> */
.L_x_5308:
        /* <DEDUP_REMOVED lines=14> */
.L_x_5309:
        /* <DEDUP_REMOVED lines=15> */
.L_x_5310:
        /* <DEDUP_REMOVED lines=20> */
.L_x_5311:
        /* <DEDUP_REMOVED lines=20> */
.L_x_5312:
        /* <DEDUP_REMOVED lines=14> */
.L_x_5313:
        /* <DEDUP_REMOVED lines=14> */
.L_x_5314:
        /* <DEDUP_REMOVED lines=14> */
.L_x_5315:
        /* <DEDUP_REMOVED lines=18> */
.L_x_5316:
        /* <DEDUP_REMOVED lines=14> */
.L_x_5317:
        /* <DEDUP_REMOVED lines=15> */
.L_x_5318:
        /* <DEDUP_REMOVED lines=20> */
.L_x_5319:
[----:B------:R-:W-:Y:S02]  /*143f0*/  ISETP.GE.AND P6, PT, R127, 0x1600, PT ;  /* 0x000016007f00780c */ /* 0x000fe40003fc6270 */
[----:B------:R-:W-:-:S11]  /*14400*/  LOP3.LUT R128, R128, 0xfffffffd, RZ, 0xc0, !PT ;  /* 0xfffffffd80807812 */ /* 0x000fd600078ec0ff */
[----:B------:R-:W-:Y:S01]  /*14410*/  @P6 LOP3.LUT R128, R128, 0x2, RZ, 0xfc, !PT ;  /* 0x0000000280806812 */ /* 0x000fe200078efcff */
[----:B------:R-:W-:Y:S06]  /*14420*/  @!P5 BRA `(.L_x_5320) ;  /* 0x000000000030d947 */ /* 0x000fec0003800000 */
        /* <DEDUP_REMOVED lines=12> */
.L_x_5320:
        /* <DEDUP_REMOVED lines=14> */
.L_x_5321:
        /* <DEDUP_REMOVED lines=14> */
.L_x_5322:
        /* <DEDUP_REMOVED lines=14> */
.L_x_5323:
        /* <DEDUP_REMOVED lines=14> */
.L_x_5324:
        /* <DEDUP_REMOVED lines=14> */
.L_x_5325:
        /* <DEDUP_REMOVED lines=15> */
.L_x_5326:
        /* <DEDUP_REMOVED lines=20> */
.L_x_5327:
        /* <DEDUP_REMOVED lines=16> */
.L_x_5328:
        /* <DEDUP_REMOVED lines=14> */
.L_x_5329:
        /* <DEDUP_REMOVED lines=14> */
.L_x_5330:
        /* <DEDUP_REMOVED lines=14> */
.L_x_5331:
        /* <DEDUP_REMOVED lines=14> */
.L_x_5332:
        /* <DEDUP_REMOVED lines=14> */
.L_x_5333:
        /* <DEDUP_REMOVED lines=15> */
.L_x_5334:
        /* <DEDUP_REMOVED lines=20> */
.L_x_5335:
        /* <DEDUP_REMOVED lines=16> */
.L_x_5336:
        /* <DEDUP_REMOVED lines=14> */
.L_x_5337:
        /* <DEDUP_REMOVED lines=14> */
.L_x_5338:
        /* <DEDUP_REMOVED lines=14> */
.L_x_5339:
        /* <DEDUP_REMOVED lines=14> */
.L_x_5340:
        /* <DEDUP_REMOVED lines=14> */
.L_x_5341:
        /* <DEDUP_REMOVED lines=15> */
.L_x_5342:
        /* <DEDUP_REMOVED lines=20> */
.L_x_5343:
        /* <DEDUP_REMOVED lines=16> */
.L_x_5344:
        /* <DEDUP_REMOVED lines=14> */
.L_x_5345:
        /* <DEDUP_REMOVED lines=14> */
.L_x_5346:
        /* <DEDUP_REMOVED lines=14> */
.L_x_5347:
        /* <DEDUP_REMOVED lines=14> */
.L_x_5348:
        /* <DEDUP_REMOVED lines=14> */
.L_x_5349:
        /* <DEDUP_REMOVED lines=15> */
.L_x_5350:
        /* <DEDUP_REMOVED lines=20> */
.L_x_5351:
        /* <DEDUP_REMOVED lines=16> */
.L_x_5352:
        /* <DEDUP_REMOVED lines=14> */
.L_x_5353:
        /* <DEDUP_REMOVED lines=14> */
.L_x_5354:
        /* <DEDUP_REMOVED lines=14> */
.L_x_5355:
        /* <DEDUP_REMOVED lines=14> */
.L_x_5356:
        /* <DEDUP_REMOVED lines=14> */
.L_x_5357:
        /* <DEDUP_REMOVED lines=15> */
.L_x_5358:
        /* <DEDUP_REMOVED lines=20> */
.L_x_5359:
        /* <DEDUP_REMOVED lines=16> */
.L_x_5360:
        /* <DEDUP_REMOVED lines=14> */
.L_x_5361:
        /* <DEDUP_REMOVED lines=14> */
.L_x_5362:
        /* <DEDUP_REMOVED lines=14> */
.L_x_5363:
        /* <DEDUP_REMOVED lines=14> */
.L_x_5364:
        /* <DEDUP_REMOVED lines=14> */
.L_x_5365:
        /* <DEDUP_REMOVED lines=15> */
.L_x_5366:
        /* <DEDUP_REMOVED lines=20> */
.L_x_5367:
        /* <DEDUP_REMOVED lines=16> */
.L_x_5368:
        /* <DEDUP_REMOVED lines=14> */
.L_x_5369:
        /* <DEDUP_REMOVED lines=14> */
.L_x_5370:
        /* <DEDUP_REMOVED lines=14> */
.L_x_5371:
        /* <DEDUP_REMOVED lines=14> */
.L_x_5372:
        /* <DEDUP_REMOVED lines=14> */
.L_x_5373:
        /* <DEDUP_REMOVED lines=15> */
.L_x_5374:
        /* <DEDUP_REMOVED lines=20> */
.L_x_5375:
        /* <DEDUP_REMOVED lines=16> */
.L_x_5376:
        /* <DEDUP_REMOVED lines=14> */
.L_x_5377:
        /* <DEDUP_REMOVED lines=14> */
.L_x_5378:
        /* <DEDUP_REMOVED lines=14> */
.L_x_5379:
        /* <DEDUP_REMOVED lines=14> */
.L_x_5380:
        /* <DEDUP_REMOVED lines=14> */
.L_x_5381:
        /* <DEDUP_REMOVED lines=15> */
.L_x_5382:
        /* <DEDUP_REMOVED lines=20> */
.L_x_5383:
        /* <DEDUP_REMOVED lines=16> */
.L_x_5384:
        /* <DEDUP_REMOVED lines=14> */
.L_x_5385:
        /* <DEDUP_REMOVED lines=14> */
.L_x_5386:
        /* <DEDUP_REMOVED lines=14> */
.L_x_5387:
        /* <DEDUP_REMOVED lines=14> */
.L_x_5388:
        /* <DEDUP_REMOVED lines=14> */
.L_x_5389:
        /* <DEDUP_REMOVED lines=15> */
.L_x_5390:
        /* <DEDUP_REMOVED lines=20> */
.L_x_5391:
        /* <DEDUP_REMOVED lines=16> */
.L_x_5392:
        /* <DEDUP_REMOVED lines=14> */
.L_x_5393:
        /* <DEDUP_REMOVED lines=14> */
.L_x_5394:
        /* <DEDUP_REMOVED lines=14> */
.L_x_5395:
        /* <DEDUP_REMOVED lines=14> */
.L_x_5396:
        /* <DEDUP_REMOVED lines=14> */
.L_x_5397:
[C---:B------:R-:W-:Y:S02]  /*18d60*/  ISETP.GE.AND P3, PT, R127.reuse, 0x1ee0, PT ;  /* 0x00001ee07f00780c */ /* 0x040fe40003f66270 */
[----:B------:R-:W-:-:S11]  /*18d70*/  ISETP.GE.AND P2, PT, R127, 0x1fc0, PT ;  /* 0x00001fc07f00780c */ /* 0x000fd60003f46270 */
[----:B------:R-:W-:Y:S05]  /*18d80*/  @!P3 BRA `(.L_x_5398) ;  /* 0x000000000030b947 */ /* 0x000fea0003800000 */
[----:B------:R-:W-:Y:S01]  /*18d90*/  HFMA2.MMA R128, -RZ, RZ, 0.96630859375, -0.0022525787353515625 ;  /* 0x3bbb989dff807435 */ /* 0x000fe200000001ff */
[----:B------:R-:W-:Y:S01]  /*18da0*/  FADD R240, R240, -R129 ;  /* 0x80000081f0f07221 */ /* 0x000fe20000000000 */
        /* <DEDUP_REMOVED lines=10> */
.L_x_5398:
        /* <DEDUP_REMOVED lines=15> */
.L_x_5399:
        /* <DEDUP_REMOVED lines=14> */
.L_x_5400:
[----:B------:R-:W5:Y:S02]  /*19020*/  LDL.LU R128, [R1+0x4] ;  /* 0x0000040001807983 */ /* 0x000f640000300800 */
[----:B-----5:R-:W-:Y:S01]  /*19030*/  ISETP.GE.AND P5, PT, R128, 0x1, PT ;  /* 0x000000018000780c */ /* 0x020fe20003fa6270 */
        /* <DEDUP_REMOVED lines=13> */
.L_x_5401:
[----:B------:R-:W-:-:S13]  /*19110*/  ISETP.GE.AND P6, PT, R127, 0x1f60, PT ;  /* 0x00001f607f00780c */ /* 0x000fda0003fc6270 */
        /* <DEDUP_REMOVED lines=13> */
.L_x_5402:
        /* <DEDUP_REMOVED lines=13> */
.L_x_5403:
        /* <DEDUP_REMOVED lines=13> */
.L_x_5404:
        /* <DEDUP_REMOVED lines=13> */
.L_x_5405:
        /* <DEDUP_REMOVED lines=13> */
.L_x_5406:
        /* <DEDUP_REMOVED lines=9> */
[----:B------:R-:W-:-:S04]  /*195c0*/  FFMA R128, R129, 1.925963033500011079e-08, R128 ;  /* 0x32a5706081807823 */ /* 0x000fc80000000080 */
[----:B------:R-:W0:Y:S02]  /*195d0*/  MUFU.EX2 R243, R128 ;  /* 0x0000008000f37308 */ /* 0x000e240000000800 */
[----:B0-----:R-:W-:-:S04]  /*195e0*/  FMUL R243, R127, R243 ;  /* 0x000000f37ff37220 */ /* 0x001fc80000400000 */
[----:B------:R-:W-:-:S07]  /*195f0*/  FADD R126, R126, R243 ;  /* 0x000000f37e7e7221 */ /* 0x000fce0000000000 */
.L_x_5407:
        /* <DEDUP_REMOVED lines=8> */
[----:B------:R0:W0:Y:S01]  /*19680*/  SHFL.BFLY PT, R128, R251, 0x1, 0x1f ;  /* 0x0c201f00fb807f89 */ /* 0x00002200000e0000 */
[----:B------:R-:W-:Y:S05]  /*19690*/  @!P5 EXIT ;  /* 0x000000000000d94d */ /* 0x000fea0003800000 */
[----:B-1234-:R-:W2:Y:S01]  /*196a0*/  LDL.LU R252, [R1+0x8] ;  /* 0x0000080001fc7983 */ /* 0x01eea20000300800 */
[----:B------:R-:W-:-:S03]  /*196b0*/  ULDC.64 UR6, c[0x0][0x210] ;  /* 0x0000840000067ab9 */ /* 0x000fc60000000a00 */
[----:B------:R-:W3:Y:S01]  /*196c0*/  LDL.LU R129, [R1+0xc] ;  /* 0x00000c0001817983 */ /* 0x000ee20000300800 */
[----:B------:R-:W-:Y:S01]  /*196d0*/  ISETP.GE.AND P0, PT, R124, R122, PT ;  /* 0x0000007a7c00720c */ /* 0x000fe20003f06270 */
[----:B------:R-:W-:Y:S01]  /*196e0*/  BSSY B2, `(.L_x_5408) ;  /* 0x000005e000027945 */ /* 0x000fe20003800000 */
[----:B0-----:R-:W-:Y:S01]  /*196f0*/  FADD R251, R251, R128 ;  /* 0x00000080fbfb7221 */ /* 0x001fe20000000000 */
[----:B--2---:R-:W-:-:S04]  /*19700*/  IADD3 R126, P1, R252, UR6, RZ ;  /* 0x00000006fc7e7c10 */ /* 0x004fc8000ff3e0ff */
[----:B---3--:R-:W-:-:S06]  /*19710*/  IADD3.X R127, R129, UR7, RZ, P1, !PT ;  /* 0x00000007817f7c10 */ /* 0x008fcc0008ffe4ff */
[----:B------:R-:W-:Y:S05]  /*19720*/  @!P0 BRA `(.L_x_5409) ;  /* 0x0000000000148947 */ /* 0x000fea0003800000 */
[----:B------:R-:W-:Y:S02]  /*19730*/  ULDC UR6, c[0x0][0x22c] ;  /* 0x00008b0000067ab9 */ /* 0x000fe40000000800 */
[----:B------:R-:W-:-:S13]  /*19740*/  ISETP.GE.AND P0, PT, R124, UR6, PT ;  /* 0x000000067c007c0c */ /* 0x000fda000bf06270 */
[----:B------:R-:W-:Y:S05]  /*19750*/  @P0 EXIT ;  /* 0x000000000000094d */ /* 0x000fea0003800000 */
[----:B------:R0:W-:Y:S01]  /*19760*/  STG.E.64 desc[UR4][R126.64], RZ ;  /* 0x000000ff7e007986 */ /* 0x0001e2000c101b04 */
[----:B------:R-:W-:Y:S05]  /*19770*/  BRA `(.L_x_5410) ;  /* 0x0000000400507947 */ /* 0x000fea0003800000 */
.L_x_5409:
        /* <DEDUP_REMOVED lines=9> */
[----:B------:R-:W-:-:S07]  /*19810*/  MOV R129, 0x19830 ;  /* 0x0001983000817802 */ /* 0x000fce0000000f00 */
[----:B------:R-:W-:Y:S05]  /*19820*/  CALL.REL.NOINC `($__internal_1_$__cuda_sm3x_div_rn_noftz_f32_slowpath) ;  /* 0x0000015c001c7944 */ /* 0x000fea0003c00000 */
[----:B------:R-:W-:-:S07]  /*19830*/  MOV R128, R130 ;  /* 0x0000008200807202 */ /* 0x000fce0000000f00 */
.L_x_5412:
[----:B------:R-:W-:Y:S05]  /*19840*/  BSYNC B3 ;  /* 0x0000000000037941 */ /* 0x000fea0003800000 */
.L_x_5411:
[----:B------:R-:W-:Y:S01]  /*19850*/  F2FP.BF16.F32.PACK_AB R129, RZ, R128 ;  /* 0x00000080ff81723e */ /* 0x000fe200000010ff */
[----:B------:R-:W-:Y:S01]  /*19860*/  BSSY B3, `(.L_x_5413) ;  /* 0x0000015000037945 */ /* 0x000fe20003800000 */
[----:B------:R-:W-:-:S03]  /*19870*/  IADD3 R128, R124, 0x1, RZ ;  /* 0x000000017c807810 */ /* 0x000fc60007ffe0ff */
        /* <DEDUP_REMOVED lines=15> */
[----:B------:R-:W-:Y:S05]  /*19970*/  CALL.REL.NOINC `($__internal_1_$__cuda_sm3x_div_rn_noftz_f32_slowpath) ;  /* 0x0000015800c87944 */ /* 0x000fea0003c00000 */
[----:B------:R-:W-:-:S07]  /*19980*/  IMAD.MOV.U32 R128, RZ, RZ, R130 ;  /* 0x000000ffff807224 */ /* 0x000fce00078e0082 */
.L_x_5416:
[----:B------:R-:W-:Y:S05]  /*19990*/  BSYNC B4 ;  /* 0x0000000000047941 */ /* 0x000fea0003800000 */
.L_x_5415:
[----:B------:R-:W-:-:S07]  /*199a0*/  F2FP.BF16.F32.PACK_AB R128, RZ, R128 ;  /* 0x00000080ff80723e */ /* 0x000fce00000010ff */
.L_x_5414:
[----:B------:R-:W-:Y:S05]  /*199b0*/  BSYNC B3 ;  /* 0x0000000000037941 */ /* 0x000fea0003800000 */
.L_x_5413:
        /* <DEDUP_REMOVED lines=20> */
.L_x_5420:
[----:B------:R-:W-:Y:S05]  /*19b00*/  BSYNC B4 ;  /* 0x0000000000047941 */ /* 0x000fea0003800000 */
.L_x_5419:
[----:B------:R-:W-:-:S05]  /*19b10*/  F2FP.BF16.F32.PACK_AB R119, RZ, R130 ;  /* 0x00000082ff77723e */ /* 0x000fca00000010ff */
[----:B------:R0:W-:Y:S02]  /*19b20*/  STL [R1+0x8], R119 ;  /* 0x0000087701007387 */ /* 0x0001e40000100800 */
.L_x_5418:
[----:B------:R-:W-:Y:S05]  /*19b30*/  BSYNC B3 ;  /* 0x0000000000037941 */ /* 0x000fea0003800000 */
.L_x_5417:
        /* <DEDUP_REMOVED lines=16> */
[----:B------:R-:W-:Y:S05]  /*19c40*/  CALL.REL.NOINC `($__internal_1_$__cuda_sm3x_div_rn_noftz_f32_slowpath) ;  /* 0x0000015800147944 */ /* 0x000fea0003c00000 */
[----:B------:R-:W-:-:S07]  /*19c50*/  MOV R119, R130 ;  /* 0x0000008200777202 */ /* 0x000fce0000000f00 */
.L_x_5424:
[----:B------:R-:W-:Y:S05]  /*19c60*/  BSYNC B4 ;  /* 0x0000000000047941 */ /* 0x000fea0003800000 */
.L_x_5423:
[----:B------:R-:W-:-:S07]  /*19c70*/  F2FP.BF16.F32.PACK_AB R119, RZ, R119 ;  /* 0x00000077ff77723e */ /* 0x000fce00000010ff */
.L_x_5422:
[----:B------:R-:W-:Y:S05]  /*19c80*/  BSYNC B3 ;  /* 0x0000000000037941 */ /* 0x000fea0003800000 */
.L_x_5421:
[----:B------:R-:W2:Y:S02]  /*19c90*/  LDL.LU.S16 R120, [R1+0x8] ;  /* 0x0000080001787983 */ /* 0x000ea40000300600 */
[----:B--2---:R-:W-:-:S05]  /*19ca0*/  PRMT R119, R120, 0x5410, R119 ;  /* 0x0000541078777816 */ /* 0x004fca0000000077 */
[----:B------:R1:W-:Y:S02]  /*19cb0*/  STG.E.64 desc[UR4][R126.64], R118 ;  /* 0x000000767e007986 */ /* 0x0003e4000c101b04 */
.L_x_5410:
[----:B------:R-:W-:Y:S05]  /*19cc0*/  BSYNC B2 ;  /* 0x0000000000027941 */ /* 0x000fea0003800000 */
.L_x_5408:
[----:B-1----:R-:W-:Y:S01]  /*19cd0*/  IADD3 R118, R124, 0x80, RZ ;  /* 0x000000807c767810 */ /* 0x002fe20007ffe0ff */
[----:B------:R-:W-:Y:S03]  /*19ce0*/  BSSY B2, `(.L_x_5425) ;  /* 0x0000059000027945 */ /* 0x000fe60003800000 */
[----:B------:R-:W-:-:S13]  /*19cf0*/  ISETP.GE.AND P0, PT, R118, R122, PT ;  /* 0x0000007a7600720c */ /* 0x000fda0003f06270 */
[----:B------:R-:W-:Y:S05]  /*19d00*/  @!P0 BRA `(.L_x_5426) ;  /* 0x0000000000148947 */ /* 0x000fea0003800000 */
[----:B------:R-:W-:Y:S02]  /*19d10*/  ULDC UR6, c[0x0][0x22c] ;  /* 0x00008b0000067ab9 */ /* 0x000fe40000000800 */
[----:B------:R-:W-:-:S13]  /*19d20*/  ISETP.GE.AND P0, PT, R118, UR6, PT ;  /* 0x0000000676007c0c */ /* 0x000fda000bf06270 */
[----:B------:R-:W-:Y:S05]  /*19d30*/  @P0 EXIT ;  /* 0x000000000000094d */ /* 0x000fea0003800000 */
[----:B------:R2:W-:Y:S01]  /*19d40*/  STG.E.64 desc[UR4][R126.64+0x100], RZ ;  /* 0x000100ff7e007986 */ /* 0x0005e2000c101b04 */
[----:B------:R-:W-:Y:S05]  /*19d50*/  BRA `(.L_x_5427) ;  /* 0x0000000400447947 */ /* 0x000fea0003800000 */
.L_x_5426:
[----:B------:R-:W1:Y:S01]  /*19d60*/  MUFU.RCP R118, R251 ;  /* 0x000000fb00767308 */ /* 0x000e620000001000 */
[----:B------:R-:W-:Y:S07]  /*19d70*/  BSSY B3, `(.L_x_5428) ;  /* 0x000000c000037945 */ /* 0x000fee0003800000 */
[----:B------:R-:W2:Y:S01]  /*19d80*/  FCHK P0, R115, R251 ;  /* 0x000000fb73007302 */ /* 0x000ea20000000000 */
[----:B-1----:R-:W-:-:S04]  /*19d90*/  FFMA R119, -R251, R118, 1 ;  /* 0x3f800000fb777423 */ /* 0x002fc80000000176 */
[----:B------:R-:W-:-:S04]  /*19da0*/  FFMA R118, R118, R119, R118 ;  /* 0x0000007776767223 */ /* 0x000fc80000000076 */
[----:B------:R-:W-:-:S04]  /*19db0*/  FFMA R119, R118, R115, RZ ;  /* 0x0000007376777223 */ /* 0x000fc800000000ff */
[----:B------:R-:W-:-:S04]  /*19dc0*/  FFMA R120, -R251, R119, R115 ;  /* 0x00000077fb787223 */ /* 0x000fc80000000173 */
[----:B------:R-:W-:Y:S01]  /*19dd0*/  FFMA R118, R118, R120, R119 ;  /* 0x0000007876767223 */ /* 0x000fe20000000077 */
[----:B--2---:R-:W-:Y:S06]  /*19de0*/  @!P0 BRA `(.L_x_5429) ;  /* 0x0000000000108947 */ /* 0x004fec0003800000 */
[----:B------:R-:W-:Y:S02]  /*19df0*/  MOV R130, R115 ;  /* 0x0000007300827202 */ /* 0x000fe40000000f00 */
[----:B------:R-:W-:-:S07]  /*19e00*/  MOV R129, 0x19e20 ;  /* 0x00019e2000817802 */ /* 0x000fce0000000f00 */
[----:B0-----:R-:W-:Y:S05]  /*19e10*/  CALL.REL.NOINC `($__internal_1_$__cuda_sm3x_div_rn_noftz_f32_slowpath) ;  /* 0x0000015400a07944 */ /* 0x001fea0003c00000 */
[----:B------:R-:W-:-:S07]  /*19e20*/  IMAD.MOV.U32 R118, RZ, RZ, R130 ;  /* 0x000000ffff767224 */ /* 0x000fce00078e0082 */
.L_x_5429:
[----:B------:R-:W-:Y:S05]  /*19e30*/  BSYNC B3 ;  /* 0x0000000000037941 */ /* 0x000fea0003800000 */
.L_x_5428:
[----:B------:R-:W-:Y:S01]  /*19e40*/  IADD3 R115, R124, 0x81, RZ ;  /* 0x000000817c737810 */ /* 0x000fe20007ffe0ff */
[----:B------:R-:W-:Y:S01]  /*19e50*/  BSSY B3, `(.L_x_5430) ;  /* 0x0000014000037945 */ /* 0x000fe20003800000 */
[----:B------:R-:W-:Y:S02]  /*19e60*/  F2FP.BF16.F32.PACK_AB R118, RZ, R118 ;  /* 0x00000076ff76723e */ /* 0x000fe400000010ff */
[----:B------:R-:W-:-:S13]  /*19e70*/  ISETP.GE.AND P0, PT, R115, R122, PT ;  /* 0x0000007a7300720c */ /* 0x000fda0003f06270 */
[----:B------:R-:W-:Y:S01]  /*19e80*/  @P0 PRMT R119, RZ, 0x7610, R119 ;  /* 0x00007610ff770816 */ /* 0x000fe20000000077 */
[----:B------:R-:W-:Y:S06]  /*19e90*/  @P0 BRA `(.L_x_5431) ;  /* 0x00000000003c0947 */ /* 0x000fec0003800000 */
        /* <DEDUP_REMOVED lines=12> */
[----:B------:R-:W-:-:S07]  /*19f60*/  MOV R119, R130 ;  /* 0x0000008200777202 */ /* 0x000fce0000000f00 */
.L_x_5433:
[----:B------:R-:W-:Y:S05]  /*19f70*/  BSYNC B4 ;  /* 0x0000000000047941 */ /* 0x000fea0003800000 */
.L_x_5432:
[----:B------:R-:W-:-:S07]  /*19f80*/  F2FP.BF16.F32.PACK_AB R119, RZ, R119 ;  /* 0x00000077ff77723e */ /* 0x000fce00000010ff */
.L_x_5431:
[----:B------:R-:W-:Y:S05]  /*19f90*/  BSYNC B3 ;  /* 0x0000000000037941 */ /* 0x000fea0003800000 */
.L_x_5430:
[----:B------:R-:W-:Y:S01]  /*19fa0*/  VIADD R115, R124, 0x82 ;  /* 0x000000827c737836 */ /* 0x000fe20000000000 */
[----:B------:R-:W-:Y:S01]  /*19fb0*/  BSSY B3, `(.L_x_5434) ;  /* 0x0000014000037945 */ /* 0x000fe20003800000 */
[----:B------:R-:W-:-:S03]  /*19fc0*/  PRMT R116, R118, 0x5410, R119 ;  /* 0x0000541076747816 */ /* 0x000fc60000000077 */
        /* <DEDUP_REMOVED lines=16> */
.L_x_5437:
[----:B------:R-:W-:Y:S05]  /*1a0d0*/  BSYNC B4 ;  /* 0x0000000000047941 */ /* 0x000fea0003800000 */
.L_x_5436:
[----:B------:R-:W-:-:S07]  /*1a0e0*/  F2FP.BF16.F32.PACK_AB R115, RZ, R115 ;  /* 0x00000073ff73723e */ /* 0x000fce00000010ff */
.L_x_5435:
[----:B------:R-:W-:Y:S05]  /*1a0f0*/  BSYNC B3 ;  /* 0x0000000000037941 */ /* 0x000fea0003800000 */
.L_x_5434:
[----:B------:R-:W-:Y:S01]  /*1a100*/  IADD3 R117, R124, 0x83, RZ ;  /* 0x000000837c757810 */ /* 0x000fe20007ffe0ff */
[----:B------:R-:W-:Y:S03]  /*1a110*/  BSSY B3, `(.L_x_5438) ;  /* 0x0000013000037945 */ /* 0x000fe60003800000 */
        /* <DEDUP_REMOVED lines=12> */
[----:B------:R-:W-:Y:S01]  /*1a1e0*/  IMAD.MOV.U32 R130, RZ, RZ, R121 ;  /* 0x000000ffff827224 */ /* 0x000fe200078e0079 */
[----:B------:R-:W-:-:S07]  /*1a1f0*/  MOV R129, 0x1a210 ;  /* 0x0001a21000817802 */ /* 0x000fce0000000f00 */
[----:B0-----:R-:W-:Y:S05]  /*1a200*/  CALL.REL.NOINC `($__internal_1_$__cuda_sm3x_div_rn_noftz_f32_slowpath) ;  /* 0x0000015000a47944 */ /* 0x001fea0003c00000 */
[----:B------:R-:W-:-:S07]  /*1a210*/  MOV R117, R130 ;  /* 0x0000008200757202 */ /* 0x000fce0000000f00 */
.L_x_5441:
[----:B------:R-:W-:Y:S05]  /*1a220*/  BSYNC B4 ;  /* 0x0000000000047941 */ /* 0x000fea0003800000 */
.L_x_5440:
[----:B------:R-:W-:-:S07]  /*1a230*/  F2FP.BF16.F32.PACK_AB R117, RZ, R117 ;  /* 0x00000075ff75723e */ /* 0x000fce00000010ff */
.L_x_5439:
[----:B------:R-:W-:Y:S05]  /*1a240*/  BSYNC B3 ;  /* 0x0000000000037941 */ /* 0x000fea0003800000 */
.L_x_5438:
[----:B------:R-:W-:-:S05]  /*1a250*/  PRMT R117, R115, 0x5410, R117 ;  /* 0x0000541073757816 */ /* 0x000fca0000000075 */
[----:B------:R1:W-:Y:S02]  /*1a260*/  STG.E.64 desc[UR4][R126.64+0x100], R116 ;  /* 0x000100747e007986 */ /* 0x0003e4000c101b04 */
.L_x_5427:
[----:B------:R-:W-:Y:S05]  /*1a270*/  BSYNC B2 ;  /* 0x0000000000027941 */ /* 0x000fea0003800000 */
.L_x_5425:
[----:B------:R-:W-:Y:S01]  /*1a280*/  IADD3 R115, R124, 0x100, RZ ;  /* 0x000001007c737810 */ /* 0x000fe20007ffe0ff */
        /* <DEDUP_REMOVED lines=8> */
.L_x_5443:
[----:B------:R-:W1:Y:S01]  /*1a310*/  MUFU.RCP R115, R251 ;  /* 0x000000fb00737308 */ /* 0x000e620000001000 */
[----:B------:R-:W-:Y:S07]  /*1a320*/  BSSY B3, `(.L_x_5445) ;  /* 0x000000c000037945 */ /* 0x000fee0003800000 */
[----:B------:R-:W3:Y:S01]  /*1a330*/  FCHK P0, R110, R251 ;  /* 0x000000fb6e007302 */ /* 0x000ee20000000000 */
[----:B-1----:R-:W-:-:S04]  /*1a340*/  FFMA R116, -R251, R115, 1 ;  /* 0x3f800000fb747423 */ /* 0x002fc80000000173 */
[----:B------:R-:W-:-:S04]  /*1a350*/  FFMA R115, R115, R116, R115 ;  /* 0x0000007473737223 */ /* 0x000fc80000000073 */
[----:B------:R-:W-:-:S04]  /*1a360*/  FFMA R116, R115, R110, RZ ;  /* 0x0000006e73747223 */ /* 0x000fc800000000ff */
[----:B------:R-:W-:-:S04]  /*1a370*/  FFMA R117, -R251, R116, R110 ;  /* 0x00000074fb757223 */ /* 0x000fc8000000016e */
[----:B------:R-:W-:Y:S01]  /*1a380*/  FFMA R115, R115, R117, R116 ;  /* 0x0000007573737223 */ /* 0x000fe20000000074 */
[----:B---3--:R-:W-:Y:S06]  /*1a390*/  @!P0 BRA `(.L_x_5446) ;  /* 0x0000000000108947 */ /* 0x008fec0003800000 */
[----:B------:R-:W-:Y:S02]  /*1a3a0*/  MOV R130, R110 ;  /* 0x0000006e00827202 */ /* 0x000fe40000000f00 */
[----:B------:R-:W-:-:S07]  /*1a3b0*/  MOV R129, 0x1a3d0 ;  /* 0x0001a3d000817802 */ /* 0x000fce0000000f00 */
[----:B0-2---:R-:W-:Y:S05]  /*1a3c0*/  CALL.REL.NOINC `($__internal_1_$__cuda_sm3x_div_rn_noftz_f32_slowpath) ;  /* 0x0000015000347944 */ /* 0x005fea0003c00000 */
[----:B------:R-:W-:-:S07]  /*1a3d0*/  IMAD.MOV.U32 R115, RZ, RZ, R130 ;  /* 0x000000ffff737224 */ /* 0x000fce00078e0082 */
.L_x_5446:
[----:B------:R-:W-:Y:S05]  /*1a3e0*/  BSYNC B3 ;  /* 0x0000000000037941 */ /* 0x000fea0003800000 */
.L_x_5445:
[----:B------:R-:W-:Y:S01]  /*1a3f0*/  F2FP.BF16.F32.PACK_AB R110, RZ, R115 ;  /* 0x00000073ff6e723e */ /* 0x000fe200000010ff */
[----:B------:R-:W-:Y:S01]  /*1a400*/  BSSY B3, `(.L_x_5447) ;  /* 0x0000014000037945 */ /* 0x000fe20003800000 */
[----:B------:R-:W-:-:S04]  /*1a410*/  IADD3 R115, R124, 0x101, RZ ;  /* 0x000001017c737810 */ /* 0x000fc80007ffe0ff */
[----:B------:R-:W-:-:S13]  /*1a420*/  ISETP.GE.AND P0, PT, R115, R122, PT ;  /* 0x0000007a7300720c */ /* 0x000fda0003f06270 */
[----:B------:R-:W-:Y:S01]  /*1a430*/  @P0 PRMT R115, RZ, 0x7610, R115 ;  /* 0x00007610ff730816 */ /* 0x000fe20000000073 */
[----:B------:R-:W-:Y:S06]  /*1a440*/  @P0 BRA `(.L_x_5448) ;  /* 0x00000000003c0947 */ /* 0x000fec0003800000 */
        /* <DEDUP_REMOVED lines=12> */
[----:B------:R-:W-:-:S07]  /*1a510*/  MOV R115, R130 ;  /* 0x0000008200737202 */ /* 0x000fce0000000f00 */
.L_x_5450:
[----:B------:R-:W-:Y:S05]  /*1a520*/  BSYNC B4 ;  /* 0x0000000000047941 */ /* 0x000fea0003800000 */
.L_x_5449:
[----:B------:R-:W-:-:S07]  /*1a530*/  F2FP.BF16.F32.PACK_AB R115, RZ, R115 ;  /* 0x00000073ff73723e */ /* 0x000fce00000010ff */
.L_x_5448:
[----:B------:R-:W-:Y:S05]  /*1a540*/  BSYNC B3 ;  /* 0x0000000000037941 */ /* 0x000fea0003800000 */
.L_x_5447:
        /* <DEDUP_REMOVED lines=19> */
.L_x_5454:
[----:B------:R-:W-:Y:S05]  /*1a680*/  BSYNC B4 ;  /* 0x0000000000047941 */ /* 0x000fea0003800000 */
.L_x_5453:
[----:B------:R-:W-:-:S07]  /*1a690*/  F2FP.BF16.F32.PACK_AB R111, RZ, R111 ;  /* 0x0000006fff6f723e */ /* 0x000fce00000010ff */
.L_x_5452:
[----:B------:R-:W-:Y:S05]  /*1a6a0*/  BSYNC B3 ;  /* 0x0000000000037941 */ /* 0x000fea0003800000 */
.L_x_5451:
[----:B------:R-:W-:Y:S01]  /*1a6b0*/  IADD3 R112, R124, 0x103, RZ ;  /* 0x000001037c707810 */ /* 0x000fe20007ffe0ff */
[----:B------:R-:W-:Y:S03]  /*1a6c0*/  BSSY B3, `(.L_x_5455) ;  /* 0x0000013000037945 */ /* 0x000fe60003800000 */
        /* <DEDUP_REMOVED lines=12> */
[----:B------:R-:W-:Y:S01]  /*1a790*/  IMAD.MOV.U32 R130, RZ, RZ, R113 ;  /* 0x000000ffff827224 */ /* 0x000fe200078e0071 */
[----:B------:R-:W-:-:S07]  /*1a7a0*/  MOV R129, 0x1a7c0 ;  /* 0x0001a7c000817802 */ /* 0x000fce0000000f00 */
[----:B0-2---:R-:W-:Y:S05]  /*1a7b0*/  CALL.REL.NOINC `($__internal_1_$__cuda_sm3x_div_rn_noftz_f32_slowpath) ;  /* 0x0000014c00387944 */ /* 0x005fea0003c00000 */
[----:B------:R-:W-:-:S07]  /*1a7c0*/  MOV R112, R130 ;  /* 0x0000008200707202 */ /* 0x000fce0000000f00 */
.L_x_5458:
[----:B------:R-:W-:Y:S05]  /*1a7d0*/  BSYNC B4 ;  /* 0x0000000000047941 */ /* 0x000fea0003800000 */
.L_x_5457:
[----:B------:R-:W-:-:S07]  /*1a7e0*/  F2FP.BF16.F32.PACK_AB R112, RZ, R112 ;  /* 0x00000070ff70723e */ /* 0x000fce00000010ff */
.L_x_5456:
[----:B------:R-:W-:Y:S05]  /*1a7f0*/  BSYNC B3 ;  /* 0x0000000000037941 */ /* 0x000fea0003800000 */
.L_x_5455:
[----:B------:R-:W-:-:S05]  /*1a800*/  PRMT R111, R111, 0x5410, R112 ;  /* 0x000054106f6f7816 */ /* 0x000fca0000000070 */
[----:B------:R1:W-:Y:S02]  /*1a810*/  STG.E.64 desc[UR4][R126.64+0x200], R110 ;  /* 0x0002006e7e007986 */ /* 0x0003e4000c101b04 */
.L_x_5444:
[----:B------:R-:W-:Y:S05]  /*1a820*/  BSYNC B2 ;  /* 0x0000000000027941 */ /* 0x000fea0003800000 */
.L_x_5442:
        /* <DEDUP_REMOVED lines=9> */
.L_x_5460:
[----:B------:R-:W1:Y:S01]  /*1a8c0*/  MUFU.RCP R110, R251 ;  /* 0x000000fb006e7308 */ /* 0x000e620000001000 */
[----:B------:R-:W-:Y:S07]  /*1a8d0*/  BSSY B3, `(.L_x_5462) ;  /* 0x000000b000037945 */ /* 0x000fee0003800000 */
[----:B------:R-:W4:Y:S01]  /*1a8e0*/  FCHK P0, R107, R251 ;  /* 0x000000fb6b007302 */ /* 0x000f220000000000 */
[----:B-1----:R-:W-:-:S04]  /*1a8f0*/  FFMA R111, -R251, R110, 1 ;  /* 0x3f800000fb6f7423 */ /* 0x002fc8000000016e */
[----:B------:R-:W-:-:S04]  /*1a900*/  FFMA R110, R110, R111, R110 ;  /* 0x0000006f6e6e7223 */ /* 0x000fc8000000006e */
[----:B------:R-:W-:-:S04]  /*1a910*/  FFMA R111, R110, R107, RZ ;  /* 0x0000006b6e6f7223 */ /* 0x000fc800000000ff */
[----:B------:R-:W-:-:S04]  /*1a920*/  FFMA R112, -R251, R111, R107 ;  /* 0x0000006ffb707223 */ /* 0x000fc8000000016b */
[----:B------:R-:W-:Y:S01]  /*1a930*/  FFMA R130, R110, R112, R111 ;  /* 0x000000706e827223 */ /* 0x000fe2000000006f */
[----:B----4-:R-:W-:Y:S06]  /*1a940*/  @!P0 BRA `(.L_x_5463) ;  /* 0x00000000000c8947 */ /* 0x010fec0003800000 */
[----:B------:R-:W-:Y:S02]  /*1a950*/  MOV R130, R107 ;  /* 0x0000006b00827202 */ /* 0x000fe40000000f00 */
[----:B------:R-:W-:-:S07]  /*1a960*/  MOV R129, 0x1a980 ;  /* 0x0001a98000817802 */ /* 0x000fce0000000f00 */
[----:B0-23--:R-:W-:Y:S05]  /*1a970*/  CALL.REL.NOINC `($__internal_1_$__cuda_sm3x_div_rn_noftz_f32_slowpath) ;  /* 0x0000014800c87944 */ /* 0x00dfea0003c00000 */
.L_x_5463:
[----:B------:R-:W-:Y:S05]  /*1a980*/  BSYNC B3 ;  /* 0x0000000000037941 */ /* 0x000fea0003800000 */
.L_x_5462:
[----:B------:R-:W-:Y:S01]  /*1a990*/  VIADD R107, R124, 0x181 ;  /* 0x000001817c6b7836 */ /* 0x000fe20000000000 */
[----:B------:R-:W-:Y:S01]  /*1a9a0*/  BSSY B3, `(.L_x_5464) ;  /* 0x0000013000037945 */ /* 0x000fe20003800000 */
[----:B------:R-:W-:-:S03]  /*1a9b0*/  F2FP.BF16.F32.PACK_AB R110, RZ, R130 ;  /* 0x00000082ff6e723e */ /* 0x000fc600000010ff */
[----:B------:R-:W-:-:S13]  /*1a9c0*/  ISETP.GE.AND P0, PT, R107, R122, PT ;  /* 0x0000007a6b00720c */ /* 0x000fda0003f06270 */
[----:B------:R-:W-:Y:S01]  /*1a9d0*/  @P0 PRMT R111, RZ, 0x7610, R111 ;  /* 0x00007610ff6f0816 */ /* 0x000fe2000000006f */
[----:B------:R-:W-:Y:S06]  /*1a9e0*/  @P0 BRA `(.L_x_5465) ;  /* 0x0000000000380947 */ /* 0x000fec0003800000 */
        /* <DEDUP_REMOVED lines=12> */
.L_x_5467:
[----:B------:R-:W-:Y:S05]  /*1aab0*/  BSYNC B4 ;  /* 0x0000000000047941 */ /* 0x000fea0003800000 */
.L_x_5466:
[----:B------:R-:W-:-:S07]  /*1aac0*/  F2FP.BF16.F32.PACK_AB R111, RZ, R130 ;  /* 0x00000082ff6f723e */ /* 0x000fce00000010ff */
.L_x_5465:
[----:B------:R-:W-:Y:S05]  /*1aad0*/  BSYNC B3 ;  /* 0x0000000000037941 */ /* 0x000fea0003800000 */
.L_x_5464:
[----:B------:R-:W-:Y:S01]  /*1aae0*/  IADD3 R107, R124, 0x182, RZ ;  /* 0x000001827c6b7810 */ /* 0x000fe20007ffe0ff */
[----:B------:R-:W-:Y:S01]  /*1aaf0*/  BSSY B3, `(.L_x_5468) ;  /* 0x0000013000037945 */ /* 0x000fe20003800000 */
[----:B------:R-:W-:Y:S02]  /*1ab00*/  PRMT R108, R110, 0x5410, R111 ;  /* 0x000054106e6c7816 */ /* 0x000fe4000000006f */
        /* <DEDUP_REMOVED lines=15> */
.L_x_5471:
[----:B------:R-:W-:Y:S05]  /*1ac00*/  BSYNC B4 ;  /* 0x0000000000047941 */ /* 0x000fea0003800000 */
.L_x_5470:
[----:B------:R-:W-:-:S07]  /*1ac10*/  F2FP.BF16.F32.PACK_AB R107, RZ, R130 ;  /* 0x00000082ff6b723e */ /* 0x000fce00000010ff */
.L_x_5469:
[----:B------:R-:W-:Y:S05]  /*1ac20*/  BSYNC B3 ;  /* 0x0000000000037941 */ /* 0x000fea0003800000 */
.L_x_5468:
[----:B------:R-:W-:Y:S01]  /*1ac30*/  VIADD R109, R124, 0x183 ;  /* 0x000001837c6d7836 */ /* 0x000fe20000000000 */
[----:B------:R-:W-:Y:S04]  /*1ac40*/  BSSY B3, `(.L_x_5472) ;  /* 0x0000012000037945 */ /* 0x000fe80003800000 */
        /* <DEDUP_REMOVED lines=15> */
.L_x_5475:
[----:B------:R-:W-:Y:S05]  /*1ad40*/  BSYNC B4 ;  /* 0x0000000000047941 */ /* 0x000fea0003800000 */
.L_x_5474:
[----:B------:R-:W-:-:S07]  /*1ad50*/  F2FP.BF16.F32.PACK_AB R109, RZ, R130 ;  /* 0x00000082ff6d723e */ /* 0x000fce00000010ff */
.L_x_5473:
[----:B------:R-:W-:Y:S05]  /*1ad60*/  BSYNC B3 ;  /* 0x0000000000037941 */ /* 0x000fea0003800000 */
.L_x_5472:
[----:B------:R-:W-:-:S05]  /*1ad70*/  PRMT R109, R107, 0x5410, R109 ;  /* 0x000054106b6d7816 */ /* 0x000fca000000006d */
[----:B------:R4:W-:Y:S02]  /*1ad80*/  STG.E.64 desc[UR4][R126.64+0x300], R108 ;  /* 0x0003006c7e007986 */ /* 0x0009e4000c101b04 */
.L_x_5461:
[----:B------:R-:W-:Y:S05]  /*1ad90*/  BSYNC B2 ;  /* 0x0000000000027941 */ /* 0x000fea0003800000 */
.L_x_5459:
        /* <DEDUP_REMOVED lines=9> */
.L_x_5477:
[----:B----4-:R-:W4:Y:S01]  /*1ae30*/  MUFU.RCP R108, R251 ;  /* 0x000000fb006c7308 */ /* 0x010f220000001000 */
[----:B------:R-:W-:Y:S07]  /*1ae40*/  BSSY B3, `(.L_x_5479) ;  /* 0x000000b000037945 */ /* 0x000fee0003800000 */
[----:B------:R-:W5:Y:S01]  /*1ae50*/  FCHK P0, R102, R251 ;  /* 0x000000fb66007302 */ /* 0x000f620000000000 */
[----:B----4-:R-:W-:-:S04]  /*1ae60*/  FFMA R107, -R251, R108, 1 ;  /* 0x3f800000fb6b7423 */ /* 0x010fc8000000016c */
[----:B------:R-:W-:-:S04]  /*1ae70*/  FFMA R107, R108, R107, R108 ;  /* 0x0000006b6c6b7223 */ /* 0x000fc8000000006c */
[----:B------:R-:W-:-:S04]  /*1ae80*/  FFMA R108, R107, R102, RZ ;  /* 0x000000666b6c7223 */ /* 0x000fc800000000ff */
[----:B------:R-:W-:-:S04]  /*1ae90*/  FFMA R109, -R251, R108, R102 ;  /* 0x0000006cfb6d7223 */ /* 0x000fc80000000166 */
[----:B------:R-:W-:Y:S01]  /*1aea0*/  FFMA R130, R107, R109, R108 ;  /* 0x0000006d6b827223 */ /* 0x000fe2000000006c */
[----:B-----5:R-:W-:Y:S06]  /*1aeb0*/  @!P0 BRA `(.L_x_5480) ;  /* 0x00000000000c8947 */ /* 0x020fec0003800000 */
[----:B------:R-:W-:Y:S02]  /*1aec0*/  MOV R130, R102 ;  /* 0x0000006600827202 */ /* 0x000fe40000000f00 */
[----:B------:R-:W-:-:S07]  /*1aed0*/  MOV R129, 0x1aef0 ;  /* 0x0001aef000817802 */ /* 0x000fce0000000f00 */
[----:B0123--:R-:W-:Y:S05]  /*1aee0*/  CALL.REL.NOINC `($__internal_1_$__cuda_sm3x_div_rn_noftz_f32_slowpath) ;  /* 0x00000144006c7944 */ /* 0x00ffea0003c00000 */
.L_x_5480:
[----:B------:R-:W-:Y:S05]  /*1aef0*/  BSYNC B3 ;  /* 0x0000000000037941 */ /* 0x000fea0003800000 */
.L_x_5479:
[----:B------:R-:W-:Y:S01]  /*1af00*/  VIADD R107, R124, 0x201 ;  /* 0x000002017c6b7836 */ /* 0x000fe20000000000 */
[----:B------:R-:W-:Y:S01]  /*1af10*/  BSSY B3, `(.L_x_5481) ;  /* 0x0000013000037945 */ /* 0x000fe20003800000 */
[----:B------:R-:W-:-:S03]  /*1af20*/  F2FP.BF16.F32.PACK_AB R102, RZ, R130 ;  /* 0x00000082ff66723e */ /* 0x000fc600000010ff */
[----:B------:R-:W-:-:S13]  /*1af30*/  ISETP.GE.AND P0, PT, R107, R122, PT ;  /* 0x0000007a6b00720c */ /* 0x000fda0003f06270 */
[----:B------:R-:W-:Y:S01]  /*1af40*/  @P0 PRMT R130, RZ, 0x7610, R130 ;  /* 0x00007610ff820816 */ /* 0x000fe20000000082 */
[----:B------:R-:W-:Y:S06]  /*1af50*/  @P0 BRA `(.L_x_5482) ;  /* 0x0000000000380947 */ /* 0x000fec0003800000 */
[----:B------:R-:W4:Y:S01]  /*1af60*/  MUFU.RCP R108, R251 ;  /* 0x000000fb006c7308 */ /* 0x000f220000001000 */
        /* <DEDUP_REMOVED lines=11> */
.L_x_5484:
[----:B------:R-:W-:Y:S05]  /*1b020*/  BSYNC B4 ;  /* 0x0000000000047941 */ /* 0x000fea0003800000 */
.L_x_5483:
[----:B------:R-:W-:-:S07]  /*1b030*/  F2FP.BF16.F32.PACK_AB R130, RZ, R130 ;  /* 0x00000082ff82723e */ /* 0x000fce00000010ff */
.L_x_5482:
[----:B------:R-:W-:Y:S05]  /*1b040*/  BSYNC B3 ;  /* 0x0000000000037941 */ /* 0x000fea0003800000 */
.L_x_5481:
[----:B------:R-:W-:Y:S01]  /*1b050*/  IADD3 R103, R124, 0x202, RZ ;  /* 0x000002027c677810 */ /* 0x000fe20007ffe0ff */
[----:B------:R-:W-:Y:S01]  /*1b060*/  BSSY B3, `(.L_x_5485) ;  /* 0x0000013000037945 */ /* 0x000fe20003800000 */
[----:B------:R-:W-:Y:S02]  /*1b070*/  PRMT R102, R102, 0x5410, R130 ;  /* 0x0000541066667816 */ /* 0x000fe40000000082 */
        /* <DEDUP_REMOVED lines=15> */
.L_x_5488:
[----:B------:R-:W-:Y:S05]  /*1b170*/  BSYNC B4 ;  /* 0x0000000000047941 */ /* 0x000fea0003800000 */
.L_x_5487:
[----:B------:R-:W-:-:S07]  /*1b180*/  F2FP.BF16.F32.PACK_AB R103, RZ, R130 ;  /* 0x00000082ff67723e */ /* 0x000fce00000010ff */
.L_x_5486:
[----:B------:R-:W-:Y:S05]  /*1b190*/  BSYNC B3 ;  /* 0x0000000000037941 */ /* 0x000fea0003800000 */
.L_x_5485:
[----:B------:R-:W-:Y:S01]  /*1b1a0*/  VIADD R107, R124, 0x203 ;  /* 0x000002037c6b7836 */ /* 0x000fe20000000000 */
[----:B------:R-:W-:Y:S04]  /*1b1b0*/  BSSY B3, `(.L_x_5489) ;  /* 0x0000012000037945 */ /* 0x000fe80003800000 */
        /* <DEDUP_REMOVED lines=15> */
.L_x_5492:
[----:B------:R-:W-:Y:S05]  /*1b2b0*/  BSYNC B4 ;  /* 0x0000000000047941 */ /* 0x000fea0003800000 */
.L_x_5491:
[----:B------:R-:W-:-:S07]  /*1b2c0*/  F2FP.BF16.F32.PACK_AB R130, RZ, R130 ;  /* 0x00000082ff82723e */ /* 0x000fce00000010ff */
.L_x_5490:
[----:B------:R-:W-:Y:S05]  /*1b2d0*/  BSYNC B3 ;  /* 0x0000000000037941 */ /* 0x000fea0003800000 */
.L_x_5489:
[----:B------:R-:W-:-:S05]  /*1b2e0*/  PRMT R103, R103, 0x5410, R130 ;  /* 0x0000541067677816 */ /* 0x000fca0000000082 */
[----:B------:R4:W-:Y:S02]  /*1b2f0*/  STG.E.64 desc[UR4][R126.64+0x400], R102 ;  /* 0x000400667e007986 */ /* 0x0009e4000c101b04 */
.L_x_5478:
[----:B------:R-:W-:Y:S05]  /*1b300*/  BSYNC B2 ;  /* 0x0000000000027941 */ /* 0x000fea0003800000 */
.L_x_5476:
[----:B----4-:R-:W-:Y:S01]  /*1b310*/  IADD3 R103, R124, 0x280, RZ ;  /* 0x000002807c677810 */ /* 0x010fe20007ffe0ff */
        /* <DEDUP_REMOVED lines=8> */
.L_x_5494:
        /* <DEDUP_REMOVED lines=12> */
.L_x_5497:
[----:B------:R-:W-:Y:S05]  /*1b460*/  BSYNC B3 ;  /* 0x0000000000037941 */ /* 0x000fea0003800000 */
.L_x_5496:
        /* <DEDUP_REMOVED lines=18> */
.L_x_5501:
[----:B------:R-:W-:Y:S05]  /*1b590*/  BSYNC B4 ;  /* 0x0000000000047941 */ /* 0x000fea0003800000 */
.L_x_5500:
[----:B------:R-:W-:-:S07]  /*1b5a0*/  F2FP.BF16.F32.PACK_AB R130, RZ, R130 ;  /* 0x00000082ff82723e */ /* 0x000fce00000010ff */
.L_x_5499:
[----:B------:R-:W-:Y:S05]  /*1b5b0*/  BSYNC B3 ;  /* 0x0000000000037941 */ /* 0x000fea0003800000 */
.L_x_5498:
        /* <DEDUP_REMOVED lines=18> */
.L_x_5505:
[----:B------:R-:W-:Y:S05]  /*1b6e0*/  BSYNC B4 ;  /* 0x0000000000047941 */ /* 0x000fea0003800000 */
.L_x_5504:
[----:B------:R-:W-:-:S07]  /*1b6f0*/  F2FP.BF16.F32.PACK_AB R99, RZ, R130 ;  /* 0x00000082ff63723e */ /* 0x000fce00000010ff */
.L_x_5503:
[----:B------:R-:W-:Y:S05]  /*1b700*/  BSYNC B3 ;  /* 0x0000000000037941 */ /* 0x000fea0003800000 */
.L_x_5502:
        /* <DEDUP_REMOVED lines=17> */
.L_x_5509:
[----:B------:R-:W-:Y:S05]  /*1b820*/  BSYNC B4 ;  /* 0x0000000000047941 */ /* 0x000fea0003800000 */
.L_x_5508:
[----:B------:R-:W-:-:S07]  /*1b830*/  F2FP.BF16.F32.PACK_AB R101, RZ, R130 ;  /* 0x00000082ff65723e */ /* 0x000fce00000010ff */
.L_x_5507:
[----:B------:R-:W-:Y:S05]  /*1b840*/  BSYNC B3 ;  /* 0x0000000000037941 */ /* 0x000fea0003800000 */
.L_x_5506:
[----:B------:R-:W-:-:S05]  /*1b850*/  PRMT R101, R99, 0x5410, R101 ;  /* 0x0000541063657816 */ /* 0x000fca0000000065 */
[----:B------:R4:W-:Y:S02]  /*1b860*/  STG.E.64 desc[UR4][R126.64+0x500], R100 ;  /* 0x000500647e007986 */ /* 0x0009e4000c101b04 */
.L_x_5495:
[----:B------:R-:W-:Y:S05]  /*1b870*/  BSYNC B2 ;  /* 0x0000000000027941 */ /* 0x000fea0003800000 */
.L_x_5493:
        /* <DEDUP_REMOVED lines=9> */
.L_x_5511:
        /* <DEDUP_REMOVED lines=12> */
.L_x_5514:
[----:B------:R-:W-:Y:S05]  /*1b9d0*/  BSYNC B3 ;  /* 0x0000000000037941 */ /* 0x000fea0003800000 */
.L_x_5513:
        /* <DEDUP_REMOVED lines=18> */
.L_x_5518:
[----:B------:R-:W-:Y:S05]  /*1bb00*/  BSYNC B4 ;  /* 0x0000000000047941 */ /* 0x000fea0003800000 */
.L_x_5517:
[----:B------:R-:W-:-:S07]  /*1bb10*/  F2FP.BF16.F32.PACK_AB R130, RZ, R130 ;  /* 0x00000082ff82723e */ /* 0x000fce00000010ff */
.L_x_5516:
[----:B------:R-:W-:Y:S05]  /*1bb20*/  BSYNC B3 ;  /* 0x0000000000037941 */ /* 0x000fea0003800000 */
.L_x_5515:
        /* <DEDUP_REMOVED lines=18> */
.L_x_5522:
[----:B------:R-:W-:Y:S05]  /*1bc50*/  BSYNC B4 ;  /* 0x0000000000047941 */ /* 0x000fea0003800000 */
.L_x_5521:
[----:B------:R-:W-:-:S07]  /*1bc60*/  F2FP.BF16.F32.PACK_AB R95, RZ, R130 ;  /* 0x00000082ff5f723e */ /* 0x000fce00000010ff */
.L_x_5520:
[----:B------:R-:W-:Y:S05]  /*1bc70*/  BSYNC B3 ;  /* 0x0000000000037941 */ /* 0x000fea0003800000 */
.L_x_5519:
        /* <DEDUP_REMOVED lines=17> */
.L_x_5526:
[----:B------:R-:W-:Y:S05]  /*1bd90*/  BSYNC B4 ;  /* 0x0000000000047941 */ /* 0x000fea0003800000 */
.L_x_5525:
[----:B------:R-:W-:-:S07]  /*1bda0*/  F2FP.BF16.F32.PACK_AB R130, RZ, R130 ;  /* 0x00000082ff82723e */ /* 0x000fce00000010ff */
.L_x_5524:
[----:B------:R-:W-:Y:S05]  /*1bdb0*/  BSYNC B3 ;  /* 0x0000000000037941 */ /* 0x000fea0003800000 */
.L_x_5523:
[----:B------:R-:W-:-:S05]  /*1bdc0*/  PRMT R95, R95, 0x5410, R130 ;  /* 0x000054105f5f7816 */ /* 0x000fca0000000082 */
[----:B------:R4:W-:Y:S02]  /*1bdd0*/  STG.E.64 desc[UR4][R126.64+0x600], R94 ;  /* 0x0006005e7e007986 */ /* 0x0009e4000c101b04 */
.L_x_5512:
[----:B------:R-:W-:Y:S05]  /*1bde0*/  BSYNC B2 ;  /* 0x0000000000027941 */ /* 0x000fea0003800000 */
.L_x_5510:
        /* <DEDUP_REMOVED lines=9> */
.L_x_5528:
        /* <DEDUP_REMOVED lines=12> */
.L_x_5531:
[----:B------:R-:W-:Y:S05]  /*1bf40*/  BSYNC B3 ;  /* 0x0000000000037941 */ /* 0x000fea0003800000 */
.L_x_5530:
[----:B------:R-:W-:Y:S01]  /*1bf50*/  VIADD R91, R124, 0x381 ;  /* 0x000003817c5b7836 */ /* 0x000fe20000000000 */
[----:B------:R-:W-:Y:S04]  /*1bf60*/  BSSY B3, `(.L_x_5532) ;  /* 0x0000013000037945 */ /* 0x000fe80003800000 */
[----:B------:R-:W-:Y:S02]  /*1bf70*/  ISETP.GE.AND P0, PT, R91, R122, PT ;  /* 0x0000007a5b00720c */ /* 0x000fe40003f06270 */
[----:B------:R-:W-:-:S11]  /*1bf80*/  F2FP.BF16.F32.PACK_AB R91, RZ, R130 ;  /* 0x00000082ff5b723e */ /* 0x000fd600000010ff */
        /* <DEDUP_REMOVED lines=14> */
.L_x_5535:
[----:B------:R-:W-:Y:S05]  /*1c070*/  BSYNC B4 ;  /* 0x0000000000047941 */ /* 0x000fea0003800000 */
.L_x_5534:
[----:B------:R-:W-:-:S07]  /*1c080*/  F2FP.BF16.F32.PACK_AB R130, RZ, R130 ;  /* 0x00000082ff82723e */ /* 0x000fce00000010ff */
.L_x_5533:
[----:B------:R-:W-:Y:S05]  /*1c090*/  BSYNC B3 ;  /* 0x0000000000037941 */ /* 0x000fea0003800000 */
.L_x_5532:
        /* <DEDUP_REMOVED lines=18> */
.L_x_5539:
[----:B------:R-:W-:Y:S05]  /*1c1c0*/  BSYNC B4 ;  /* 0x0000000000047941 */ /* 0x000fea0003800000 */
.L_x_5538:
[----:B------:R-:W-:-:S07]  /*1c1d0*/  F2FP.BF16.F32.PACK_AB R94, RZ, R130 ;  /* 0x00000082ff5e723e */ /* 0x000fce00000010ff */
.L_x_5537:
[----:B------:R-:W-:Y:S05]  /*1c1e0*/  BSYNC B3 ;  /* 0x0000000000037941 */ /* 0x000fea0003800000 */
.L_x_5536:
        /* <DEDUP_REMOVED lines=17> */
.L_x_5543:
[----:B------:R-:W-:Y:S05]  /*1c300*/  BSYNC B4 ;  /* 0x0000000000047941 */ /* 0x000fea0003800000 */
.L_x_5542:
[----:B------:R-:W-:-:S07]  /*1c310*/  F2FP.BF16.F32.PACK_AB R93, RZ, R130 ;  /* 0x00000082ff5d723e */ /* 0x000fce00000010ff */
.L_x_5541:
[----:B------:R-:W-:Y:S05]  /*1c320*/  BSYNC B3 ;  /* 0x0000000000037941 */ /* 0x000fea0003800000 */
.L_x_5540:
[----:B------:R-:W-:-:S05]  /*1c330*/  PRMT R93, R94, 0x5410, R93 ;  /* 0x000054105e5d7816 */ /* 0x000fca000000005d */
[----:B------:R4:W-:Y:S02]  /*1c340*/  STG.E.64 desc[UR4][R126.64+0x700], R92 ;  /* 0x0007005c7e007986 */ /* 0x0009e4000c101b04 */
.L_x_5529:
[----:B------:R-:W-:Y:S05]  /*1c350*/  BSYNC B2 ;  /* 0x0000000000027941 */ /* 0x000fea0003800000 */
.L_x_5527:
        /* <DEDUP_REMOVED lines=9> */
.L_x_5545:
        /* <DEDUP_REMOVED lines=12> */
.L_x_5548:
[----:B------:R-:W-:Y:S05]  /*1c4b0*/  BSYNC B3 ;  /* 0x0000000000037941 */ /* 0x000fea0003800000 */
.L_x_5547:
        /* <DEDUP_REMOVED lines=18> */
.L_x_5552:
[----:B------:R-:W-:Y:S05]  /*1c5e0*/  BSYNC B4 ;  /* 0x0000000000047941 */ /* 0x000fea0003800000 */
.L_x_5551:
[----:B------:R-:W-:-:S07]  /*1c5f0*/  F2FP.BF16.F32.PACK_AB R130, RZ, R130 ;  /* 0x00000082ff82723e */ /* 0x000fce00000010ff */
.L_x_5550:
[----:B------:R-:W-:Y:S05]  /*1c600*/  BSYNC B3 ;  /* 0x0000000000037941 */ /* 0x000fea0003800000 */
.L_x_5549:
        /* <DEDUP_REMOVED lines=18> */
.L_x_5556:
[----:B------:R-:W-:Y:S05]  /*1c730*/  BSYNC B4 ;  /* 0x0000000000047941 */ /* 0x000fea0003800000 */
.L_x_5555:
[----:B------:R-:W-:-:S07]  /*1c740*/  F2FP.BF16.F32.PACK_AB R87, RZ, R130 ;  /* 0x00000082ff57723e */ /* 0x000fce00000010ff */
.L_x_5554:
[----:B------:R-:W-:Y:S05]  /*1c750*/  BSYNC B3 ;  /* 0x0000000000037941 */ /* 0x000fea0003800000 */
.L_x_5553:
        /* <DEDUP_REMOVED lines=17> */
.L_x_5560:
[----:B------:R-:W-:Y:S05]  /*1c870*/  BSYNC B4 ;  /* 0x0000000000047941 */ /* 0x000fea0003800000 */
.L_x_5559:
[----:B------:R-:W-:-:S07]  /*1c880*/  F2FP.BF16.F32.PACK_AB R130, RZ, R130 ;  /* 0x00000082ff82723e */ /* 0x000fce00000010ff */
.L_x_5558:
[----:B------:R-:W-:Y:S05]  /*1c890*/  BSYNC B3 ;  /* 0x0000000000037941 */ /* 0x000fea0003800000 */
.L_x_5557:
[----:B------:R-:W-:-:S05]  /*1c8a0*/  PRMT R87, R87, 0x5410, R130 ;  /* 0x0000541057577816 */ /* 0x000fca0000000082 */
[----:B------:R4:W-:Y:S02]  /*1c8b0*/  STG.E.64 desc[UR4][R126.64+0x800], R86 ;  /* 0x000800567e007986 */ /* 0x0009e4000c101b04 */
.L_x_5546:
[----:B------:R-:W-:Y:S05]  /*1c8c0*/  BSYNC B2 ;  /* 0x0000000000027941 */ /* 0x000fea0003800000 */
.L_x_5544:
        /* <DEDUP_REMOVED lines=9> */
.L_x_5562:
        /* <DEDUP_REMOVED lines=12> */
.L_x_5565:
[----:B------:R-:W-:Y:S05]  /*1ca20*/  BSYNC B3 ;  /* 0x0000000000037941 */ /* 0x000fea0003800000 */
.L_x_5564:
        /* <DEDUP_REMOVED lines=18> */
.L_x_5569:
[----:B------:R-:W-:Y:S05]  /*1cb50*/  BSYNC B4 ;  /* 0x0000000000047941 */ /* 0x000fea0003800000 */
.L_x_5568:
[----:B------:R-:W-:-:S07]  /*1cb60*/  F2FP.BF16.F32.PACK_AB R130, RZ, R130 ;  /* 0x00000082ff82723e */ /* 0x000fce00000010ff */
.L_x_5567:
[----:B------:R-:W-:Y:S05]  /*1cb70*/  BSYNC B3 ;  /* 0x0000000000037941 */ /* 0x000fea0003800000 */
.L_x_5566:
        /* <DEDUP_REMOVED lines=18> */
.L_x_5573:
[----:B------:R-:W-:Y:S05]  /*1cca0*/  BSYNC B4 ;  /* 0x0000000000047941 */ /* 0x000fea0003800000 */
.L_x_5572:
[----:B------:R-:W-:-:S07]  /*1ccb0*/  F2FP.BF16.F32.PACK_AB R86, RZ, R130 ;  /* 0x00000082ff56723e */ /* 0x000fce00000010ff */
.L_x_5571:
[----:B------:R-:W-:Y:S05]  /*1ccc0*/  BSYNC B3 ;  /* 0x0000000000037941 */ /* 0x000fea0003800000 */
.L_x_5570:
        /* <DEDUP_REMOVED lines=17> */
.L_x_5577:
[----:B------:R-:W-:Y:S05]  /*1cde0*/  BSYNC B4 ;  /* 0x0000000000047941 */ /* 0x000fea0003800000 */
.L_x_5576:
[----:B------:R-:W-:-:S07]  /*1cdf0*/  F2FP.BF16.F32.PACK_AB R85, RZ, R130 ;  /* 0x00000082ff55723e */ /* 0x000fce00000010ff */
.L_x_5575:
[----:B------:R-:W-:Y:S05]  /*1ce00*/  BSYNC B3 ;  /* 0x0000000000037941 */ /* 0x000fea0003800000 */
.L_x_5574:
[----:B------:R-:W-:-:S05]  /*1ce10*/  PRMT R85, R86, 0x5410, R85 ;  /* 0x0000541056557816 */ /* 0x000fca0000000055 */
[----:B------:R4:W-:Y:S02]  /*1ce20*/  STG.E.64 desc[UR4][R126.64+0x900], R84 ;  /* 0x000900547e007986 */ /* 0x0009e4000c101b04 */
.L_x_5563:
[----:B------:R-:W-:Y:S05]  /*1ce30*/  BSYNC B2 ;  /* 0x0000000000027941 */ /* 0x000fea0003800000 */
.L_x_5561:
        /* <DEDUP_REMOVED lines=9> */
.L_x_5579:
        /* <DEDUP_REMOVED lines=12> */
.L_x_5582:
[----:B------:R-:W-:Y:S05]  /*1cf90*/  BSYNC B3 ;  /* 0x0000000000037941 */ /* 0x000fea0003800000 */
.L_x_5581:
        /* <DEDUP_REMOVED lines=18> */
.L_x_5586:
[----:B------:R-:W-:Y:S05]  /*1d0c0*/  BSYNC B4 ;  /* 0x0000000000047941 */ /* 0x000fea0003800000 */
.L_x_5585:
[----:B------:R-:W-:-:S07]  /*1d0d0*/  F2FP.BF16.F32.PACK_AB R130, RZ, R130 ;  /* 0x00000082ff82723e */ /* 0x000fce00000010ff */
.L_x_5584:
[----:B------:R-:W-:Y:S05]  /*1d0e0*/  BSYNC B3 ;  /* 0x0000000000037941 */ /* 0x000fea0003800000 */
.L_x_5583:
        /* <DEDUP_REMOVED lines=18> */
.L_x_5590:
[----:B------:R-:W-:Y:S05]  /*1d210*/  BSYNC B4 ;  /* 0x0000000000047941 */ /* 0x000fea0003800000 */
.L_x_5589:
[----:B------:R-:W-:-:S07]  /*1d220*/  F2FP.BF16.F32.PACK_AB R79, RZ, R130 ;  /* 0x00000082ff4f723e */ /* 0x000fce00000010ff */
.L_x_5588:
[----:B------:R-:W-:Y:S05]  /*1d230*/  BSYNC B3 ;  /* 0x0000000000037941 */ /* 0x000fea0003800000 */
.L_x_5587:
        /* <DEDUP_REMOVED lines=17> */
.L_x_5594:
[----:B------:R-:W-:Y:S05]  /*1d350*/  BSYNC B4 ;  /* 0x0000000000047941 */ /* 0x000fea0003800000 */
.L_x_5593:
[----:B------:R-:W-:-:S07]  /*1d360*/  F2FP.BF16.F32.PACK_AB R130, RZ, R130 ;  /* 0x00000082ff82723e */ /* 0x000fce00000010ff */
.L_x_5592:
[----:B------:R-:W-:Y:S05]  /*1d370*/  BSYNC B3 ;  /* 0x0000000000037941 */ /* 0x000fea0003800000 */
.L_x_5591:
[----:B------:R-:W-:-:S05]  /*1d380*/  PRMT R79, R79, 0x5410, R130 ;  /* 0x000054104f4f7816 */ /* 0x000fca0000000082 */
[----:B------:R4:W-:Y:S02]  /*1d390*/  STG.E.64 desc[UR4][R126.64+0xa00], R78 ;  /* 0x000a004e7e007986 */ /* 0x0009e4000c101b04 */
.L_x_5580:
[----:B------:R-:W-:Y:S05]  /*1d3a0*/  BSYNC B2 ;  /* 0x0000000000027941 */ /* 0x000fea0003800000 */
.L_x_5578:
        /* <DEDUP_REMOVED lines=9> */
.L_x_5596:
        /* <DEDUP_REMOVED lines=12> */
.L_x_5599:
[----:B------:R-:W-:Y:S05]  /*1d500*/  BSYNC B3 ;  /* 0x0000000000037941 */ /* 0x000fea0003800000 */
.L_x_5598:
        /* <DEDUP_REMOVED lines=18> */
.L_x_5603:
[----:B------:R-:W-:Y:S05]  /*1d630*/  BSYNC B4 ;  /* 0x0000000000047941 */ /* 0x000fea0003800000 */
.L_x_5602:
[----:B------:R-:W-:-:S07]  /*1d640*/  F2FP.BF16.F32.PACK_AB R130, RZ, R130 ;  /* 0x00000082ff82723e */ /* 0x000fce00000010ff */
.L_x_5601:
[----:B------:R-:W-:Y:S05]  /*1d650*/  BSYNC B3 ;  /* 0x0000000000037941 */ /* 0x000fea0003800000 */
.L_x_5600:
        /* <DEDUP_REMOVED lines=18> */
.L_x_5607:
[----:B------:R-:W-:Y:S05]  /*1d780*/  BSYNC B4 ;  /* 0x0000000000047941 */ /* 0x000fea0003800000 */
.L_x_5606:
[----:B------:R-:W-:-:S07]  /*1d790*/  F2FP.BF16.F32.PACK_AB R78, RZ, R130 ;  /* 0x00000082ff4e723e */ /* 0x000fce00000010ff */
.L_x_5605:
[----:B------:R-:W-:Y:S05]  /*1d7a0*/  BSYNC B3 ;  /* 0x0000000000037941 */ /* 0x000fea0003800000 */
.L_x_5604:
        /* <DEDUP_REMOVED lines=17> */
.L_x_5611:
[----:B------:R-:W-:Y:S05]  /*1d8c0*/  BSYNC B4 ;  /* 0x0000000000047941 */ /* 0x000fea0003800000 */
.L_x_5610:
[----:B------:R-:W-:-:S07]  /*1d8d0*/  F2FP.BF16.F32.PACK_AB R77, RZ, R130 ;  /* 0x00000082ff4d723e */ /* 0x000fce00000010ff */
.L_x_5609:
[----:B------:R-:W-:Y:S05]  /*1d8e0*/  BSYNC B3 ;  /* 0x0000000000037941 */ /* 0x000fea0003800000 */
.L_x_5608:
[----:B------:R-:W-:-:S05]  /*1d8f0*/  PRMT R77, R78, 0x5410, R77 ;  /* 0x000054104e4d7816 */ /* 0x000fca000000004d */
[----:B------:R4:W-:Y:S02]  /*1d900*/  STG.E.64 desc[UR4][R126.64+0xb00], R76 ;  /* 0x000b004c7e007986 */ /* 0x0009e4000c101b04 */
.L_x_5597:
[----:B------:R-:W-:Y:S05]  /*1d910*/  BSYNC B2 ;  /* 0x0000000000027941 */ /* 0x000fea0003800000 */
.L_x_5595:
        /* <DEDUP_REMOVED lines=9> */
.L_x_5613:
        /* <DEDUP_REMOVED lines=12> */
.L_x_5616:
[----:B------:R-:W-:Y:S05]  /*1da70*/  BSYNC B3 ;  /* 0x0000000000037941 */ /* 0x000fea0003800000 */
.L_x_5615:
        /* <DEDUP_REMOVED lines=18> */
.L_x_5620:
[----:B------:R-:W-:Y:S05]  /*1dba0*/  BSYNC B4 ;  /* 0x0000000000047941 */ /* 0x000fea0003800000 */
.L_x_5619:
[----:B------:R-:W-:-:S07]  /*1dbb0*/  F2FP.BF16.F32.PACK_AB R130, RZ, R130 ;  /* 0x00000082ff82723e */ /* 0x000fce00000010ff */
.L_x_5618:
[----:B------:R-:W-:Y:S05]  /*1dbc0*/  BSYNC B3 ;  /* 0x0000000000037941 */ /* 0x000fea0003800000 */
.L_x_5617:
        /* <DEDUP_REMOVED lines=18> */
.L_x_5624:
[----:B------:R-:W-:Y:S05]  /*1dcf0*/  BSYNC B4 ;  /* 0x0000000000047941 */ /* 0x000fea0003800000 */
.L_x_5623:
[----:B------:R-:W-:-:S07]  /*1dd00*/  F2FP.BF16.F32.PACK_AB R71, RZ, R130 ;  /* 0x00000082ff47723e */ /* 0x000fce00000010ff */
.L_x_5622:
[----:B------:R-:W-:Y:S05]  /*1dd10*/  BSYNC B3 ;  /* 0x0000000000037941 */ /* 0x000fea0003800000 */
.L_x_5621:
        /* <DEDUP_REMOVED lines=17> */
.L_x_5628:
[----:B------:R-:W-:Y:S05]  /*1de30*/  BSYNC B4 ;  /* 0x0000000000047941 */ /* 0x000fea0003800000 */
.L_x_5627:
[----:B------:R-:W-:-:S07]  /*1de40*/  F2FP.BF16.F32.PACK_AB R130, RZ, R130 ;  /* 0x00000082ff82723e */ /* 0x000fce00000010ff */
.L_x_5626:
[----:B------:R-:W-:Y:S05]  /*1de50*/  BSYNC B3 ;  /* 0x0000000000037941 */ /* 0x000fea0003800000 */
.L_x_5625:
[----:B------:R-:W-:-:S05]  /*1de60*/  PRMT R71, R71, 0x5410, R130 ;  /* 0x0000541047477816 */ /* 0x000fca0000000082 */
[----:B------:R4:W-:Y:S02]  /*1de70*/  STG.E.64 desc[UR4][R126.64+0xc00], R70 ;  /* 0x000c00467e007986 */ /* 0x0009e4000c101b04 */
.L_x_5614:
[----:B------:R-:W-:Y:S05]  /*1de80*/  BSYNC B2 ;  /* 0x0000000000027941 */ /* 0x000fea0003800000 */
.L_x_5612:
        /* <DEDUP_REMOVED lines=9> */
.L_x_5630:
        /* <DEDUP_REMOVED lines=12> */
.L_x_5633:
[----:B------:R-:W-:Y:S05]  /*1dfe0*/  BSYNC B3 ;  /* 0x0000000000037941 */ /* 0x000fea0003800000 */
.L_x_5632:
        /* <DEDUP_REMOVED lines=18> */
.L_x_5637:
[----:B------:R-:W-:Y:S05]  /*1e110*/  BSYNC B4 ;  /* 0x0000000000047941 */ /* 0x000fea0003800000 */
.L_x_5636:
[----:B------:R-:W-:-:S07]  /*1e120*/  F2FP.BF16.F32.PACK_AB R130, RZ, R130 ;  /* 0x00000082ff82723e */ /* 0x000fce00000010ff */
.L_x_5635:
[----:B------:R-:W-:Y:S05]  /*1e130*/  BSYNC B3 ;  /* 0x0000000000037941 */ /* 0x000fea0003800000 */
.L_x_5634:
        /* <DEDUP_REMOVED lines=18> */
.L_x_5641:
[----:B------:R-:W-:Y:S05]  /*1e260*/  BSYNC B4 ;  /* 0x0000000000047941 */ /* 0x000fea0003800000 */
.L_x_5640:
[----:B------:R-:W-:-:S07]  /*1e270*/  F2FP.BF16.F32.PACK_AB R70, RZ, R130 ;  /* 0x00000082ff46723e */ /* 0x000fce00000010ff */
.L_x_5639:
[----:B------:R-:W-:Y:S05]  /*1e280*/  BSYNC B3 ;  /* 0x0000000000037941 */ /* 0x000fea0003800000 */
.L_x_5638:
        /* <DEDUP_REMOVED lines=17> */
.L_x_5645:
[----:B------:R-:W-:Y:S05]  /*1e3a0*/  BSYNC B4 ;  /* 0x0000000000047941 */ /* 0x000fea0003800000 */
.L_x_5644:
[----:B------:R-:W-:-:S07]  /*1e3b0*/  F2FP.BF16.F32.PACK_AB R69, RZ, R130 ;  /* 0x00000082ff45723e */ /* 0x000fce00000010ff */
.L_x_5643:
[----:B------:R-:W-:Y:S05]  /*1e3c0*/  BSYNC B3 ;  /* 0x0000000000037941 */ /* 0x000fea0003800000 */
.L_x_5642:
[----:B------:R-:W-:-:S05]  /*1e3d0*/  PRMT R69, R70, 0x5410, R69 ;  /* 0x0000541046457816 */ /* 0x000fca0000000045 */
[----:B------:R4:W-:Y:S02]  /*1e3e0*/  STG.E.64 desc[UR4][R126.64+0xd00], R68 ;  /* 0x000d00447e007986 */ /* 0x0009e4000c101b04 */
.L_x_5631:
[----:B------:R-:W-:Y:S05]  /*1e3f0*/  BSYNC B2 ;  /* 0x0000000000027941 */ /* 0x000fea0003800000 */
.L_x_5629:
        /* <DEDUP_REMOVED lines=9> */
.L_x_5647:
        /* <DEDUP_REMOVED lines=12> */
.L_x_5650:
[----:B------:R-:W-:Y:S05]  /*1e550*/  BSYNC B3 ;  /* 0x0000000000037941 */ /* 0x000fea0003800000 */
.L_x_5649:
        /* <DEDUP_REMOVED lines=18> */
.L_x_5654:
[----:B------:R-:W-:Y:S05]  /*1e680*/  BSYNC B4 ;  /* 0x0000000000047941 */ /* 0x000fea0003800000 */
.L_x_5653:
[----:B------:R-:W-:-:S07]  /*1e690*/  F2FP.BF16.F32.PACK_AB R130, RZ, R130 ;  /* 0x00000082ff82723e */ /* 0x000fce00000010ff */
.L_x_5652:
[----:B------:R-:W-:Y:S05]  /*1e6a0*/  BSYNC B3 ;  /* 0x0000000000037941 */ /* 0x000fea0003800000 */
.L_x_5651:
        /* <DEDUP_REMOVED lines=18> */
.L_x_5658:
[----:B------:R-:W-:Y:S05]  /*1e7d0*/  BSYNC B4 ;  /* 0x0000000000047941 */ /* 0x000fea0003800000 */
.L_x_5657:
[----:B------:R-:W-:-:S07]  /*1e7e0*/  F2FP.BF16.F32.PACK_AB R63, RZ, R130 ;  /* 0x00000082ff3f723e */ /* 0x000fce00000010ff */
.L_x_5656:
[----:B------:R-:W-:Y:S05]  /*1e7f0*/  BSYNC B3 ;  /* 0x0000000000037941 */ /* 0x000fea0003800000 */
.L_x_5655:
        /* <DEDUP_REMOVED lines=17> */
.L_x_5662:
[----:B------:R-:W-:Y:S05]  /*1e910*/  BSYNC B4 ;  /* 0x0000000000047941 */ /* 0x000fea0003800000 */
.L_x_5661:
[----:B------:R-:W-:-:S07]  /*1e920*/  F2FP.BF16.F32.PACK_AB R130, RZ, R130 ;  /* 0x00000082ff82723e */ /* 0x000fce00000010ff */
.L_x_5660:
[----:B------:R-:W-:Y:S05]  /*1e930*/  BSYNC B3 ;  /* 0x0000000000037941 */ /* 0x000fea0003800000 */
.L_x_5659:
[----:B------:R-:W-:-:S05]  /*1e940*/  PRMT R63, R63, 0x5410, R130 ;  /* 0x000054103f3f7816 */ /* 0x000fca0000000082 */
[----:B------:R4:W-:Y:S02]  /*1e950*/  STG.E.64 desc[UR4][R126.64+0xe00], R62 ;  /* 0x000e003e7e007986 */ /* 0x0009e4000c101b04 */
.L_x_5648:
[----:B------:R-:W-:Y:S05]  /*1e960*/  BSYNC B2 ;  /* 0x0000000000027941 */ /* 0x000fea0003800000 */
.L_x_5646:
        /* <DEDUP_REMOVED lines=9> */
.L_x_5664:
        /* <DEDUP_REMOVED lines=12> */
.L_x_5667:
[----:B------:R-:W-:Y:S05]  /*1eac0*/  BSYNC B3 ;  /* 0x0000000000037941 */ /* 0x000fea0003800000 */
.L_x_5666:
        /* <DEDUP_REMOVED lines=18> */
.L_x_5671:
[----:B------:R-:W-:Y:S05]  /*1ebf0*/  BSYNC B4 ;  /* 0x0000000000047941 */ /* 0x000fea0003800000 */
.L_x_5670:
[----:B------:R-:W-:-:S07]  /*1ec00*/  F2FP.BF16.F32.PACK_AB R130, RZ, R130 ;  /* 0x00000082ff82723e */ /* 0x000fce00000010ff */
.L_x_5669:
[----:B------:R-:W-:Y:S05]  /*1ec10*/  BSYNC B3 ;  /* 0x0000000000037941 */ /* 0x000fea0003800000 */
.L_x_5668:
        /* <DEDUP_REMOVED lines=18> */
.L_x_5675:
[----:B------:R-:W-:Y:S05]  /*1ed40*/  BSYNC B4 ;  /* 0x0000000000047941 */ /* 0x000fea0003800000 */
.L_x_5674:
[----:B------:R-:W-:-:S07]  /*1ed50*/  F2FP.BF16.F32.PACK_AB R62, RZ, R130 ;  /* 0x00000082ff3e723e */ /* 0x000fce00000010ff */
.L_x_5673:
[----:B------:R-:W-:Y:S05]  /*1ed60*/  BSYNC B3 ;  /* 0x0000000000037941 */ /* 0x000fea0003800000 */
.L_x_5672:
        /* <DEDUP_REMOVED lines=17> */
.L_x_5679:
[----:B------:R-:W-:Y:S05]  /*1ee80*/  BSYNC B4 ;  /* 0x0000000000047941 */ /* 0x000fea0003800000 */
.L_x_5678:
[----:B------:R-:W-:-:S07]  /*1ee90*/  F2FP.BF16.F32.PACK_AB R61, RZ, R130 ;  /* 0x00000082ff3d723e */ /* 0x000fce00000010ff */
.L_x_5677:
[----:B------:R-:W-:Y:S05]  /*1eea0*/  BSYNC B3 ;  /* 0x0000000000037941 */ /* 0x000fea0003800000 */
.L_x_5676:
[----:B------:R-:W-:-:S05]  /*1eeb0*/  PRMT R61, R62, 0x5410, R61 ;  /* 0x000054103e3d7816 */ /* 0x000fca000000003d */
[----:B------:R4:W-:Y:S02]  /*1eec0*/  STG.E.64 desc[UR4][R126.64+0xf00], R60 ;  /* 0x000f003c7e007986 */ /* 0x0009e4000c101b04 */
.L_x_5665:
[----:B------:R-:W-:Y:S05]  /*1eed0*/  BSYNC B2 ;  /* 0x0000000000027941 */ /* 0x000fea0003800000 */
.L_x_5663:
        /* <DEDUP_REMOVED lines=9> */
.L_x_5681:
        /* <DEDUP_REMOVED lines=12> */
.L_x_5684:
[----:B------:R-:W-:Y:S05]  /*1f030*/  BSYNC B3 ;  /* 0x0000000000037941 */ /* 0x000fea0003800000 */
.L_x_5683:
        /* <DEDUP_REMOVED lines=18> */
.L_x_5688:
[----:B------:R-:W-:Y:S05]  /*1f160*/  BSYNC B4 ;  /* 0x0000000000047941 */ /* 0x000fea0003800000 */
.L_x_5687:
[----:B------:R-:W-:-:S07]  /*1f170*/  F2FP.BF16.F32.PACK_AB R130, RZ, R130 ;  /* 0x00000082ff82723e */ /* 0x000fce00000010ff */
.L_x_5686:
[----:B------:R-:W-:Y:S05]  /*1f180*/  BSYNC B3 ;  /* 0x0000000000037941 */ /* 0x000fea0003800000 */
.L_x_5685:
        /* <DEDUP_REMOVED lines=18> */
.L_x_5692:
[----:B------:R-:W-:Y:S05]  /*1f2b0*/  BSYNC B4 ;  /* 0x0000000000047941 */ /* 0x000fea0003800000 */
.L_x_5691:
[----:B------:R-:W-:-:S07]  /*1f2c0*/  F2FP.BF16.F32.PACK_AB R55, RZ, R130 ;  /* 0x00000082ff37723e */ /* 0x000fce00000010ff */
.L_x_5690:
[----:B------:R-:W-:Y:S05]  /*1f2d0*/  BSYNC B3 ;  /* 0x0000000000037941 */ /* 0x000fea0003800000 */
.L_x_5689:
        /* <DEDUP_REMOVED lines=17> */
.L_x_5696:
[----:B------:R-:W-:Y:S05]  /*1f3f0*/  BSYNC B4 ;  /* 0x0000000000047941 */ /* 0x000fea0003800000 */
.L_x_5695:
[----:B------:R-:W-:-:S07]  /*1f400*/  F2FP.BF16.F32.PACK_AB R130, RZ, R130 ;  /* 0x00000082ff82723e */ /* 0x000fce00000010ff */
.L_x_5694:
[----:B------:R-:W-:Y:S05]  /*1f410*/  BSYNC B3 ;  /* 0x0000000000037941 */ /* 0x000fea0003800000 */
.L_x_5693:
[----:B------:R-:W-:-:S05]  /*1f420*/  PRMT R55, R55, 0x5410, R130 ;  /* 0x0000541037377816 */ /* 0x000fca0000000082 */
[----:B------:R4:W-:Y:S02]  /*1f430*/  STG.E.64 desc[UR4][R126.64+0x1000], R54 ;  /* 0x001000367e007986 */ /* 0x0009e4000c101b04 */
.L_x_5682:
[----:B------:R-:W-:Y:S05]  /*1f440*/  BSYNC B2 ;  /* 0x0000000000027941 */ /* 0x000fea0003800000 */
.L_x_5680:
        /* <DEDUP_REMOVED lines=9> */
.L_x_5698:
        /* <DEDUP_REMOVED lines=12> */
.L_x_5701:
[----:B------:R-:W-:Y:S05]  /*1f5a0*/  BSYNC B3 ;  /* 0x0000000000037941 */ /* 0x000fea0003800000 */
.L_x_5700:
        /* <DEDUP_REMOVED lines=18> */
.L_x_5705:
[----:B------:R-:W-:Y:S05]  /*1f6d0*/  BSYNC B4 ;  /* 0x0000000000047941 */ /* 0x000fea0003800000 */
.L_x_5704:
[----:B------:R-:W-:-:S07]  /*1f6e0*/  F2FP.BF16.F32.PACK_AB R130, RZ, R130 ;  /* 0x00000082ff82723e */ /* 0x000fce00000010ff */
.L_x_5703:
[----:B------:R-:W-:Y:S05]  /*1f6f0*/  BSYNC B3 ;  /* 0x0000000000037941 */ /* 0x000fea0003800000 */
.L_x_5702:
        /* <DEDUP_REMOVED lines=18> */
.L_x_5709:
[----:B------:R-:W-:Y:S05]  /*1f820*/  BSYNC B4 ;  /* 0x0000000000047941 */ /* 0x000fea0003800000 */
.L_x_5708:
[----:B------:R-:W-:-:S07]  /*1f830*/  F2FP.BF16.F32.PACK_AB R55, RZ, R130 ;  /* 0x00000082ff37723e */ /* 0x000fce00000010ff */
.L_x_5707:
[----:B------:R-:W-:Y:S05]  /*1f840*/  BSYNC B3 ;  /* 0x0000000000037941 */ /* 0x000fea0003800000 */
.L_x_5706:
        /* <DEDUP_REMOVED lines=17> */
.L_x_5713:
[----:B------:R-:W-:Y:S05]  /*1f960*/  BSYNC B4 ;  /* 0x0000000000047941 */ /* 0x000fea0003800000 */
.L_x_5712:
[----:B------:R-:W-:-:S07]  /*1f970*/  F2FP.BF16.F32.PACK_AB R53, RZ, R130 ;  /* 0x00000082ff35723e */ /* 0x000fce00000010ff */
.L_x_5711:
[----:B------:R-:W-:Y:S05]  /*1f980*/  BSYNC B3 ;  /* 0x0000000000037941 */ /* 0x000fea0003800000 */
.L_x_5710:
[----:B------:R-:W-:-:S05]  /*1f990*/  PRMT R53, R55, 0x5410, R53 ;  /* 0x0000541037357816 */ /* 0x000fca0000000035 */
[----:B------:R4:W-:Y:S02]  /*1f9a0*/  STG.E.64 desc[UR4][R126.64+0x1100], R52 ;  /* 0x001100347e007986 */ /* 0x0009e4000c101b04 */
.L_x_5699:
[----:B------:R-:W-:Y:S05]  /*1f9b0*/  BSYNC B2 ;  /* 0x0000000000027941 */ /* 0x000fea0003800000 */
.L_x_5697:
        /* <DEDUP_REMOVED lines=9> */
.L_x_5715:
        /* <DEDUP_REMOVED lines=12> */
.L_x_5718:
[----:B------:R-:W-:Y:S05]  /*1fb10*/  BSYNC B3 ;  /* 0x0000000000037941 */ /* 0x000fea0003800000 */
.L_x_5717:
        /* <DEDUP_REMOVED lines=18> */
.L_x_5722:
[----:B------:R-:W-:Y:S05]  /*1fc40*/  BSYNC B4 ;  /* 0x0000000000047941 */ /* 0x000fea0003800000 */
.L_x_5721:
[----:B------:R-:W-:-:S07]  /*1fc50*/  F2FP.BF16.F32.PACK_AB R46, RZ, R130 ;  /* 0x00000082ff2e723e */ /* 0x000fce00000010ff */
.L_x_5720:
[----:B------:R-:W-:Y:S05]  /*1fc60*/  BSYNC B3 ;  /* 0x0000000000037941 */ /* 0x000fea0003800000 */
.L_x_5719:
        /* <DEDUP_REMOVED lines=18> */
.L_x_5726:
[----:B------:R-:W-:Y:S05]  /*1fd90*/  BSYNC B4 ;  /* 0x0000000000047941 */ /* 0x000fea0003800000 */
.L_x_5725:
[----:B------:R-:W-:-:S07]  /*1fda0*/  F2FP.BF16.F32.PACK_AB R47, RZ, R130 ;  /* 0x00000082ff2f723e */ /* 0x000fce00000010ff */
.L_x_5724:
[----:B------:R-:W-:Y:S05]  /*1fdb0*/  BSYNC B3 ;  /* 0x0000000000037941 */ /* 0x000fea0003800000 */
.L_x_5723:
        /* <DEDUP_REMOVED lines=17> */
.L_x_5730:
[----:B------:R-:W-:Y:S05]  /*1fed0*/  BSYNC B4 ;  /* 0x0000000000047941 */ /* 0x000fea0003800000 */
.L_x_5729:
[----:B------:R-:W-:-:S07]  /*1fee0*/  F2FP.BF16.F32.PACK_AB R130, RZ, R130 ;  /* 0x00000082ff82723e */ /* 0x000fce00000010ff */
.L_x_5728:
[----:B------:R-:W-:Y:S05]  /*1fef0*/  BSYNC B3 ;  /* 0x0000000000037941 */ /* 0x000fea0003800000 */
.L_x_5727:
[----:B------:R-:W-:-:S05]  /*1ff00*/  PRMT R47, R47, 0x5410, R130 ;  /* 0x000054102f2f7816 */ /* 0x000fca0000000082 */
[----:B------:R4:W-:Y:S02]  /*1ff10*/  STG.E.64 desc[UR4][R126.64+0x1200], R46 ;  /* 0x0012002e7e007986 */ /* 0x0009e4000c101b04 */
.L_x_5716:
[----:B------:R-:W-:Y:S05]  /*1ff20*/  BSYNC B2 ;  /* 0x0000000000027941 */ /* 0x000fea0003800000 */
.L_x_5714:
        /* <DEDUP_REMOVED lines=9> */
.L_x_5732:
        /* <DEDUP_REMOVED lines=12> */
.L_x_5735:
[----:B------:R-:W-:Y:S05]  /*20080*/  BSYNC B3 ;  /* 0x0000000000037941 */ /* 0x000fea0003800000 */
.L_x_5734:
        /* <DEDUP_REMOVED lines=18> */
.L_x_5739:
[----:B------:R-:W-:Y:S05]  /*201b0*/  BSYNC B4 ;  /* 0x0000000000047941 */ /* 0x000fea0003800000 */
.L_x_5738:
[----:B------:R-:W-:-:S07]  /*201c0*/  F2FP.BF16.F32.PACK_AB R130, RZ, R130 ;  /* 0x00000082ff82723e */ /* 0x000fce00000010ff */
.L_x_5737:
[----:B------:R-:W-:Y:S05]  /*201d0*/  BSYNC B3 ;  /* 0x0000000000037941 */ /* 0x000fea0003800000 */
.L_x_5736:
        /* <DEDUP_REMOVED lines=18> */
.L_x_5743:
[----:B------:R-:W-:Y:S05]  /*20300*/  BSYNC B4 ;  /* 0x0000000000047941 */ /* 0x000fea0003800000 */
.L_x_5742:
[----:B------:R-:W-:-:S07]  /*20310*/  F2FP.BF16.F32.PACK_AB R46, RZ, R130 ;  /* 0x00000082ff2e723e */ /* 0x000fce00000010ff */
.L_x_5741:
[----:B------:R-:W-:Y:S05]  /*20320*/  BSYNC B3 ;  /* 0x0000000000037941 */ /* 0x000fea0003800000 */
.L_x_5740:
        /* <DEDUP_REMOVED lines=17> */
.L_x_5747:
[----:B------:R-:W-:Y:S05]  /*20440*/  BSYNC B4 ;  /* 0x0000000000047941 */ /* 0x000fea0003800000 */
.L_x_5746:
[----:B------:R-:W-:-:S07]  /*20450*/  F2FP.BF16.F32.PACK_AB R45, RZ, R130 ;  /* 0x00000082ff2d723e */ /* 0x000fce00000010ff */
.L_x_5745:
[----:B------:R-:W-:Y:S05]  /*20460*/  BSYNC B3 ;  /* 0x0000000000037941 */ /* 0x000fea0003800000 */
.L_x_5744:
[----:B------:R-:W-:-:S05]  /*20470*/  PRMT R45, R46, 0x5410, R45 ;  /* 0x000054102e2d7816 */ /* 0x000fca000000002d */
[----:B------:R4:W-:Y:S02]  /*20480*/  STG.E.64 desc[UR4][R126.64+0x1300], R44 ;  /* 0x0013002c7e007986 */ /* 0x0009e4000c101b04 */
.L_x_5733:
[----:B------:R-:W-:Y:S05]  /*20490*/  BSYNC B2 ;  /* 0x0000000000027941 */ /* 0x000fea0003800000 */
.L_x_5731:
        /* <DEDUP_REMOVED lines=9> */
.L_x_5749:
        /* <DEDUP_REMOVED lines=12> */
.L_x_5752:
[----:B------:R-:W-:Y:S05]  /*205f0*/  BSYNC B3 ;  /* 0x0000000000037941 */ /* 0x000fea0003800000 */
.L_x_5751:
        /* <DEDUP_REMOVED lines=18> */
.L_x_5756:
[----:B------:R-:W-:Y:S05]  /*20720*/  BSYNC B4 ;  /* 0x0000000000047941 */ /* 0x000fea0003800000 */
.L_x_5755:
[----:B------:R-:W-:-:S07]  /*20730*/  F2FP.BF16.F32.PACK_AB R38, RZ, R130 ;  /* 0x00000082ff26723e */ /* 0x000fce00000010ff */
.L_x_5754:
[----:B------:R-:W-:Y:S05]  /*20740*/  BSYNC B3 ;  /* 0x0000000000037941 */ /* 0x000fea0003800000 */
.L_x_5753:
        /* <DEDUP_REMOVED lines=18> */
.L_x_5760:
[----:B------:R-:W-:Y:S05]  /*20870*/  BSYNC B4 ;  /* 0x0000000000047941 */ /* 0x000fea0003800000 */
.L_x_5759:
[----:B------:R-:W-:-:S07]  /*20880*/  F2FP.BF16.F32.PACK_AB R39, RZ, R130 ;  /* 0x00000082ff27723e */ /* 0x000fce00000010ff */
.L_x_5758:
[----:B------:R-:W-:Y:S05]  /*20890*/  BSYNC B3 ;  /* 0x0000000000037941 */ /* 0x000fea0003800000 */
.L_x_5757:
        /* <DEDUP_REMOVED lines=17> */
.L_x_5764:
[----:B------:R-:W-:Y:S05]  /*209b0*/  BSYNC B4 ;  /* 0x0000000000047941 */ /* 0x000fea0003800000 */
.L_x_5763:
[----:B------:R-:W-:-:S07]  /*209c0*/  F2FP.BF16.F32.PACK_AB R130, RZ, R130 ;  /* 0x00000082ff82723e */ /* 0x000fce00000010ff */
.L_x_5762:
[----:B------:R-:W-:Y:S05]  /*209d0*/  BSYNC B3 ;  /* 0x0000000000037941 */ /* 0x000fea0003800000 */
.L_x_5761:
[----:B------:R-:W-:-:S05]  /*209e0*/  PRMT R39, R39, 0x5410, R130 ;  /* 0x0000541027277816 */ /* 0x000fca0000000082 */
[----:B------:R4:W-:Y:S02]  /*209f0*/  STG.E.64 desc[UR4][R126.64+0x1400], R38 ;  /* 0x001400267e007986 */ /* 0x0009e4000c101b04 */
.L_x_5750:
[----:B------:R-:W-:Y:S05]  /*20a00*/  BSYNC B2 ;  /* 0x0000000000027941 */ /* 0x000fea0003800000 */
.L_x_5748:
        /* <DEDUP_REMOVED lines=9> */
.L_x_5766:
        /* <DEDUP_REMOVED lines=12> */
.L_x_5769:
[----:B------:R-:W-:Y:S05]  /*20b60*/  BSYNC B3 ;  /* 0x0000000000037941 */ /* 0x000fea0003800000 */
.L_x_5768:
        /* <DEDUP_REMOVED lines=18> */
.L_x_5773:
[----:B------:R-:W-:Y:S05]  /*20c90*/  BSYNC B4 ;  /* 0x0000000000047941 */ /* 0x000fea0003800000 */
.L_x_5772:
[----:B------:R-:W-:-:S07]  /*20ca0*/  F2FP.BF16.F32.PACK_AB R130, RZ, R130 ;  /* 0x00000082ff82723e */ /* 0x000fce00000010ff */
.L_x_5771:
[----:B------:R-:W-:Y:S05]  /*20cb0*/  BSYNC B3 ;  /* 0x0000000000037941 */ /* 0x000fea0003800000 */
.L_x_5770:
        /* <DEDUP_REMOVED lines=18> */
.L_x_5777:
[----:B------:R-:W-:Y:S05]  /*20de0*/  BSYNC B4 ;  /* 0x0000000000047941 */ /* 0x000fea0003800000 */
.L_x_5776:
[----:B------:R-:W-:-:S07]  /*20df0*/  F2FP.BF16.F32.PACK_AB R38, RZ, R130 ;  /* 0x00000082ff26723e */ /* 0x000fce00000010ff */
.L_x_5775:
[----:B------:R-:W-:Y:S05]  /*20e00*/  BSYNC B3 ;  /* 0x0000000000037941 */ /* 0x000fea0003800000 */
.L_x_5774:
        /* <DEDUP_REMOVED lines=17> */
.L_x_5781:
[----:B------:R-:W-:Y:S05]  /*20f20*/  BSYNC B4 ;  /* 0x0000000000047941 */ /* 0x000fea0003800000 */
.L_x_5780:
[----:B------:R-:W-:-:S07]  /*20f30*/  F2FP.BF16.F32.PACK_AB R37, RZ, R130 ;  /* 0x00000082ff25723e */ /* 0x000fce00000010ff */
.L_x_5779:
[----:B------:R-:W-:Y:S05]  /*20f40*/  BSYNC B3 ;  /* 0x0000000000037941 */ /* 0x000fea0003800000 */
.L_x_5778:
[----:B------:R-:W-:-:S05]  /*20f50*/  PRMT R37, R38, 0x5410, R37 ;  /* 0x0000541026257816 */ /* 0x000fca0000000025 */
[----:B------:R4:W-:Y:S02]  /*20f60*/  STG.E.64 desc[UR4][R126.64+0x1500], R36 ;  /* 0x001500247e007986 */ /* 0x0009e4000c101b04 */
.L_x_5767:
[----:B------:R-:W-:Y:S05]  /*20f70*/  BSYNC B2 ;  /* 0x0000000000027941 */ /* 0x000fea0003800000 */
.L_x_5765:
        /* <DEDUP_REMOVED lines=9> */
.L_x_5783:
        /* <DEDUP_REMOVED lines=12> */
.L_x_5786:
[----:B------:R-:W-:Y:S05]  /*210d0*/  BSYNC B3 ;  /* 0x0000000000037941 */ /* 0x000fea0003800000 */
.L_x_5785:
        /* <DEDUP_REMOVED lines=18> */
.L_x_5790:
[----:B------:R-:W-:Y:S05]  /*21200*/  BSYNC B4 ;  /* 0x0000000000047941 */ /* 0x000fea0003800000 */
.L_x_5789:
[----:B------:R-:W-:-:S07]  /*21210*/  F2FP.BF16.F32.PACK_AB R30, RZ, R130 ;  /* 0x00000082ff1e723e */ /* 0x000fce00000010ff */
.L_x_5788:
[----:B------:R-:W-:Y:S05]  /*21220*/  BSYNC B3 ;  /* 0x0000000000037941 */ /* 0x000fea0003800000 */
.L_x_5787:
        /* <DEDUP_REMOVED lines=18> */
.L_x_5794:
[----:B------:R-:W-:Y:S05]  /*21350*/  BSYNC B4 ;  /* 0x0000000000047941 */ /* 0x000fea0003800000 */
.L_x_5793:
[----:B------:R-:W-:-:S07]  /*21360*/  F2FP.BF16.F32.PACK_AB R31, RZ, R130 ;  /* 0x00000082ff1f723e */ /* 0x000fce00000010ff */
.L_x_5792:
[----:B------:R-:W-:Y:S05]  /*21370*/  BSYNC B3 ;  /* 0x0000000000037941 */ /* 0x000fea0003800000 */
.L_x_5791:
        /* <DEDUP_REMOVED lines=17> */
.L_x_5798:
[----:B------:R-:W-:Y:S05]  /*21490*/  BSYNC B4 ;  /* 0x0000000000047941 */ /* 0x000fea0003800000 */
.L_x_5797:
[----:B------:R-:W-:-:S07]  /*214a0*/  F2FP.BF16.F32.PACK_AB R130, RZ, R130 ;  /* 0x00000082ff82723e */ /* 0x000fce00000010ff */
.L_x_5796:
[----:B------:R-:W-:Y:S05]  /*214b0*/  BSYNC B3 ;  /* 0x0000000000037941 */ /* 0x000fea0003800000 */
.L_x_5795:
[----:B------:R-:W-:-:S05]  /*214c0*/  PRMT R31, R31, 0x5410, R130 ;  /* 0x000054101f1f7816 */ /* 0x000fca0000000082 */
[----:B------:R4:W-:Y:S02]  /*214d0*/  STG.E.64 desc[UR4][R126.64+0x1600], R30 ;  /* 0x0016001e7e007986 */ /* 0x0009e4000c101b04 */
.L_x_5784:
[----:B------:R-:W-:Y:S05]  /*214e0*/  BSYNC B2 ;  /* 0x0000000000027941 */ /* 0x000fea0003800000 */
.L_x_5782:
        /* <DEDUP_REMOVED lines=9> */
.L_x_5800:
        /* <DEDUP_REMOVED lines=12> */
.L_x_5803:
[----:B------:R-:W-:Y:S05]  /*21640*/  BSYNC B3 ;  /* 0x0000000000037941 */ /* 0x000fea0003800000 */
.L_x_5802:
        /* <DEDUP_REMOVED lines=18> */
.L_x_5807:
[----:B------:R-:W-:Y:S05]  /*21770*/  BSYNC B4 ;  /* 0x0000000000047941 */ /* 0x000fea0003800000 */
.L_x_5806:
[----:B------:R-:W-:-:S07]  /*21780*/  F2FP.BF16.F32.PACK_AB R130, RZ, R130 ;  /* 0x00000082ff82723e */ /* 0x000fce00000010ff */
.L_x_5805:
[----:B------:R-:W-:Y:S05]  /*21790*/  BSYNC B3 ;  /* 0x0000000000037941 */ /* 0x000fea0003800000 */
.L_x_5804:
        /* <DEDUP_REMOVED lines=18> */
.L_x_5811:
[----:B------:R-:W-:Y:S05]  /*218c0*/  BSYNC B4 ;  /* 0x0000000000047941 */ /* 0x000fea0003800000 */
.L_x_5810:
[----:B------:R-:W-:-:S07]  /*218d0*/  F2FP.BF16.F32.PACK_AB R30, RZ, R130 ;  /* 0x00000082ff1e723e */ /* 0x000fce00000010ff */
.L_x_5809:
[----:B------:R-:W-:Y:S05]  /*218e0*/  BSYNC B3 ;  /* 0x0000000000037941 */ /* 0x000fea0003800000 */
.L_x_5808:
        /* <DEDUP_REMOVED lines=17> */
.L_x_5815:
[----:B------:R-:W-:Y:S05]  /*21a00*/  BSYNC B4 ;  /* 0x0000000000047941 */ /* 0x000fea0003800000 */
.L_x_5814:
[----:B------:R-:W-:-:S07]  /*21a10*/  F2FP.BF16.F32.PACK_AB R29, RZ, R130 ;  /* 0x00000082ff1d723e */ /* 0x000fce00000010ff */
.L_x_5813:
[----:B------:R-:W-:Y:S05]  /*21a20*/  BSYNC B3 ;  /* 0x0000000000037941 */ /* 0x000fea0003800000 */
.L_x_5812:
[----:B------:R-:W-:-:S05]  /*21a30*/  PRMT R29, R30, 0x5410, R29 ;  /* 0x000054101e1d7816 */ /* 0x000fca000000001d */
[----:B------:R4:W-:Y:S02]  /*21a40*/  STG.E.64 desc[UR4][R126.64+0x1700], R28 ;  /* 0x0017001c7e007986 */ /* 0x0009e4000c101b04 */
.L_x_5801:
[----:B------:R-:W-:Y:S05]  /*21a50*/  BSYNC B2 ;  /* 0x0000000000027941 */ /* 0x000fea0003800000 */
.L_x_5799:
        /* <DEDUP_REMOVED lines=9> */
.L_x_5817:
        /* <DEDUP_REMOVED lines=12> */
.L_x_5820:
[----:B------:R-:W-:Y:S05]  /*21bb0*/  BSYNC B3 ;  /* 0x0000000000037941 */ /* 0x000fea0003800000 */
.L_x_5819:
        /* <DEDUP_REMOVED lines=18> */
.L_x_5824:
[----:B------:R-:W-:Y:S05]  /*21ce0*/  BSYNC B4 ;  /* 0x0000000000047941 */ /* 0x000fea0003800000 */
.L_x_5823:
[----:B------:R-:W-:-:S07]  /*21cf0*/  F2FP.BF16.F32.PACK_AB R22, RZ, R130 ;  /* 0x00000082ff16723e */ /* 0x000fce00000010ff */
.L_x_5822:
[----:B------:R-:W-:Y:S05]  /*21d00*/  BSYNC B3 ;  /* 0x0000000000037941 */ /* 0x000fea0003800000 */
.L_x_5821:
        /* <DEDUP_REMOVED lines=18> */
.L_x_5828:
[----:B------:R-:W-:Y:S05]  /*21e30*/  BSYNC B4 ;  /* 0x0000000000047941 */ /* 0x000fea0003800000 */
.L_x_5827:
[----:B------:R-:W-:-:S07]  /*21e40*/  F2FP.BF16.F32.PACK_AB R23, RZ, R130 ;  /* 0x00000082ff17723e */ /* 0x000fce00000010ff */
.L_x_5826:
[----:B------:R-:W-:Y:S05]  /*21e50*/  BSYNC B3 ;  /* 0x0000000000037941 */ /* 0x000fea0003800000 */
.L_x_5825:
        /* <DEDUP_REMOVED lines=17> */
.L_x_5832:
[----:B------:R-:W-:Y:S05]  /*21f70*/  BSYNC B4 ;  /* 0x0000000000047941 */ /* 0x000fea0003800000 */
.L_x_5831:
[----:B------:R-:W-:-:S07]  /*21f80*/  F2FP.BF16.F32.PACK_AB R130, RZ, R130 ;  /* 0x00000082ff82723e */ /* 0x000fce00000010ff */
.L_x_5830:
[----:B------:R-:W-:Y:S05]  /*21f90*/  BSYNC B3 ;  /* 0x0000000000037941 */ /* 0x000fea0003800000 */
.L_x_5829:
[----:B------:R-:W-:-:S05]  /*21fa0*/  PRMT R23, R23, 0x5410, R130 ;  /* 0x0000541017177816 */ /* 0x000fca0000000082 */
[----:B------:R4:W-:Y:S02]  /*21fb0*/  STG.E.64 desc[UR4][R126.64+0x1800], R22 ;  /* 0x001800167e007986 */ /* 0x0009e4000c101b04 */
.L_x_5818:
[----:B------:R-:W-:Y:S05]  /*21fc0*/  BSYNC B2 ;  /* 0x0000000000027941 */ /* 0x000fea0003800000 */
.L_x_5816:
        /* <DEDUP_REMOVED lines=9> */
.L_x_5834:
        /* <DEDUP_REMOVED lines=12> */
.L_x_5837:
[----:B------:R-:W-:Y:S05]  /*22120*/  BSYNC B3 ;  /* 0x0000000000037941 */ /* 0x000fea0003800000 */
.L_x_5836:
        /* <DEDUP_REMOVED lines=18> */
.L_x_5841:
[----:B------:R-:W-:Y:S05]  /*22250*/  BSYNC B4 ;  /* 0x0000000000047941 */ /* 0x000fea0003800000 */
.L_x_5840:
[----:B------:R-:W-:-:S07]  /*22260*/  F2FP.BF16.F32.PACK_AB R130, RZ, R130 ;  /* 0x00000082ff82723e */ /* 0x000fce00000010ff */
.L_x_5839:
[----:B------:R-:W-:Y:S05]  /*22270*/  BSYNC B3 ;  /* 0x0000000000037941 */ /* 0x000fea0003800000 */
.L_x_5838:
        /* <DEDUP_REMOVED lines=18> */
.L_x_5845:
[----:B------:R-:W-:Y:S05]  /*223a0*/  BSYNC B4 ;  /* 0x0000000000047941 */ /* 0x000fea0003800000 */
.L_x_5844:
[----:B------:R-:W-:-:S07]  /*223b0*/  F2FP.BF16.F32.PACK_AB R22, RZ, R130 ;  /* 0x00000082ff16723e */ /* 0x000fce00000010ff */
.L_x_5843:
[----:B------:R-:W-:Y:S05]  /*223c0*/  BSYNC B3 ;  /* 0x0000000000037941 */ /* 0x000fea0003800000 */
.L_x_5842:
        /* <DEDUP_REMOVED lines=17> */
.L_x_5849:
[----:B------:R-:W-:Y:S05]  /*224e0*/  BSYNC B4 ;  /* 0x0000000000047941 */ /* 0x000fea0003800000 */
.L_x_5848:
[----:B------:R-:W-:-:S07]  /*224f0*/  F2FP.BF16.F32.PACK_AB R21, RZ, R130 ;  /* 0x00000082ff15723e */ /* 0x000fce00000010ff */
.L_x_5847:
[----:B------:R-:W-:Y:S05]  /*22500*/  BSYNC B3 ;  /* 0x0000000000037941 */ /* 0x000fea0003800000 */
.L_x_5846:
[----:B------:R-:W-:-:S05]  /*22510*/  PRMT R21, R22, 0x5410, R21 ;  /* 0x0000541016157816 */ /* 0x000fca0000000015 */
[----:B------:R4:W-:Y:S02]  /*22520*/  STG.E.64 desc[UR4][R126.64+0x1900], R20 ;  /* 0x001900147e007986 */ /* 0x0009e4000c101b04 */
.L_x_5835:
[----:B------:R-:W-:Y:S05]  /*22530*/  BSYNC B2 ;  /* 0x0000000000027941 */ /* 0x000fea0003800000 */
.L_x_5833:
        /* <DEDUP_REMOVED lines=9> */
.L_x_5851:
        /* <DEDUP_REMOVED lines=12> */
.L_x_5854:
[----:B------:R-:W-:Y:S05]  /*22690*/  BSYNC B3 ;  /* 0x0000000000037941 */ /* 0x000fea0003800000 */
.L_x_5853:
        /* <DEDUP_REMOVED lines=18> */
.L_x_5858:
[----:B------:R-:W-:Y:S05]  /*227c0*/  BSYNC B4 ;  /* 0x0000000000047941 */ /* 0x000fea0003800000 */
.L_x_5857:
[----:B------:R-:W-:-:S07]  /*227d0*/  F2FP.BF16.F32.PACK_AB R14, RZ, R130 ;  /* 0x00000082ff0e723e */ /* 0x000fce00000010ff */
.L_x_5856:
[----:B------:R-:W-:Y:S05]  /*227e0*/  BSYNC B3 ;  /* 0x0000000000037941 */ /* 0x000fea0003800000 */
.L_x_5855:
        /* <DEDUP_REMOVED lines=18> */
.L_x_5862:
[----:B------:R-:W-:Y:S05]  /*22910*/  BSYNC B4 ;  /* 0x0000000000047941 */ /* 0x000fea0003800000 */
.L_x_5861:
[----:B------:R-:W-:-:S07]  /*22920*/  F2FP.BF16.F32.PACK_AB R15, RZ, R130 ;  /* 0x00000082ff0f723e */ /* 0x000fce00000010ff */
.L_x_5860:
[----:B------:R-:W-:Y:S05]  /*22930*/  BSYNC B3 ;  /* 0x0000000000037941 */ /* 0x000fea0003800000 */
.L_x_5859:
        /* <DEDUP_REMOVED lines=17> */
.L_x_5866:
[----:B------:R-:W-:Y:S05]  /*22a50*/  BSYNC B4 ;  /* 0x0000000000047941 */ /* 0x000fea0003800000 */
.L_x_5865:
[----:B------:R-:W-:-:S07]  /*22a60*/  F2FP.BF16.F32.PACK_AB R130, RZ, R130 ;  /* 0x00000082ff82723e */ /* 0x000fce00000010ff */
.L_x_5864:
[----:B------:R-:W-:Y:S05]  /*22a70*/  BSYNC B3 ;  /* 0x0000000000037941 */ /* 0x000fea0003800000 */
.L_x_5863:
[----:B------:R-:W-:-:S05]  /*22a80*/  PRMT R15, R15, 0x5410, R130 ;  /* 0x000054100f0f7816 */ /* 0x000fca0000000082 */
[----:B------:R4:W-:Y:S02]  /*22a90*/  STG.E.64 desc[UR4][R126.64+0x1a00], R14 ;  /* 0x001a000e7e007986 */ /* 0x0009e4000c101b04 */
.L_x_5852:
[----:B------:R-:W-:Y:S05]  /*22aa0*/  BSYNC B2 ;  /* 0x0000000000027941 */ /* 0x000fea0003800000 */
.L_x_5850:
        /* <DEDUP_REMOVED lines=9> */
.L_x_5868:
        /* <DEDUP_REMOVED lines=12> */
.L_x_5871:
[----:B------:R-:W-:Y:S05]  /*22c00*/  BSYNC B3 ;  /* 0x0000000000037941 */ /* 0x000fea0003800000 */
.L_x_5870:
        /* <DEDUP_REMOVED lines=18> */
.L_x_5875:
[----:B------:R-:W-:Y:S05]  /*22d30*/  BSYNC B4 ;  /* 0x0000000000047941 */ /* 0x000fea0003800000 */
.L_x_5874:
[----:B------:R-:W-:-:S07]  /*22d40*/  F2FP.BF16.F32.PACK_AB R130, RZ, R130 ;  /* 0x00000082ff82723e */ /* 0x000fce00000010ff */
.L_x_5873:
[----:B------:R-:W-:Y:S05]  /*22d50*/  BSYNC B3 ;  /* 0x0000000000037941 */ /* 0x000fea0003800000 */
.L_x_5872:
        /* <DEDUP_REMOVED lines=18> */
.L_x_5879:
[----:B------:R-:W-:Y:S05]  /*22e80*/  BSYNC B4 ;  /* 0x0000000000047941 */ /* 0x000fea0003800000 */
.L_x_5878:
[----:B------:R-:W-:-:S07]  /*22e90*/  F2FP.BF16.F32.PACK_AB R14, RZ, R130 ;  /* 0x00000082ff0e723e */ /* 0x000fce00000010ff */
.L_x_5877:
[----:B------:R-:W-:Y:S05]  /*22ea0*/  BSYNC B3 ;  /* 0x0000000000037941 */ /* 0x000fea0003800000 */
.L_x_5876:
        /* <DEDUP_REMOVED lines=17> */
.L_x_5883:
[----:B------:R-:W-:Y:S05]  /*22fc0*/  BSYNC B4 ;  /* 0x0000000000047941 */ /* 0x000fea0003800000 */
.L_x_5882:
[----:B------:R-:W-:-:S07]  /*22fd0*/  F2FP.BF16.F32.PACK_AB R13, RZ, R130 ;  /* 0x00000082ff0d723e */ /* 0x000fce00000010ff */
.L_x_5881:
[----:B------:R-:W-:Y:S05]  /*22fe0*/  BSYNC B3 ;  /* 0x0000000000037941 */ /* 0x000fea0003800000 */
.L_x_5880:
[----:B------:R-:W-:-:S05]  /*22ff0*/  PRMT R13, R14, 0x5410, R13 ;  /* 0x000054100e0d7816 */ /* 0x000fca000000000d */
[----:B------:R4:W-:Y:S02]  /*23000*/  STG.E.64 desc[UR4][R126.64+0x1b00], R12 ;  /* 0x001b000c7e007986 */ /* 0x0009e4000c101b04 */
.L_x_5869:
[----:B------:R-:W-:Y:S05]  /*23010*/  BSYNC B2 ;  /* 0x0000000000027941 */ /* 0x000fea0003800000 */
.L_x_5867:
        /* <DEDUP_REMOVED lines=9> */
.L_x_5885:
        /* <DEDUP_REMOVED lines=12> */
.L_x_5888:
[----:B------:R-:W-:Y:S05]  /*23170*/  BSYNC B3 ;  /* 0x0000000000037941 */ /* 0x000fea0003800000 */
.L_x_5887:
        /* <DEDUP_REMOVED lines=18> */
.L_x_5892:
[----:B------:R-:W-:Y:S05]  /*232a0*/  BSYNC B4 ;  /* 0x0000000000047941 */ /* 0x000fea0003800000 */
.L_x_5891:
[----:B------:R-:W-:-:S07]  /*232b0*/  F2FP.BF16.F32.PACK_AB R6, RZ, R130 ;  /* 0x00000082ff06723e */ /* 0x000fce00000010ff */
.L_x_5890:
[----:B------:R-:W-:Y:S05]  /*232c0*/  BSYNC B3 ;  /* 0x0000000000037941 */ /* 0x000fea0003800000 */
.L_x_5889:
        /* <DEDUP_REMOVED lines=18> */
.L_x_5896:
[----:B------:R-:W-:Y:S05]  /*233f0*/  BSYNC B4 ;  /* 0x0000000000047941 */ /* 0x000fea0003800000 */
.L_x_5895:
[----:B------:R-:W-:-:S07]  /*23400*/  F2FP.BF16.F32.PACK_AB R7, RZ, R130 ;  /* 0x00000082ff07723e */ /* 0x000fce00000010ff */
.L_x_5894:
[----:B------:R-:W-:Y:S05]  /*23410*/  BSYNC B3 ;  /* 0x0000000000037941 */ /* 0x000fea0003800000 */
.L_x_5893:
        /* <DEDUP_REMOVED lines=17> */
.L_x_5900:
[----:B------:R-:W-:Y:S05]  /*23530*/  BSYNC B4 ;  /* 0x0000000000047941 */ /* 0x000fea0003800000 */
.L_x_5899:
[----:B------:R-:W-:-:S07]  /*23540*/  F2FP.BF16.F32.PACK_AB R130, RZ, R130 ;  /* 0x00000082ff82723e */ /* 0x000fce00000010ff */
.L_x_5898:
[----:B------:R-:W-:Y:S05]  /*23550*/  BSYNC B3 ;  /* 0x0000000000037941 */ /* 0x000fea0003800000 */
.L_x_5897:
[----:B------:R-:W-:-:S05]  /*23560*/  PRMT R7, R7, 0x5410, R130 ;  /* 0x0000541007077816 */ /* 0x000fca0000000082 */
[----:B------:R4:W-:Y:S02]  /*23570*/  STG.E.64 desc[UR4][R126.64+0x1c00], R6 ;  /* 0x001c00067e007986 */ /* 0x0009e4000c101b04 */
.L_x_5886:
[----:B------:R-:W-:Y:S05]  /*23580*/  BSYNC B2 ;  /* 0x0000000000027941 */ /* 0x000fea0003800000 */
.L_x_5884:
        /* <DEDUP_REMOVED lines=9> */
.L_x_5902:
[----:B------:R-:W4:Y:S01]  /*23620*/  LDL R9, [R1+0x48] ;  /* 0x0000480001097983 */ /* 0x000f220000100800 */
[----:B------:R-:W5:Y:S01]  /*23630*/  MUFU.RCP R6, R251 ;  /* 0x000000fb00067308 */ /* 0x000f620000001000 */
[----:B------:R-:W-:Y:S01]  /*23640*/  BSSY B3, `(.L_x_5904) ;  /* 0x000000b000037945 */ /* 0x000fe20003800000 */
[----:B-----5:R-:W-:-:S04]  /*23650*/  FFMA R7, -R251, R6, 1 ;  /* 0x3f800000fb077423 */ /* 0x020fc80000000106 */
[----:B------:R-:W-:Y:S02]  /*23660*/  FFMA R6, R6, R7, R6 ;  /* 0x0000000706067223 */ /* 0x000fe40000000006 */
[----:B----4-:R-:W4:Y:S02]  /*23670*/  FCHK P0, R9, R251 ;  /* 0x000000fb09007302 */ /* 0x010f240000000000 */
[----:B------:R-:W-:-:S04]  /*23680*/  FFMA R7, R6, R9, RZ ;  /* 0x0000000906077223 */ /* 0x000fc800000000ff */
[----:B------:R-:W-:-:S04]  /*23690*/  FFMA R8, -R251, R7, R9 ;  /* 0x00000007fb087223 */ /* 0x000fc80000000109 */
[----:B------:R-:W-:Y:S01]  /*236a0*/  FFMA R130, R6, R8, R7 ;  /* 0x0000000806827223 */ /* 0x000fe20000000007 */
[----:B----4-:R-:W-:Y:S06]  /*236b0*/  @!P0 BRA `(.L_x_5905) ;  /* 0x00000000000c8947 */ /* 0x010fec0003800000 */
[----:B------:R-:W-:Y:S02]  /*236c0*/  MOV R130, R9 ;  /* 0x0000000900827202 */ /* 0x000fe40000000f00 */
[----:B------:R-:W-:-:S07]  /*236d0*/  MOV R129, 0x236f0 ;  /* 0x000236f000817802 */ /* 0x000fce0000000f00 */
[----:B0123--:R-:W-:Y:S05]  /*236e0*/  CALL.REL.NOINC `($__internal_1_$__cuda_sm3x_div_rn_noftz_f32_slowpath) ;  /* 0x000000bc006c7944 */ /* 0x00ffea0003c00000 */
.L_x_5905:
[----:B------:R-:W-:Y:S05]  /*236f0*/  BSYNC B3 ;  /* 0x0000000000037941 */ /* 0x000fea0003800000 */
.L_x_5904:
        /* <DEDUP_REMOVED lines=18> */
.L_x_5909:
[----:B------:R-:W-:Y:S05]  /*23820*/  BSYNC B4 ;  /* 0x0000000000047941 */ /* 0x000fea0003800000 */
.L_x_5908:
[----:B------:R-:W-:-:S07]  /*23830*/  F2FP.BF16.F32.PACK_AB R130, RZ, R130 ;  /* 0x00000082ff82723e */ /* 0x000fce00000010ff */
.L_x_5907:
[----:B------:R-:W-:Y:S05]  /*23840*/  BSYNC B3 ;  /* 0x0000000000037941 */ /* 0x000fea0003800000 */
.L_x_5906:
        /* <DEDUP_REMOVED lines=18> */
.L_x_5913:
[----:B------:R-:W-:Y:S05]  /*23970*/  BSYNC B4 ;  /* 0x0000000000047941 */ /* 0x000fea0003800000 */
.L_x_5912:
[----:B------:R-:W-:-:S07]  /*23980*/  F2FP.BF16.F32.PACK_AB R6, RZ, R130 ;  /* 0x00000082ff06723e */ /* 0x000fce00000010ff */
.L_x_5911:
[----:B------:R-:W-:Y:S05]  /*23990*/  BSYNC B3 ;  /* 0x0000000000037941 */ /* 0x000fea0003800000 */
.L_x_5910:
        /* <DEDUP_REMOVED lines=17> */
.L_x_5917:
[----:B------:R-:W-:Y:S05]  /*23ab0*/  BSYNC B4 ;  /* 0x0000000000047941 */ /* 0x000fea0003800000 */
.L_x_5916:
[----:B------:R-:W-:-:S07]  /*23ac0*/  F2FP.BF16.F32.PACK_AB R5, RZ, R130 ;  /* 0x00000082ff05723e */ /* 0x000fce00000010ff */
.L_x_5915:
[----:B------:R-:W-:Y:S05]  /*23ad0*/  BSYNC B3 ;  /* 0x0000000000037941 */ /* 0x000fea0003800000 */
.L_x_5914:
[----:B------:R-:W-:-:S05]  /*23ae0*/  PRMT R5, R6, 0x5410, R5 ;  /* 0x0000541006057816 */ /* 0x000fca0000000005 */
[----:B------:R4:W-:Y:S02]  /*23af0*/  STG.E.64 desc[UR4][R126.64+0x1d00], R4 ;  /* 0x001d00047e007986 */ /* 0x0009e4000c101b04 */
.L_x_5903:
[----:B------:R-:W-:Y:S05]  /*23b00*/  BSYNC B2 ;  /* 0x0000000000027941 */ /* 0x000fea0003800000 */
.L_x_5901:
        /* <DEDUP_REMOVED lines=9> */
.L_x_5919:
        /* <DEDUP_REMOVED lines=13> */
.L_x_5922:
[----:B------:R-:W-:Y:S05]  /*23c70*/  BSYNC B3 ;  /* 0x0000000000037941 */ /* 0x000fea0003800000 */
.L_x_5921:
        /* <DEDUP_REMOVED lines=18> */
.L_x_5926:
[----:B------:R-:W-:Y:S05]  /*23da0*/  BSYNC B4 ;  /* 0x0000000000047941 */ /* 0x000fea0003800000 */
.L_x_5925:
[----:B------:R-:W-:-:S07]  /*23db0*/  F2FP.BF16.F32.PACK_AB R4, RZ, R130 ;  /* 0x00000082ff04723e */ /* 0x000fce00000010ff */
.L_x_5924:
[----:B------:R-:W-:Y:S05]  /*23dc0*/  BSYNC B3 ;  /* 0x0000000000037941 */ /* 0x000fea0003800000 */
.L_x_5923:
        /* <DEDUP_REMOVED lines=18> */
.L_x_5930:
[----:B------:R-:W-:Y:S05]  /*23ef0*/  BSYNC B4 ;  /* 0x0000000000047941 */ /* 0x000fea0003800000 */
.L_x_5929:
[----:B------:R-:W-:-:S07]  /*23f00*/  F2FP.BF16.F32.PACK_AB R5, RZ, R130 ;  /* 0x00000082ff05723e */ /* 0x000fce00000010ff */
.L_x_5928:
[----:B------:R-:W-:Y:S05]  /*23f10*/  BSYNC B3 ;  /* 0x0000000000037941 */ /* 0x000fea0003800000 */
.L_x_5927:
        /* <DEDUP_REMOVED lines=17> */
.L_x_5934:
[----:B------:R-:W-:Y:S05]  /*24030*/  BSYNC B4 ;  /* 0x0000000000047941 */ /* 0x000fea0003800000 */
.L_x_5933:
[----:B------:R-:W-:-:S07]  /*24040*/  F2FP.BF16.F32.PACK_AB R130, RZ, R130 ;  /* 0x00000082ff82723e */ /* 0x000fce00000010ff */
.L_x_5932:
[----:B------:R-:W-:Y:S05]  /*24050*/  BSYNC B3 ;  /* 0x0000000000037941 */ /* 0x000fea0003800000 */
.L_x_5931:
[----:B------:R-:W-:-:S05]  /*24060*/  PRMT R5, R5, 0x5410, R130 ;  /* 0x0000541005057816 */ /* 0x000fca0000000082 */
[----:B------:R4:W-:Y:S02]  /*24070*/  STG.E.64 desc[UR4][R126.64+0x1e00], R4 ;  /* 0x001e00047e007986 */ /* 0x0009e4000c101b04 */
.L_x_5920:
[----:B------:R-:W-:Y:S05]  /*24080*/  BSYNC B2 ;  /* 0x0000000000027941 */ /* 0x000fea0003800000 */
.L_x_5918:
        /* <DEDUP_REMOVED lines=9> */
.L_x_5936:
        /* <DEDUP_REMOVED lines=13> */
.L_x_5939:
[----:B------:R-:W-:Y:S05]  /*241f0*/  BSYNC B3 ;  /* 0x0000000000037941 */ /* 0x000fea0003800000 */
.L_x_5938:
        /* <DEDUP_REMOVED lines=18> */
.L_x_5943:
[----:B------:R-:W-:Y:S05]  /*24320*/  BSYNC B4 ;  /* 0x0000000000047941 */ /* 0x000fea0003800000 */
.L_x_5942:
[----:B------:R-:W-:-:S07]  /*24330*/  F2FP.BF16.F32.PACK_AB R2, RZ, R130 ;  /* 0x00000082ff02723e */ /* 0x000fce00000010ff */
.L_x_5941:
[----:B------:R-:W-:Y:S05]  /*24340*/  BSYNC B3 ;  /* 0x0000000000037941 */ /* 0x000fea0003800000 */
.L_x_5940:
        /* <DEDUP_REMOVED lines=18> */
.L_x_5947:
[----:B------:R-:W-:Y:S05]  /*24470*/  BSYNC B4 ;  /* 0x0000000000047941 */ /* 0x000fea0003800000 */
.L_x_5946:
[----:B------:R-:W-:-:S07]  /*24480*/  F2FP.BF16.F32.PACK_AB R4, RZ, R130 ;  /* 0x00000082ff04723e */ /* 0x000fce00000010ff */
.L_x_5945:
[----:B------:R-:W-:Y:S05]  /*24490*/  BSYNC B3 ;  /* 0x0000000000037941 */ /* 0x000fea0003800000 */
.L_x_5944:
        /* <DEDUP_REMOVED lines=17> */
.L_x_5951:
[----:B------:R-:W-:Y:S05]  /*245b0*/  BSYNC B4 ;  /* 0x0000000000047941 */ /* 0x000fea0003800000 */
.L_x_5950:
[----:B------:R-:W-:-:S07]  /*245c0*/  F2FP.BF16.F32.PACK_AB R130, RZ, R130 ;  /* 0x00000082ff82723e */ /* 0x000fce00000010ff */
.L_x_5949:
[----:B------:R-:W-:Y:S05]  /*245d0*/  BSYNC B3 ;  /* 0x0000000000037941 */ /* 0x000fea0003800000 */
.L_x_5948:
[----:B------:R-:W-:-:S05]  /*245e0*/  PRMT R3, R4, 0x5410, R130 ;  /* 0x0000541004037816 */ /* 0x000fca0000000082 */
[----:B------:R4:W-:Y:S02]  /*245f0*/  STG.E.64 desc[UR4][R126.64+0x1f00], R2 ;  /* 0x001f00027e007986 */ /* 0x0009e4000c101b04 */
.L_x_5937:
[----:B------:R-:W-:Y:S05]  /*24600*/  BSYNC B2 ;  /* 0x0000000000027941 */ /* 0x000fea0003800000 */
.L_x_5935:
        /* <DEDUP_REMOVED lines=9> */
.L_x_5953:
        /* <DEDUP_REMOVED lines=13> */
.L_x_5956:
[----:B------:R-:W-:Y:S05]  /*24770*/  BSYNC B3 ;  /* 0x0000000000037941 */ /* 0x000fea0003800000 */
.L_x_5955:
        /* <DEDUP_REMOVED lines=18> */
.L_x_5960:
[----:B------:R-:W-:Y:S05]  /*248a0*/  BSYNC B4 ;  /* 0x0000000000047941 */ /* 0x000fea0003800000 */
.L_x_5959:
[----:B------:R-:W-:-:S07]  /*248b0*/  F2FP.BF16.F32.PACK_AB R2, RZ, R130 ;  /* 0x00000082ff02723e */ /* 0x000fce00000010ff */
.L_x_5958:
[----:B------:R-:W-:Y:S05]  /*248c0*/  BSYNC B3 ;  /* 0x0000000000037941 */ /* 0x000fea0003800000 */
.L_x_5957:
        /* <DEDUP_REMOVED lines=18> */
.L_x_5964:
[----:B------:R-:W-:Y:S05]  /*249f0*/  BSYNC B4 ;  /* 0x0000000000047941 */ /* 0x000fea0003800000 */
.L_x_5963:
[----:B------:R-:W-:-:S07]  /*24a00*/  F2FP.BF16.F32.PACK_AB R0, RZ, R130 ;  /* 0x00000082ff00723e */ /* 0x000fce00000010ff */
.L_x_5962:
[----:B------:R-:W-:Y:S05]  /*24a10*/  BSYNC B3 ;  /* 0x0000000000037941 */ /* 0x000fea0003800000 */
.L_x_5961:
        /* <DEDUP_REMOVED lines=17> */
.L_x_5968:
[----:B------:R-:W-:Y:S05]  /*24b30*/  BSYNC B4 ;  /* 0x0000000000047941 */ /* 0x000fea0003800000 */
.L_x_5967:
[----:B------:R-:W-:-:S07]  /*24b40*/  F2FP.BF16.F32.PACK_AB R3, RZ, R130 ;  /* 0x00000082ff03723e */ /* 0x000fce00000010ff */
.L_x_5966:
[----:B------:R-:W-:Y:S05]  /*24b50*/  BSYNC B3 ;  /* 0x0000000000037941 */ /* 0x000fea0003800000 */
.L_x_5965:
[----:B------:R-:W-:-:S05]  /*24b60*/  PRMT R3, R0, 0x5410, R3 ;  /* 0x0000541000037816 */ /* 0x000fca0000000003 */
[----:B------:R4:W-:Y:S02]  /*24b70*/  STG.E.64 desc[UR4][R126.64+0x2000], R2 ;  /* 0x002000027e007986 */ /* 0x0009e4000c101b04 */
.L_x_5954:
[----:B------:R-:W-:Y:S05]  /*24b80*/  BSYNC B2 ;  /* 0x0000000000027941 */ /* 0x000fea0003800000 */
.L_x_5952:
        /* <DEDUP_REMOVED lines=9> */
.L_x_5970:
        /* <DEDUP_REMOVED lines=13> */
.L_x_5973:
[----:B------:R-:W-:Y:S05]  /*24cf0*/  BSYNC B3 ;  /* 0x0000000000037941 */ /* 0x000fea0003800000 */
.L_x_5972:
        /* <DEDUP_REMOVED lines=18> */
.L_x_5977:
[----:B------:R-:W-:Y:S05]  /*24e20*/  BSYNC B4 ;  /* 0x0000000000047941 */ /* 0x000fea0003800000 */
.L_x_5976:
[----:B------:R-:W-:-:S07]  /*24e30*/  F2FP.BF16.F32.PACK_AB R2, RZ, R130 ;  /* 0x00000082ff02723e */ /* 0x000fce00000010ff */
.L_x_5975:
[----:B------:R-:W-:Y:S05]  /*24e40*/  BSYNC B3 ;  /* 0x0000000000037941 */ /* 0x000fea0003800000 */
.L_x_5974:
        /* <DEDUP_REMOVED lines=18> */
.L_x_5981:
[----:B------:R-:W-:Y:S05]  /*24f70*/  BSYNC B4 ;  /* 0x0000000000047941 */ /* 0x000fea0003800000 */
.L_x_5980:
[----:B------:R-:W-:-:S07]  /*24f80*/  F2FP.BF16.F32.PACK_AB R3, RZ, R130 ;  /* 0x00000082ff03723e */ /* 0x000fce00000010ff */
.L_x_5979:
[----:B------:R-:W-:Y:S05]  /*24f90*/  BSYNC B3 ;  /* 0x0000000000037941 */ /* 0x000fea0003800000 */
.L_x_5978:
        /* <DEDUP_REMOVED lines=17> */
.L_x_5985:
[----:B------:R-:W-:Y:S05]  /*250b0*/  BSYNC B4 ;  /* 0x0000000000047941 */ /* 0x000fea0003800000 */
.L_x_5984:
[----:B------:R-:W-:-:S07]  /*250c0*/  F2FP.BF16.F32.PACK_AB R130, RZ, R130 ;  /* 0x00000082ff82723e */ /* 0x000fce00000010ff */
.L_x_5983:
[----:B------:R-:W-:Y:S05]  /*250d0*/  BSYNC B3 ;  /* 0x0000000000037941 */ /* 0x000fea0003800000 */
.L_x_5982:
[----:B------:R-:W-:-:S05]  /*250e0*/  PRMT R3, R3, 0x5410, R130 ;  /* 0x0000541003037816 */ /* 0x000fca0000000082 */
[----:B------:R4:W-:Y:S02]  /*250f0*/  STG.E.64 desc[UR4][R126.64+0x2100], R2 ;  /* 0x002100027e007986 */ /* 0x0009e4000c101b04 */
.L_x_5971:
[----:B------:R-:W-:Y:S05]  /*25100*/  BSYNC B2 ;  /* 0x0000000000027941 */ /* 0x000fea0003800000 */
.L_x_5969:
        /* <DEDUP_REMOVED lines=9> */
.L_x_5987:
        /* <DEDUP_REMOVED lines=13> */
.L_x_5990:
[----:B------:R-:W-:Y:S05]  /*25270*/  BSYNC B3 ;  /* 0x0000000000037941 */ /* 0x000fea0003800000 */
.L_x_5989:
        /* <DEDUP_REMOVED lines=18> */
.L_x_5994:
[----:B------:R-:W-:Y:S05]  /*253a0*/  BSYNC B4 ;  /* 0x0000000000047941 */ /* 0x000fea0003800000 */
.L_x_5993:
[----:B------:R-:W-:-:S07]  /*253b0*/  F2FP.BF16.F32.PACK_AB R2, RZ, R130 ;  /* 0x00000082ff02723e */ /* 0x000fce00000010ff */
.L_x_5992:
[----:B------:R-:W-:Y:S05]  /*253c0*/  BSYNC B3 ;  /* 0x0000000000037941 */ /* 0x000fea0003800000 */
.L_x_5991:
        /* <DEDUP_REMOVED lines=18> */
.L_x_5998:
[----:B------:R-:W-:Y:S05]  /*254f0*/  BSYNC B4 ;  /* 0x0000000000047941 */ /* 0x000fea0003800000 */
.L_x_5997:
[----:B------:R-:W-:-:S07]  /*25500*/  F2FP.BF16.F32.PACK_AB R0, RZ, R130 ;  /* 0x00000082ff00723e */ /* 0x000fce00000010ff */
.L_x_5996:
[----:B------:R-:W-:Y:S05]  /*25510*/  BSYNC B3 ;  /* 0x0000000000037941 */ /* 0x000fea0003800000 */
.L_x_5995:
        /* <DEDUP_REMOVED lines=17> */
.L_x_6002:
[----:B------:R-:W-:Y:S05]  /*25630*/  BSYNC B4 ;  /* 0x0000000000047941 */ /* 0x000fea0003800000 */
.L_x_6001:
[----:B------:R-:W-:-:S07]  /*25640*/  F2FP.BF16.F32.PACK_AB R3, RZ, R130 ;  /* 0x00000082ff03723e */ /* 0x000fce00000010ff */
.L_x_6000:
[----:B------:R-:W-:Y:S05]  /*25650*/  BSYNC B3 ;  /* 0x0000000000037941 */ /* 0x000fea0003800000 */
.L_x_5999:
[----:B------:R-:W-:-:S05]  /*25660*/  PRMT R3, R0, 0x5410, R3 ;  /* 0x0000541000037816 */ /* 0x000fca0000000003 */
[----:B------:R4:W-:Y:S02]  /*25670*/  STG.E.64 desc[UR4][R126.64+0x2200], R2 ;  /* 0x002200027e007986 */ /* 0x0009e4000c101b04 */
.L_x_5988:
[----:B------:R-:W-:Y:S05]  /*25680*/  BSYNC B2 ;  /* 0x0000000000027941 */ /* 0x000fea0003800000 */
.L_x_5986:
        /* <DEDUP_REMOVED lines=9> */
.L_x_6004:
        /* <DEDUP_REMOVED lines=13> */
.L_x_6007:
[----:B------:R-:W-:Y:S05]  /*257f0*/  BSYNC B3 ;  /* 0x0000000000037941 */ /* 0x000fea0003800000 */
.L_x_6006:
        /* <DEDUP_REMOVED lines=18> */
.L_x_6011:
[----:B------:R-:W-:Y:S05]  /*25920*/  BSYNC B4 ;  /* 0x0000000000047941 */ /* 0x000fea0003800000 */
.L_x_6010:
[----:B------:R-:W-:-:S07]  /*25930*/  F2FP.BF16.F32.PACK_AB R2, RZ, R130 ;  /* 0x00000082ff02723e */ /* 0x000fce00000010ff */
.L_x_6009:
[----:B------:R-:W-:Y:S05]  /*25940*/  BSYNC B3 ;  /* 0x0000000000037941 */ /* 0x000fea0003800000 */
.L_x_6008:
        /* <DEDUP_REMOVED lines=18> */
.L_x_6015:
[----:B------:R-:W-:Y:S05]  /*25a70*/  BSYNC B4 ;  /* 0x0000000000047941 */ /* 0x000fea0003800000 */
.L_x_6014:
[----:B------:R-:W-:-:S07]  /*25a80*/  F2FP.BF16.F32.PACK_AB R3, RZ, R130 ;  /* 0x00000082ff03723e */ /* 0x000fce00000010ff */
.L_x_6013:
[----:B------:R-:W-:Y:S05]  /*25a90*/  BSYNC B3 ;  /* 0x0000000000037941 */ /* 0x000fea0003800000 */
.L_x_6012:
        /* <DEDUP_REMOVED lines=17> */
.L_x_6019:
[----:B------:R-:W-:Y:S05]  /*25bb0*/  BSYNC B4 ;  /* 0x0000000000047941 */ /* 0x000fea0003800000 */
.L_x_6018:
[----:B------:R-:W-:-:S07]  /*25bc0*/  F2FP.BF16.F32.PACK_AB R130, RZ, R130 ;  /* 0x00000082ff82723e */ /* 0x000fce00000010ff */
.L_x_6017:
[----:B------:R-:W-:Y:S05]  /*25bd0*/  BSYNC B3 ;  /* 0x0000000000037941 */ /* 0x000fea0003800000 */
.L_x_6016:
[----:B------:R-:W-:-:S05]  /*25be0*/  PRMT R3, R3, 0x5410, R130 ;  /* 0x0000541003037816 */ /* 0x000fca0000000082 */
[----:B------:R4:W-:Y:S02]  /*25bf0*/  STG.E.64 desc[UR4][R126.64+0x2300], R2 ;  /* 0x002300027e007986 */ /* 0x0009e4000c101b04 */
.L_x_6005:
[----:B------:R-:W-:Y:S05]  /*25c00*/  BSYNC B2 ;  /* 0x0000000000027941 */ /* 0x000fea0003800000 */
.L_x_6003:
        /* <DEDUP_REMOVED lines=9> */
.L_x_6021:
        /* <DEDUP_REMOVED lines=13> */
.L_x_6024:
[----:B------:R-:W-:Y:S05]  /*25d70*/  BSYNC B3 ;  /* 0x0000000000037941 */ /* 0x000fea0003800000 */
.L_x_6023:
        /* <DEDUP_REMOVED lines=18> */
.L_x_6028:
[----:B------:R-:W-:Y:S05]  /*25ea0*/  BSYNC B4 ;  /* 0x0000000000047941 */ /* 0x000fea0003800000 */
.L_x_6027:
[----:B------:R-:W-:-:S07]  /*25eb0*/  F2FP.BF16.F32.PACK_AB R2, RZ, R130 ;  /* 0x00000082ff02723e */ /* 0x000fce00000010ff */
.L_x_6026:
[----:B------:R-:W-:Y:S05]  /*25ec0*/  BSYNC B3 ;  /* 0x0000000000037941 */ /* 0x000fea0003800000 */
.L_x_6025:
        /* <DEDUP_REMOVED lines=18> */
.L_x_6032:
[----:B------:R-:W-:Y:S05]  /*25ff0*/  BSYNC B4 ;  /* 0x0000000000047941 */ /* 0x000fea0003800000 */
.L_x_6031:
[----:B------:R-:W-:-:S07]  /*26000*/  F2FP.BF16.F32.PACK_AB R0, RZ, R130 ;  /* 0x00000082ff00723e */ /* 0x000fce00000010ff */
.L_x_6030:
[----:B------:R-:W-:Y:S05]  /*26010*/  BSYNC B3 ;  /* 0x0000000000037941 */ /* 0x000fea0003800000 */
.L_x_6029:
        /* <DEDUP_REMOVED lines=17> */
.L_x_6036:
[----:B------:R-:W-:Y:S05]  /*26130*/  BSYNC B4 ;  /* 0x0000000000047941 */ /* 0x000fea0003800000 */
.L_x_6035:
[----:B------:R-:W-:-:S07]  /*26140*/  F2FP.BF16.F32.PACK_AB R3, RZ, R130 ;  /* 0x00000082ff03723e */ /* 0x000fce00000010ff */
.L_x_6034:
[----:B------:R-:W-:Y:S05]  /*26150*/  BSYNC B3 ;  /* 0x0000000000037941 */ /* 0x000fea0003800000 */
.L_x_6033:
[----:B------:R-:W-:-:S05]  /*26160*/  PRMT R3, R0, 0x5410, R3 ;  /* 0x0000541000037816 */ /* 0x000fca0000000003 */
[----:B------:R4:W-:Y:S02]  /*26170*/  STG.E.64 desc[UR4][R126.64+0x2400], R2 ;  /* 0x002400027e007986 */ /* 0x0009e4000c101b04 */
.L_x_6022:
[----:B------:R-:W-:Y:S05]  /*26180*/  BSYNC B2 ;  /* 0x0000000000027941 */ /* 0x000fea0003800000 */
.L_x_6020:
        /* <DEDUP_REMOVED lines=9> */
.L_x_6038:
        /* <DEDUP_REMOVED lines=13> */
.L_x_6041:
[----:B------:R-:W-:Y:S05]  /*262f0*/  BSYNC B3 ;  /* 0x0000000000037941 */ /* 0x000fea0003800000 */
.L_x_6040:
        /* <DEDUP_REMOVED lines=18> */
.L_x_6045:
[----:B------:R-:W-:Y:S05]  /*26420*/  BSYNC B4 ;  /* 0x0000000000047941 */ /* 0x000fea0003800000 */
.L_x_6044:
[----:B------:R-:W-:-:S07]  /*26430*/  F2FP.BF16.F32.PACK_AB R2, RZ, R130 ;  /* 0x00000082ff02723e */ /* 0x000fce00000010ff */
.L_x_6043:
[----:B------:R-:W-:Y:S05]  /*26440*/  BSYNC B3 ;  /* 0x0000000000037941 */ /* 0x000fea0003800000 */
.L_x_6042:
        /* <DEDUP_REMOVED lines=18> */
.L_x_6049:
[----:B------:R-:W-:Y:S05]  /*26570*/  BSYNC B4 ;  /* 0x0000000000047941 */ /* 0x000fea0003800000 */
.L_x_6048:
[----:B------:R-:W-:-:S07]  /*26580*/  F2FP.BF16.F32.PACK_AB R3, RZ, R130 ;  /* 0x00000082ff03723e */ /* 0x000fce00000010ff */
.L_x_6047:
[----:B------:R-:W-:Y:S05]  /*26590*/  BSYNC B3 ;  /* 0x0000000000037941 */ /* 0x000fea0003800000 */
.L_x_6046:
        /* <DEDUP_REMOVED lines=17> */
.L_x_6053:
[----:B------:R-:W-:Y:S05]  /*266b0*/  BSYNC B4 ;  /* 0x0000000000047941 */ /* 0x000fea0003800000 */
.L_x_6052:
[----:B------:R-:W-:-:S07]  /*266c0*/  F2FP.BF16.F32.PACK_AB R130, RZ, R130 ;  /* 0x00000082ff82723e */ /* 0x000fce00000010ff */
.L_x_6051:
[----:B------:R-:W-:Y:S05]  /*266d0*/  BSYNC B3 ;  /* 0x0000000000037941 */ /* 0x000fea0003800000 */
.L_x_6050:
[----:B------:R-:W-:-:S05]  /*266e0*/  PRMT R3, R3, 0x5410, R130 ;  /* 0x0000541003037816 */ /* 0x000fca0000000082 */
[----:B------:R4:W-:Y:S02]  /*266f0*/  STG.E.64 desc[UR4][R126.64+0x2500], R2 ;  /* 0x002500027e007986 */ /* 0x0009e4000c101b04 */
.L_x_6039:
[----:B------:R-:W-:Y:S05]  /*26700*/  BSYNC B2 ;  /* 0x0000000000027941 */ /* 0x000fea0003800000 */
.L_x_6037:
        /* <DEDUP_REMOVED lines=9> */
.L_x_6055:
        /* <DEDUP_REMOVED lines=13> */
.L_x_6058:
[----:B------:R-:W-:Y:S05]  /*26870*/  BSYNC B3 ;  /* 0x0000000000037941 */ /* 0x000fea0003800000 */
.L_x_6057:
        /* <DEDUP_REMOVED lines=18> */
.L_x_6062:
[----:B------:R-:W-:Y:S05]  /*269a0*/  BSYNC B4 ;  /* 0x0000000000047941 */ /* 0x000fea0003800000 */
.L_x_6061:
[----:B------:R-:W-:-:S07]  /*269b0*/  F2FP.BF16.F32.PACK_AB R2, RZ, R130 ;  /* 0x00000082ff02723e */ /* 0x000fce00000010ff */
.L_x_6060:
[----:B------:R-:W-:Y:S05]  /*269c0*/  BSYNC B3 ;  /* 0x0000000000037941 */ /* 0x000fea0003800000 */
.L_x_6059:
        /* <DEDUP_REMOVED lines=18> */
.L_x_6066:
[----:B------:R-:W-:Y:S05]  /*26af0*/  BSYNC B4 ;  /* 0x0000000000047941 */ /* 0x000fea0003800000 */
.L_x_6065:
[----:B------:R-:W-:-:S07]  /*26b00*/  F2FP.BF16.F32.PACK_AB R0, RZ, R130 ;  /* 0x00000082ff00723e */ /* 0x000fce00000010ff */
.L_x_6064:
[----:B------:R-:W-:Y:S05]  /*26b10*/  BSYNC B3 ;  /* 0x0000000000037941 */ /* 0x000fea0003800000 */
.L_x_6063:
        /* <DEDUP_REMOVED lines=17> */
.L_x_6070:
[----:B------:R-:W-:Y:S05]  /*26c30*/  BSYNC B4 ;  /* 0x0000000000047941 */ /* 0x000fea0003800000 */
.L_x_6069:
[----:B------:R-:W-:-:S07]  /*26c40*/  F2FP.BF16.F32.PACK_AB R3, RZ, R130 ;  /* 0x00000082ff03723e */ /* 0x000fce00000010ff */
.L_x_6068:
[----:B------:R-:W-:Y:S05]  /*26c50*/  BSYNC B3 ;  /* 0x0000000000037941 */ /* 0x000fea0003800000 */
.L_x_6067:
[----:B------:R-:W-:-:S05]  /*26c60*/  PRMT R3, R0, 0x5410, R3 ;  /* 0x0000541000037816 */ /* 0x000fca0000000003 */
[----:B------:R4:W-:Y:S02]  /*26c70*/  STG.E.64 desc[UR4][R126.64+0x2600], R2 ;  /* 0x002600027e007986 */ /* 0x0009e4000c101b04 */
.L_x_6056:
[----:B------:R-:W-:Y:S05]  /*26c80*/  BSYNC B2 ;  /* 0x0000000000027941 */ /* 0x000fea0003800000 */
.L_x_6054:
        /* <DEDUP_REMOVED lines=9> */
.L_x_6072:
        /* <DEDUP_REMOVED lines=13> */
.L_x_6075:
[----:B------:R-:W-:Y:S05]  /*26df0*/  BSYNC B3 ;  /* 0x0000000000037941 */ /* 0x000fea0003800000 */
.L_x_6074:
        /* <DEDUP_REMOVED lines=18> */
.L_x_6079:
[----:B------:R-:W-:Y:S05]  /*26f20*/  BSYNC B4 ;  /* 0x0000000000047941 */ /* 0x000fea0003800000 */
.L_x_6078:
[----:B------:R-:W-:-:S07]  /*26f30*/  F2FP.BF16.F32.PACK_AB R2, RZ, R130 ;  /* 0x00000082ff02723e */ /* 0x000fce00000010ff */
.L_x_6077:
[----:B------:R-:W-:Y:S05]  /*26f40*/  BSYNC B3 ;  /* 0x0000000000037941 */ /* 0x000fea0003800000 */
.L_x_6076:
        /* <DEDUP_REMOVED lines=18> */
.L_x_6083:
[----:B------:R-:W-:Y:S05]  /*27070*/  BSYNC B4 ;  /* 0x0000000000047941 */ /* 0x000fea0003800000 */
.L_x_6082:
[----:B------:R-:W-:-:S07]  /*27080*/  F2FP.BF16.F32.PACK_AB R3, RZ, R130 ;  /* 0x00000082ff03723e */ /* 0x000fce00000010ff */
.L_x_6081:
[----:B------:R-:W-:Y:S05]  /*27090*/  BSYNC B3 ;  /* 0x0000000000037941 */ /* 0x000fea0003800000 */
.L_x_6080:
        /* <DEDUP_REMOVED lines=17> */
.L_x_6087:
[----:B------:R-:W-:Y:S05]  /*271b0*/  BSYNC B4 ;  /* 0x0000000000047941 */ /* 0x000fea0003800000 */
.L_x_6086:
[----:B------:R-:W-:-:S07]  /*271c0*/  F2FP.BF16.F32.PACK_AB R130, RZ, R130 ;  /* 0x00000082ff82723e */ /* 0x000fce00000010ff */
.L_x_6085:
[----:B------:R-:W-:Y:S05]  /*271d0*/  BSYNC B3 ;  /* 0x0000000000037941 */ /* 0x000fea0003800000 */
.L_x_6084:
[----:B------:R-:W-:-:S05]  /*271e0*/  PRMT R3, R3, 0x5410, R130 ;  /* 0x0000541003037816 */ /* 0x000fca0000000082 */
[----:B------:R4:W-:Y:S02]  /*271f0*/  STG.E.64 desc[UR4][R126.64+0x2700], R2 ;  /* 0x002700027e007986 */ /* 0x0009e4000c101b04 */
.L_x_6073:
[----:B------:R-:W-:Y:S05]  /*27200*/  BSYNC B2 ;  /* 0x0000000000027941 */ /* 0x000fea0003800000 */
.L_x_6071:
        /* <DEDUP_REMOVED lines=9> */
.L_x_6089:
        /* <DEDUP_REMOVED lines=13> */
.L_x_6092:
[----:B------:R-:W-:Y:S05]  /*27370*/  BSYNC B3 ;  /* 0x0000000000037941 */ /* 0x000fea0003800000 */
.L_x_6091:
        /* <DEDUP_REMOVED lines=18> */
.L_x_6096:
[----:B------:R-:W-:Y:S05]  /*274a0*/  BSYNC B4 ;  /* 0x0000000000047941 */ /* 0x000fea0003800000 */
.L_x_6095:
[----:B------:R-:W-:-:S07]  /*274b0*/  F2FP.BF16.F32.PACK_AB R2, RZ, R130 ;  /* 0x00000082ff02723e */ /* 0x000fce00000010ff */
.L_x_6094:
[----:B------:R-:W-:Y:S05]  /*274c0*/  BSYNC B3 ;  /* 0x0000000000037941 */ /* 0x000fea0003800000 */
.L_x_6093:
        /* <DEDUP_REMOVED lines=18> */
.L_x_6100:
[----:B------:R-:W-:Y:S05]  /*275f0*/  BSYNC B4 ;  /* 0x0000000000047941 */ /* 0x000fea0003800000 */
.L_x_6099:
[----:B------:R-:W-:-:S07]  /*27600*/  F2FP.BF16.F32.PACK_AB R0, RZ, R130 ;  /* 0x00000082ff00723e */ /* 0x000fce00000010ff */
.L_x_6098:
[----:B------:R-:W-:Y:S05]  /*27610*/  BSYNC B3 ;  /* 0x0000000000037941 */ /* 0x000fea0003800000 */
.L_x_6097:
        /* <DEDUP_REMOVED lines=17> */
.L_x_6104:
[----:B------:R-:W-:Y:S05]  /*27730*/  BSYNC B4 ;  /* 0x0000000000047941 */ /* 0x000fea0003800000 */
.L_x_6103:
[----:B------:R-:W-:-:S07]  /*27740*/  F2FP.BF16.F32.PACK_AB R3, RZ, R130 ;  /* 0x00000082ff03723e */ /* 0x000fce00000010ff */
.L_x_6102:
[----:B------:R-:W-:Y:S05]  /*27750*/  BSYNC B3 ;  /* 0x0000000000037941 */ /* 0x000fea0003800000 */
.L_x_6101:
[----:B------:R-:W-:-:S05]  /*27760*/  PRMT R3, R0, 0x5410, R3 ;  /* 0x0000541000037816 */ /* 0x000fca0000000003 */
[----:B------:R4:W-:Y:S02]  /*27770*/  STG.E.64 desc[UR4][R126.64+0x2800], R2 ;  /* 0x002800027e007986 */ /* 0x0009e4000c101b04 */
.L_x_6090:
[----:B------:R-:W-:Y:S05]  /*27780*/  BSYNC B2 ;  /* 0x0000000000027941 */ /* 0x000fea0003800000 */
.L_x_6088:
        /* <DEDUP_REMOVED lines=9> */
.L_x_6106:
        /* <DEDUP_REMOVED lines=13> */
.L_x_6109:
[----:B------:R-:W-:Y:S05]  /*278f0*/  BSYNC B3 ;  /* 0x0000000000037941 */ /* 0x000fea0003800000 */
.L_x_6108:
        /* <DEDUP_REMOVED lines=18> */
.L_x_6113:
[----:B------:R-:W-:Y:S05]  /*27a20*/  BSYNC B4 ;  /* 0x0000000000047941 */ /* 0x000fea0003800000 */
.L_x_6112:
[----:B------:R-:W-:-:S07]  /*27a30*/  F2FP.BF16.F32.PACK_AB R2, RZ, R130 ;  /* 0x00000082ff02723e */ /* 0x000fce00000010ff */
.L_x_6111:
[----:B------:R-:W-:Y:S05]  /*27a40*/  BSYNC B3 ;  /* 0x0000000000037941 */ /* 0x000fea0003800000 */
.L_x_6110:
        /* <DEDUP_REMOVED lines=18> */
.L_x_6117:
[----:B------:R-:W-:Y:S05]  /*27b70*/  BSYNC B4 ;  /* 0x0000000000047941 */ /* 0x000fea0003800000 */
.L_x_6116:
[----:B------:R-:W-:-:S07]  /*27b80*/  F2FP.BF16.F32.PACK_AB R3, RZ, R130 ;  /* 0x00000082ff03723e */ /* 0x000fce00000010ff */
.L_x_6115:
[----:B------:R-:W-:Y:S05]  /*27b90*/  BSYNC B3 ;  /* 0x0000000000037941 */ /* 0x000fea0003800000 */
.L_x_6114:
        /* <DEDUP_REMOVED lines=17> */
.L_x_6121:
[----:B------:R-:W-:Y:S05]  /*27cb0*/  BSYNC B4 ;  /* 0x0000000000047941 */ /* 0x000fea0003800000 */
.L_x_6120:
[----:B------:R-:W-:-:S07]  /*27cc0*/  F2FP.BF16.F32.PACK_AB R130, RZ, R130 ;  /* 0x00000082ff82723e */ /* 0x000fce00000010ff */
.L_x_6119:
[----:B------:R-:W-:Y:S05]  /*27cd0*/  BSYNC B3 ;  /* 0x0000000000037941 */ /* 0x000fea0003800000 */
.L_x_6118:
[----:B------:R-:W-:-:S05]  /*27ce0*/  PRMT R3, R3, 0x5410, R130 ;  /* 0x0000541003037816 */ /* 0x000fca0000000082 */
[----:B------:R4:W-:Y:S02]  /*27cf0*/  STG.E.64 desc[UR4][R126.64+0x2900], R2 ;  /* 0x002900027e007986 */ /* 0x0009e4000c101b04 */
.L_x_6107:
[----:B------:R-:W-:Y:S05]  /*27d00*/  BSYNC B2 ;  /* 0x0000000000027941 */ /* 0x000fea0003800000 */
.L_x_6105:
        /* <DEDUP_REMOVED lines=9> */
.L_x_6123:
        /* <DEDUP_REMOVED lines=12> */
.L_x_6126:
[----:B------:R-:W-:Y:S05]  /*27e60*/  BSYNC B3 ;  /* 0x0000000000037941 */ /* 0x000fea0003800000 */
.L_x_6125:
        /* <DEDUP_REMOVED lines=18> */
.L_x_6130:
[----:B------:R-:W-:Y:S05]  /*27f90*/  BSYNC B4 ;  /* 0x0000000000047941 */ /* 0x000fea0003800000 */
.L_x_6129:
[----:B------:R-:W-:-:S07]  /*27fa0*/  F2FP.BF16.F32.PACK_AB R2, RZ, R130 ;  /* 0x00000082ff02723e */ /* 0x000fce00000010ff */
.L_x_6128:
[----:B------:R-:W-:Y:S05]  /*27fb0*/  BSYNC B3 ;  /* 0x0000000000037941 */ /* 0x000fea0003800000 */
.L_x_6127:
        /* <DEDUP_REMOVED lines=18> */
.L_x_6134:
[----:B------:R-:W-:Y:S05]  /*280e0*/  BSYNC B4 ;  /* 0x0000000000047941 */ /* 0x000fea0003800000 */
.L_x_6133:
[----:B------:R-:W-:-:S07]  /*280f0*/  F2FP.BF16.F32.PACK_AB R0, RZ, R130 ;  /* 0x00000082ff00723e */ /* 0x000fce00000010ff */
.L_x_6132:
[----:B------:R-:W-:Y:S05]  /*28100*/  BSYNC B3 ;  /* 0x0000000000037941 */ /* 0x000fea0003800000 */
.L_x_6131:
        /* <DEDUP_REMOVED lines=17> */
.L_x_6138:
[----:B------:R-:W-:Y:S05]  /*28220*/  BSYNC B4 ;  /* 0x0000000000047941 */ /* 0x000fea0003800000 */
.L_x_6137:
[----:B------:R-:W-:-:S07]  /*28230*/  F2FP.BF16.F32.PACK_AB R3, RZ, R130 ;  /* 0x00000082ff03723e */ /* 0x000fce00000010ff */
.L_x_6136:
[----:B------:R-:W-:Y:S05]  /*28240*/  BSYNC B3 ;  /* 0x0000000000037941 */ /* 0x000fea0003800000 */
.L_x_6135:
[----:B------:R-:W-:-:S05]  /*28250*/  PRMT R3, R0, 0x5410, R3 ;  /* 0x0000541000037816 */ /* 0x000fca0000000003 */
[----:B------:R4:W-:Y:S02]  /*28260*/  STG.E.64 desc[UR4][R126.64+0x2a00], R2 ;  /* 0x002a00027e007986 */ /* 0x0009e4000c101b04 */
.L_x_6124:
[----:B------:R-:W-:Y:S05]  /*28270*/  BSYNC B2 ;  /* 0x0000000000027941 */ /* 0x000fea0003800000 */
.L_x_6122:
        /* <DEDUP_REMOVED lines=9> */
.L_x_6140:
        /* <DEDUP_REMOVED lines=12> */
.L_x_6143:
[----:B------:R-:W-:Y:S05]  /*283d0*/  BSYNC B3 ;  /* 0x0000000000037941 */ /* 0x000fea0003800000 */
.L_x_6142:
        /* <DEDUP_REMOVED lines=18> */
.L_x_6147:
[----:B------:R-:W-:Y:S05]  /*28500*/  BSYNC B4 ;  /* 0x0000000000047941 */ /* 0x000fea0003800000 */
.L_x_6146:
[----:B------:R-:W-:-:S07]  /*28510*/  F2FP.BF16.F32.PACK_AB R2, RZ, R130 ;  /* 0x00000082ff02723e */ /* 0x000fce00000010ff */
.L_x_6145:
[----:B------:R-:W-:Y:S05]  /*28520*/  BSYNC B3 ;  /* 0x0000000000037941 */ /* 0x000fea0003800000 */
.L_x_6144:
        /* <DEDUP_REMOVED lines=18> */
.L_x_6151:
[----:B------:R-:W-:Y:S05]  /*28650*/  BSYNC B4 ;  /* 0x0000000000047941 */ /* 0x000fea0003800000 */
.L_x_6150:
[----:B------:R-:W-:-:S07]  /*28660*/  F2FP.BF16.F32.PACK_AB R3, RZ, R130 ;  /* 0x00000082ff03723e */ /* 0x000fce00000010ff */
.L_x_6149:
[----:B------:R-:W-:Y:S05]  /*28670*/  BSYNC B3 ;  /* 0x0000000000037941 */ /* 0x000fea0003800000 */
.L_x_6148:
        /* <DEDUP_REMOVED lines=17> */
.L_x_6155:
[----:B------:R-:W-:Y:S05]  /*28790*/  BSYNC B4 ;  /* 0x0000000000047941 */ /* 0x000fea0003800000 */
.L_x_6154:
[----:B------:R-:W-:-:S07]  /*287a0*/  F2FP.BF16.F32.PACK_AB R130, RZ, R130 ;  /* 0x00000082ff82723e */ /* 0x000fce00000010ff */
.L_x_6153:
[----:B------:R-:W-:Y:S05]  /*287b0*/  BSYNC B3 ;  /* 0x0000000000037941 */ /* 0x000fea0003800000 */
.L_x_6152:
[----:B------:R-:W-:-:S05]  /*287c0*/  PRMT R3, R3, 0x5410, R130 ;  /* 0x0000541003037816 */ /* 0x000fca0000000082 */
[----:B------:R4:W-:Y:S02]  /*287d0*/  STG.E.64 desc[UR4][R126.64+0x2b00], R2 ;  /* 0x002b00027e007986 */ /* 0x0009e4000c101b04 */
.L_x_6141:
[----:B------:R-:W-:Y:S05]  /*287e0*/  BSYNC B2 ;  /* 0x0000000000027941 */ /* 0x000fea0003800000 */
.L_x_6139:
        /* <DEDUP_REMOVED lines=9> */
.L_x_6157:
        /* <DEDUP_REMOVED lines=12> */
.L_x_6160:
[----:B------:R-:W-:Y:S05]  /*28940*/  BSYNC B3 ;  /* 0x0000000000037941 */ /* 0x000fea0003800000 */
.L_x_6159:
        /* <DEDUP_REMOVED lines=18> */
.L_x_6164:
[----:B------:R-:W-:Y:S05]  /*28a70*/  BSYNC B4 ;  /* 0x0000000000047941 */ /* 0x000fea0003800000 */
.L_x_6163:
[----:B------:R-:W-:-:S07]  /*28a80*/  F2FP.BF16.F32.PACK_AB R2, RZ, R130 ;  /* 0x00000082ff02723e */ /* 0x000fce00000010ff */
.L_x_6162:
[----:B------:R-:W-:Y:S05]  /*28a90*/  BSYNC B3 ;  /* 0x0000000000037941 */ /* 0x000fea0003800000 */
.L_x_6161:
        /* <DEDUP_REMOVED lines=18> */
.L_x_6168:
[----:B------:R-:W-:Y:S05]  /*28bc0*/  BSYNC B4 ;  /* 0x0000000000047941 */ /* 0x000fea0003800000 */
.L_x_6167:
[----:B------:R-:W-:-:S07]  /*28bd0*/  F2FP.BF16.F32.PACK_AB R0, RZ, R130 ;  /* 0x00000082ff00723e */ /* 0x000fce00000010ff */
.L_x_6166:
[----:B------:R-:W-:Y:S05]  /*28be0*/  BSYNC B3 ;  /* 0x0000000000037941 */ /* 0x000fea0003800000 */
.L_x_6165:
        /* <DEDUP_REMOVED lines=17> */
.L_x_6172:
[----:B------:R-:W-:Y:S05]  /*28d00*/  BSYNC B4 ;  /* 0x0000000000047941 */ /* 0x000fea0003800000 */
.L_x_6171:
[----:B------:R-:W-:-:S07]  /*28d10*/  F2FP.BF16.F32.PACK_AB R3, RZ, R130 ;  /* 0x00000082ff03723e */ /* 0x000fce00000010ff */
.L_x_6170:
[----:B------:R-:W-:Y:S05]  /*28d20*/  BSYNC B3 ;  /* 0x0000000000037941 */ /* 0x000fea0003800000 */
.L_x_6169:
[----:B------:R-:W-:-:S05]  /*28d30*/  PRMT R3, R0, 0x5410, R3 ;  /* 0x0000541000037816 */ /* 0x000fca0000000003 */
[----:B------:R4:W-:Y:S02]  /*28d40*/  STG.E.64 desc[UR4][R126.64+0x2c00], R2 ;  /* 0x002c00027e007986 */ /* 0x0009e4000c101b04 */
.L_x_6158:
[----:B------:R-:W-:Y:S05]  /*28d50*/  BSYNC B2 ;  /* 0x0000000000027941 */ /* 0x000fea0003800000 */
.L_x_6156:
        /* <DEDUP_REMOVED lines=9> */
.L_x_6174:
        /* <DEDUP_REMOVED lines=12> */
.L_x_6177:
[----:B------:R-:W-:Y:S05]  /*28eb0*/  BSYNC B3 ;  /* 0x0000000000037941 */ /* 0x000fea0003800000 */
.L_x_6176:
        /* <DEDUP_REMOVED lines=18> */
.L_x_6181:
[----:B------:R-:W-:Y:S05]  /*28fe0*/  BSYNC B4 ;  /* 0x0000000000047941 */ /* 0x000fea0003800000 */
.L_x_6180:
[----:B------:R-:W-:-:S07]  /*28ff0*/  F2FP.BF16.F32.PACK_AB R2, RZ, R130 ;  /* 0x00000082ff02723e */ /* 0x000fce00000010ff */
.L_x_6179:
[----:B------:R-:W-:Y:S05]  /*29000*/  BSYNC B3 ;  /* 0x0000000000037941 */ /* 0x000fea0003800000 */
.L_x_6178:
        /* <DEDUP_REMOVED lines=18> */
.L_x_6185:
[----:B------:R-:W-:Y:S05]  /*29130*/  BSYNC B4 ;  /* 0x0000000000047941 */ /* 0x000fea0003800000 */
.L_x_6184:
[----:B------:R-:W-:-:S07]  /*29140*/  F2FP.BF16.F32.PACK_AB R3, RZ, R130 ;  /* 0x00000082ff03723e */ /* 0x000fce00000010ff */
.L_x_6183:
[----:B------:R-:W-:Y:S05]  /*29150*/  BSYNC B3 ;  /* 0x0000000000037941 */ /* 0x000fea0003800000 */
.L_x_6182:
        /* <DEDUP_REMOVED lines=17> */
.L_x_6189:
[----:B------:R-:W-:Y:S05]  /*29270*/  BSYNC B4 ;  /* 0x0000000000047941 */ /* 0x000fea0003800000 */
.L_x_6188:
[----:B------:R-:W-:-:S07]  /*29280*/  F2FP.BF16.F32.PACK_AB R130, RZ, R130 ;  /* 0x00000082ff82723e */ /* 0x000fce00000010ff */
.L_x_6187:
[----:B------:R-:W-:Y:S05]  /*29290*/  BSYNC B3 ;  /* 0x0000000000037941 */ /* 0x000fea0003800000 */
.L_x_6186:
[----:B------:R-:W-:-:S05]  /*292a0*/  PRMT R3, R3, 0x5410, R130 ;  /* 0x0000541003037816 */ /* 0x000fca0000000082 */
[----:B------:R4:W-:Y:S02]  /*292b0*/  STG.E.64 desc[UR4][R126.64+0x2d00], R2 ;  /* 0x002d00027e007986 */ /* 0x0009e4000c101b04 */
.L_x_6175:
[----:B------:R-:W-:Y:S05]  /*292c0*/  BSYNC B2 ;  /* 0x0000000000027941 */ /* 0x000fea0003800000 */
.L_x_6173:
        /* <DEDUP_REMOVED lines=9> */
.L_x_6191:
        /* <DEDUP_REMOVED lines=12> */
.L_x_6194:
[----:B------:R-:W-:Y:S05]  /*29420*/  BSYNC B3 ;  /* 0x0000000000037941 */ /* 0x000fea0003800000 */
.L_x_6193:
        /* <DEDUP_REMOVED lines=18> */
.L_x_6198:
[----:B------:R-:W-:Y:S05]  /*29550*/  BSYNC B4 ;  /* 0x0000000000047941 */ /* 0x000fea0003800000 */
.L_x_6197:
[----:B------:R-:W-:-:S07]  /*29560*/  F2FP.BF16.F32.PACK_AB R2, RZ, R130 ;  /* 0x00000082ff02723e */ /* 0x000fce00000010ff */
.L_x_6196:
[----:B------:R-:W-:Y:S05]  /*29570*/  BSYNC B3 ;  /* 0x0000000000037941 */ /* 0x000fea0003800000 */
.L_x_6195:
        /* <DEDUP_REMOVED lines=18> */
.L_x_6202:
[----:B------:R-:W-:Y:S05]  /*296a0*/  BSYNC B4 ;  /* 0x0000000000047941 */ /* 0x000fea0003800000 */
.L_x_6201:
[----:B------:R-:W-:-:S07]  /*296b0*/  F2FP.BF16.F32.PACK_AB R0, RZ, R130 ;  /* 0x00000082ff00723e */ /* 0x000fce00000010ff */
.L_x_6200:
[----:B------:R-:W-:Y:S05]  /*296c0*/  BSYNC B3 ;  /* 0x0000000000037941 */ /* 0x000fea0003800000 */
.L_x_6199:
        /* <DEDUP_REMOVED lines=17> */
.L_x_6206:
[----:B------:R-:W-:Y:S05]  /*297e0*/  BSYNC B4 ;  /* 0x0000000000047941 */ /* 0x000fea0003800000 */
.L_x_6205:
[----:B------:R-:W-:-:S07]  /*297f0*/  F2FP.BF16.F32.PACK_AB R3, RZ, R130 ;  /* 0x00000082ff03723e */ /* 0x000fce00000010ff */
.L_x_6204:
[----:B------:R-:W-:Y:S05]  /*29800*/  BSYNC B3 ;  /* 0x0000000000037941 */ /* 0x000fea0003800000 */
.L_x_6203:
[----:B------:R-:W-:-:S05]  /*29810*/  PRMT R3, R0, 0x5410, R3 ;  /* 0x0000541000037816 */ /* 0x000fca0000000003 */
[----:B------:R4:W-:Y:S02]  /*29820*/  STG.E.64 desc[UR4][R126.64+0x2e00], R2 ;  /* 0x002e00027e007986 */ /* 0x0009e4000c101b04 */
.L_x_6192:
[----:B------:R-:W-:Y:S05]  /*29830*/  BSYNC B2 ;  /* 0x0000000000027941 */ /* 0x000fea0003800000 */
.L_x_6190:
        /* <DEDUP_REMOVED lines=9> */
.L_x_6208:
        /* <DEDUP_REMOVED lines=12> */
.L_x_6211:
[----:B------:R-:W-:Y:S05]  /*29990*/  BSYNC B3 ;  /* 0x0000000000037941 */ /* 0x000fea0003800000 */
.L_x_6210:
        /* <DEDUP_REMOVED lines=18> */
.L_x_6215:
[----:B------:R-:W-:Y:S05]  /*29ac0*/  BSYNC B4 ;  /* 0x0000000000047941 */ /* 0x000fea0003800000 */
.L_x_6214:
[----:B------:R-:W-:-:S07]  /*29ad0*/  F2FP.BF16.F32.PACK_AB R2, RZ, R130 ;  /* 0x00000082ff02723e */ /* 0x000fce00000010ff */
.L_x_6213:
[----:B------:R-:W-:Y:S05]  /*29ae0*/  BSYNC B3 ;  /* 0x0000000000037941 */ /* 0x000fea0003800000 */
.L_x_6212:
        /* <DEDUP_REMOVED lines=18> */
.L_x_6219:
[----:B------:R-:W-:Y:S05]  /*29c10*/  BSYNC B4 ;  /* 0x0000000000047941 */ /* 0x000fea0003800000 */
.L_x_6218:
[----:B------:R-:W-:-:S07]  /*29c20*/  F2FP.BF16.F32.PACK_AB R3, RZ, R130 ;  /* 0x00000082ff03723e */ /* 0x000fce00000010ff */
.L_x_6217:
[----:B------:R-:W-:Y:S05]  /*29c30*/  BSYNC B3 ;  /* 0x0000000000037941 */ /* 0x000fea0003800000 */
.L_x_6216:
        /* <DEDUP_REMOVED lines=17> */
.L_x_6223:
[----:B------:R-:W-:Y:S05]  /*29d50*/  BSYNC B4 ;  /* 0x0000000000047941 */ /* 0x000fea0003800000 */
.L_x_6222:
[----:B------:R-:W-:-:S07]  /*29d60*/  F2FP.BF16.F32.PACK_AB R130, RZ, R130 ;  /* 0x00000082ff82723e */ /* 0x000fce00000010ff */
.L_x_6221:
[----:B------:R-:W-:Y:S05]  /*29d70*/  BSYNC B3 ;  /* 0x0000000000037941 */ /* 0x000fea0003800000 */
.L_x_6220:
[----:B------:R-:W-:-:S05]  /*29d80*/  PRMT R3, R3, 0x5410, R130 ;  /* 0x0000541003037816 */ /* 0x000fca0000000082 */
[----:B------:R4:W-:Y:S02]  /*29d90*/  STG.E.64 desc[UR4][R126.64+0x2f00], R2 ;  /* 0x002f00027e007986 */ /* 0x0009e4000c101b04 */
.L_x_6209:
[----:B------:R-:W-:Y:S05]  /*29da0*/  BSYNC B2 ;  /* 0x0000000000027941 */ /* 0x000fea0003800000 */
.L_x_6207:
        /* <DEDUP_REMOVED lines=9> */
.L_x_6225:
        /* <DEDUP_REMOVED lines=12> */
.L_x_6228:
[----:B------:R-:W-:Y:S05]  /*29f00*/  BSYNC B3 ;  /* 0x0000000000037941 */ /* 0x000fea0003800000 */
.L_x_6227:
        /* <DEDUP_REMOVED lines=18> */
.L_x_6232:
[----:B------:R-:W-:Y:S05]  /*2a030*/  BSYNC B4 ;  /* 0x0000000000047941 */ /* 0x000fea0003800000 */
.L_x_6231:
[----:B------:R-:W-:-:S07]  /*2a040*/  F2FP.BF16.F32.PACK_AB R2, RZ, R130 ;  /* 0x00000082ff02723e */ /* 0x000fce00000010ff */
.L_x_6230:
[----:B------:R-:W-:Y:S05]  /*2a050*/  BSYNC B3 ;  /* 0x0000000000037941 */ /* 0x000fea0003800000 */
.L_x_6229:
        /* <DEDUP_REMOVED lines=18> */
.L_x_6236:
[----:B------:R-:W-:Y:S05]  /*2a180*/  BSYNC B4 ;  /* 0x0000000000047941 */ /* 0x000fea0003800000 */
.L_x_6235:
[----:B------:R-:W-:-:S07]  /*2a190*/  F2FP.BF16.F32.PACK_AB R0, RZ, R130 ;  /* 0x00000082ff00723e */ /* 0x000fce00000010ff */
.L_x_6234:
[----:B------:R-:W-:Y:S05]  /*2a1a0*/  BSYNC B3 ;  /* 0x0000000000037941 */ /* 0x000fea0003800000 */
.L_x_6233:
        /* <DEDUP_REMOVED lines=17> */
.L_x_6240:
[----:B------:R-:W-:Y:S05]  /*2a2c0*/  BSYNC B4 ;  /* 0x0000000000047941 */ /* 0x000fea0003800000 */
.L_x_6239:
[----:B------:R-:W-:-:S07]  /*2a2d0*/  F2FP.BF16.F32.PACK_AB R3, RZ, R130 ;  /* 0x00000082ff03723e */ /* 0x000fce00000010ff */
.L_x_6238:
[----:B------:R-:W-:Y:S05]  /*2a2e0*/  BSYNC B3 ;  /* 0x0000000000037941 */ /* 0x000fea0003800000 */
.L_x_6237:
[----:B------:R-:W-:-:S05]  /*2a2f0*/  PRMT R3, R0, 0x5410, R3 ;  /* 0x0000541000037816 */ /* 0x000fca0000000003 */
[----:B------:R4:W-:Y:S02]  /*2a300*/  STG.E.64 desc[UR4][R126.64+0x3000], R2 ;  /* 0x003000027e007986 */ /* 0x0009e4000c101b04 */
.L_x_6226:
[----:B------:R-:W-:Y:S05]  /*2a310*/  BSYNC B2 ;  /* 0x0000000000027941 */ /* 0x000fea0003800000 */
.L_x_6224:
        /* <DEDUP_REMOVED lines=9> */
.L_x_6242:
        /* <DEDUP_REMOVED lines=12> */
.L_x_6245:
[----:B------:R-:W-:Y:S05]  /*2a470*/  BSYNC B3 ;  /* 0x0000000000037941 */ /* 0x000fea0003800000 */
.L_x_6244:
        /* <DEDUP_REMOVED lines=18> */
.L_x_6249:
[----:B------:R-:W-:Y:S05]  /*2a5a0*/  BSYNC B4 ;  /* 0x0000000000047941 */ /* 0x000fea0003800000 */
.L_x_6248:
[----:B------:R-:W-:-:S07]  /*2a5b0*/  F2FP.BF16.F32.PACK_AB R2, RZ, R130 ;  /* 0x00000082ff02723e */ /* 0x000fce00000010ff */
.L_x_6247:
[----:B------:R-:W-:Y:S05]  /*2a5c0*/  BSYNC B3 ;  /* 0x0000000000037941 */ /* 0x000fea0003800000 */
.L_x_6246:
        /* <DEDUP_REMOVED lines=18> */
.L_x_6253:
[----:B------:R-:W-:Y:S05]  /*2a6f0*/  BSYNC B4 ;  /* 0x0000000000047941 */ /* 0x000fea0003800000 */
.L_x_6252:
[----:B------:R-:W-:-:S07]  /*2a700*/  F2FP.BF16.F32.PACK_AB R3, RZ, R130 ;  /* 0x00000082ff03723e */ /* 0x000fce00000010ff */
.L_x_6251:
[----:B------:R-:W-:Y:S05]  /*2a710*/  BSYNC B3 ;  /* 0x0000000000037941 */ /* 0x000fea0003800000 */
.L_x_6250:
        /* <DEDUP_REMOVED lines=17> */
.L_x_6257:
[----:B------:R-:W-:Y:S05]  /*2a830*/  BSYNC B4 ;  /* 0x0000000000047941 */ /* 0x000fea0003800000 */
.L_x_6256:
[----:B------:R-:W-:-:S07]  /*2a840*/  F2FP.BF16.F32.PACK_AB R130, RZ, R130 ;  /* 0x00000082ff82723e */ /* 0x000fce00000010ff */
.L_x_6255:
[----:B------:R-:W-:Y:S05]  /*2a850*/  BSYNC B3 ;  /* 0x0000000000037941 */ /* 0x000fea0003800000 */
.L_x_6254:
[----:B------:R-:W-:-:S05]  /*2a860*/  PRMT R3, R3, 0x5410, R130 ;  /* 0x0000541003037816 */ /* 0x000fca0000000082 */
[----:B------:R4:W-:Y:S02]  /*2a870*/  STG.E.64 desc[UR4][R126.64+0x3100], R2 ;  /* 0x003100027e007986 */ /* 0x0009e4000c101b04 */
.L_x_6243:
[----:B------:R-:W-:Y:S05]  /*2a880*/  BSYNC B2 ;  /* 0x0000000000027941 */ /* 0x000fea0003800000 */
.L_x_6241:
        /* <DEDUP_REMOVED lines=9> */
.L_x_6259:
        /* <DEDUP_REMOVED lines=12> */
.L_x_6262:
[----:B------:R-:W-:Y:S05]  /*2a9e0*/  BSYNC B3 ;  /* 0x0000000000037941 */ /* 0x000fea0003800000 */
.L_x_6261:
        /* <DEDUP_REMOVED lines=18> */
.L_x_6266:
[----:B------:R-:W-:Y:S05]  /*2ab10*/  BSYNC B4 ;  /* 0x0000000000047941 */ /* 0x000fea0003800000 */
.L_x_6265:
[----:B------:R-:W-:-:S07]  /*2ab20*/  F2FP.BF16.F32.PACK_AB R2, RZ, R130 ;  /* 0x00000082ff02723e */ /* 0x000fce00000010ff */
.L_x_6264:
[----:B------:R-:W-:Y:S05]  /*2ab30*/  BSYNC B3 ;  /* 0x0000000000037941 */ /* 0x000fea0003800000 */
.L_x_6263:
        /* <DEDUP_REMOVED lines=18> */
.L_x_6270:
[----:B------:R-:W-:Y:S05]  /*2ac60*/  BSYNC B4 ;  /* 0x0000000000047941 */ /* 0x000fea0003800000 */
.L_x_6269:
[----:B------:R-:W-:-:S07]  /*2ac70*/  F2FP.BF16.F32.PACK_AB R0, RZ, R130 ;  /* 0x00000082ff00723e */ /* 0x000fce00000010ff */
.L_x_6268:
[----:B------:R-:W-:Y:S05]  /*2ac80*/  BSYNC B3 ;  /* 0x0000000000037941 */ /* 0x000fea0003800000 */
.L_x_6267:
        /* <DEDUP_REMOVED lines=17> */
.L_x_6274:
[----:B------:R-:W-:Y:S05]  /*2ada0*/  BSYNC B4 ;  /* 0x0000000000047941 */ /* 0x000fea0003800000 */
.L_x_6273:
[----:B------:R-:W-:-:S07]  /*2adb0*/  F2FP.BF16.F32.PACK_AB R3, RZ, R130 ;  /* 0x00000082ff03723e */ /* 0x000fce00000010ff */
.L_x_6272:
[----:B------:R-:W-:Y:S05]  /*2adc0*/  BSYNC B3 ;  /* 0x0000000000037941 */ /* 0x000fea0003800000 */
.L_x_6271:
[----:B------:R-:W-:-:S05]  /*2add0*/  PRMT R3, R0, 0x5410, R3 ;  /* 0x0000541000037816 */ /* 0x000fca0000000003 */
[----:B------:R4:W-:Y:S02]  /*2ade0*/  STG.E.64 desc[UR4][R126.64+0x3200], R2 ;  /* 0x003200027e007986 */ /* 0x0009e4000c101b04 */
.L_x_6260:
[----:B------:R-:W-:Y:S05]  /*2adf0*/  BSYNC B2 ;  /* 0x0000000000027941 */ /* 0x000fea0003800000 */
.L_x_6258:
        /* <DEDUP_REMOVED lines=9> */
.L_x_6276:
        /* <DEDUP_REMOVED lines=12> */
.L_x_6279:
[----:B------:R-:W-:Y:S05]  /*2af50*/  BSYNC B3 ;  /* 0x0000000000037941 */ /* 0x000fea0003800000 */
.L_x_6278:
        /* <DEDUP_REMOVED lines=18> */
.L_x_6283:
[----:B------:R-:W-:Y:S05]  /*2b080*/  BSYNC B4 ;  /* 0x0000000000047941 */ /* 0x000fea0003800000 */
.L_x_6282:
[----:B------:R-:W-:-:S07]  /*2b090*/  F2FP.BF16.F32.PACK_AB R130, RZ, R130 ;  /* 0x00000082ff82723e */ /* 0x000fce00000010ff */
.L_x_6281:
[----:B------:R-:W-:Y:S05]  /*2b0a0*/  BSYNC B3 ;  /* 0x0000000000037941 */ /* 0x000fea0003800000 */
.L_x_6280:
        /* <DEDUP_REMOVED lines=18> */
.L_x_6287:
[----:B------:R-:W-:Y:S05]  /*2b1d0*/  BSYNC B4 ;  /* 0x0000000000047941 */ /* 0x000fea0003800000 */
.L_x_6286:
[----:B------:R-:W-:-:S07]  /*2b1e0*/  F2FP.BF16.F32.PACK_AB R2, RZ, R130 ;  /* 0x00000082ff02723e */ /* 0x000fce00000010ff */
.L_x_6285:
[----:B------:R-:W-:Y:S05]  /*2b1f0*/  BSYNC B3 ;  /* 0x0000000000037941 */ /* 0x000fea0003800000 */
.L_x_6284:
        /* <DEDUP_REMOVED lines=17> */
.L_x_6291:
[----:B------:R-:W-:Y:S05]  /*2b310*/  BSYNC B4 ;  /* 0x0000000000047941 */ /* 0x000fea0003800000 */
.L_x_6290:
[----:B------:R-:W-:-:S07]  /*2b320*/  F2FP.BF16.F32.PACK_AB R130, RZ, R130 ;  /* 0x00000082ff82723e */ /* 0x000fce00000010ff */
.L_x_6289:
[----:B------:R-:W-:Y:S05]  /*2b330*/  BSYNC B3 ;  /* 0x0000000000037941 */ /* 0x000fea0003800000 */
.L_x_6288:
[----:B------:R-:W-:-:S05]  /*2b340*/  PRMT R7, R2, 0x5410, R130 ;  /* 0x0000541002077816 */ /* 0x000fca0000000082 */
[----:B------:R4:W-:Y:S02]  /*2b350*/  STG.E.64 desc[UR4][R126.64+0x3300], R6 ;  /* 0x003300067e007986 */ /* 0x0009e4000c101b04 */
.L_x_6277:
[----:B------:R-:W-:Y:S05]  /*2b360*/  BSYNC B2 ;  /* 0x0000000000027941 */ /* 0x000fea0003800000 */
.L_x_6275:
        /* <DEDUP_REMOVED lines=9> */
.L_x_6293:
[----:B------:R-:W5:Y:S01]  /*2b400*/  MUFU.RCP R0, R251 ;  /* 0x000000fb00007308 */ /* 0x000f620000001000 */
[----:B------:R-:W-:Y:S07]  /*2b410*/  BSSY B3, `(.L_x_6295) ;  /* 0x000000b000037945 */ /* 0x000fee0003800000 */
[----:B------:R-:W0:Y:S01]  /*2b420*/  FCHK P0, R207, R251 ;  /* 0x000000fbcf007302 */ /* 0x000e220000000000 */
[----:B-----5:R-:W-:-:S04]  /*2b430*/  FFMA R3, -R251, R0, 1 ;  /* 0x3f800000fb037423 */ /* 0x020fc80000000100 */
[----:B------:R-:W-:-:S04]  /*2b440*/  FFMA R0, R0, R3, R0 ;  /* 0x0000000300007223 */ /* 0x000fc80000000000 */
[----:B------:R-:W-:-:S04]  /*2b450*/  FFMA R2, R0, R207, RZ ;  /* 0x000000cf00027223 */ /* 0x000fc800000000ff */
[----:B------:R-:W-:-:S04]  /*2b460*/  FFMA R3, -R251, R2, R207 ;  /* 0x00000002fb037223 */ /* 0x000fc800000001cf */
[----:B------:R-:W-:Y:S01]  /*2b470*/  FFMA R130, R0, R3, R2 ;  /* 0x0000000300827223 */ /* 0x000fe20000000002 */
[----:B0-----:R-:W-:Y:S06]  /*2b480*/  @!P0 BRA `(.L_x_6296) ;  /* 0x00000000000c8947 */ /* 0x001fec0003800000 */
[----:B------:R-:W-:Y:S02]  /*2b490*/  MOV R130, R207 ;  /* 0x000000cf00827202 */ /* 0x000fe40000000f00 */
[----:B------:R-:W-:-:S07]  /*2b4a0*/  MOV R129, 0x2b4c0 ;  /* 0x0002b4c000817802 */ /* 0x000fce0000000f00 */
[----:B-1234-:R-:W-:Y:S05]  /*2b4b0*/  CALL.REL.NOINC `($__internal_1_$__cuda_sm3x_div_rn_noftz_f32_slowpath) ;  /* 0x0000003c00f87944 */ /* 0x01efea0003c00000 */
.L_x_6296:
[----:B------:R-:W-:Y:S05]  /*2b4c0*/  BSYNC B3 ;  /* 0x0000000000037941 */ /* 0x000fea0003800000 */
.L_x_6295:
[----:B------:R-:W-:Y:S01]  /*2b4d0*/  VIADD R3, R124, 0x1a01 ;  /* 0x00001a017c037836 */ /* 0x000fe20000000000 */
[----:B------:R-:W-:Y:S01]  /*2b4e0*/  BSSY B3, `(.L_x_6297) ;  /* 0x0000013000037945 */ /* 0x000fe20003800000 */
[----:B------:R-:W-:-:S03]  /*2b4f0*/  F2FP.BF16.F32.PACK_AB R65, RZ, R130 ;  /* 0x00000082ff41723e */ /* 0x000fc600000010ff */
        /* <DEDUP_REMOVED lines=14> */
[----:B-1234-:R-:W-:Y:S05]  /*2b5e0*/  CALL.REL.NOINC `($__internal_1_$__cuda_sm3x_div_rn_noftz_f32_slowpath) ;  /* 0x0000003c00ac7944 */ /* 0x01efea0003c00000 */
.L_x_6300:
[----:B------:R-:W-:Y:S05]  /*2b5f0*/  BSYNC B4 ;  /* 0x0000000000047941 */ /* 0x000fea0003800000 */
.L_x_6299:
[----:B------:R-:W-:-:S07]  /*2b600*/  F2FP.BF16.F32.PACK_AB R130, RZ, R130 ;  /* 0x00000082ff82723e */ /* 0x000fce00000010ff */
.L_x_6298:
[----:B------:R-:W-:Y:S05]  /*2b610*/  BSYNC B3 ;  /* 0x0000000000037941 */ /* 0x000fea0003800000 */
.L_x_6297:
        /* <DEDUP_REMOVED lines=18> */
.L_x_6304:
[----:B------:R-:W-:Y:S05]  /*2b740*/  BSYNC B4 ;  /* 0x0000000000047941 */ /* 0x000fea0003800000 */
.L_x_6303:
[----:B------:R-:W-:-:S07]  /*2b750*/  F2FP.BF16.F32.PACK_AB R0, RZ, R130 ;  /* 0x00000082ff00723e */ /* 0x000fce00000010ff */
.L_x_6302:
[----:B------:R-:W-:Y:S05]  /*2b760*/  BSYNC B3 ;  /* 0x0000000000037941 */ /* 0x000fea0003800000 */
.L_x_6301:
        /* <DEDUP_REMOVED lines=17> */
.L_x_6308:
[----:B------:R-:W-:Y:S05]  /*2b880*/  BSYNC B4 ;  /* 0x0000000000047941 */ /* 0x000fea0003800000 */
.L_x_6307:
[----:B------:R-:W-:-:S07]  /*2b890*/  F2FP.BF16.F32.PACK_AB R130, RZ, R130 ;  /* 0x00000082ff82723e */ /* 0x000fce00000010ff */
.L_x_6306:
[----:B------:R-:W-:Y:S05]  /*2b8a0*/  BSYNC B3 ;  /* 0x0000000000037941 */ /* 0x000fea0003800000 */
.L_x_6305:
[----:B------:R-:W-:-:S05]  /*2b8b0*/  PRMT R5, R0, 0x5410, R130 ;  /* 0x0000541000057816 */ /* 0x000fca0000000082 */
[----:B------:R0:W-:Y:S02]  /*2b8c0*/  STG.E.64 desc[UR4][R126.64+0x3400], R4 ;  /* 0x003400047e007986 */ /* 0x0001e4000c101b04 */
.L_x_6294:
[----:B------:R-:W-:Y:S05]  /*2b8d0*/  BSYNC B2 ;  /* 0x0000000000027941 */ /* 0x000fea0003800000 */
.L_x_6292:
        /* <DEDUP_REMOVED lines=9> */
.L_x_6310:
[----:B------:R-:W5:Y:S01]  /*2b970*/  MUFU.RCP R0, R251 ;  /* 0x000000fb00007308 */ /* 0x000f620000001000 */
[----:B------:R-:W-:Y:S07]  /*2b980*/  BSSY B3, `(.L_x_6312) ;  /* 0x000000b000037945 */ /* 0x000fee0003800000 */
[----:B------:R-:W1:Y:S01]  /*2b990*/  FCHK P0, R210, R251 ;  /* 0x000000fbd2007302 */ /* 0x000e620000000000 */
[----:B-----5:R-:W-:-:S04]  /*2b9a0*/  FFMA R3, -R251, R0, 1 ;  /* 0x3f800000fb037423 */ /* 0x020fc80000000100 */
[----:B------:R-:W-:-:S04]  /*2b9b0*/  FFMA R3, R0, R3, R0 ;  /* 0x0000000300037223 */ /* 0x000fc80000000000 */
[----:B------:R-:W-:-:S04]  /*2b9c0*/  FFMA R0, R3, R210, RZ ;  /* 0x000000d203007223 */ /* 0x000fc800000000ff */
[----:B0-----:R-:W-:-:S04]  /*2b9d0*/  FFMA R5, -R251, R0, R210 ;  /* 0x00000000fb057223 */ /* 0x001fc800000001d2 */
[----:B------:R-:W-:Y:S01]  /*2b9e0*/  FFMA R130, R3, R5, R0 ;  /* 0x0000000503827223 */ /* 0x000fe20000000000 */
[----:B-1----:R-:W-:Y:S06]  /*2b9f0*/  @!P0 BRA `(.L_x_6313) ;  /* 0x00000000000c8947 */ /* 0x002fec0003800000 */
[----:B------:R-:W-:Y:S02]  /*2ba00*/  MOV R130, R210 ;  /* 0x000000d200827202 */ /* 0x000fe40000000f00 */
[----:B------:R-:W-:-:S07]  /*2ba10*/  MOV R129, 0x2ba30 ;  /* 0x0002ba3000817802 */ /* 0x000fce0000000f00 */
[----:B--234-:R-:W-:Y:S05]  /*2ba20*/  CALL.REL.NOINC `($__internal_1_$__cuda_sm3x_div_rn_noftz_f32_slowpath) ;  /* 0x00000038009c7944 */ /* 0x01cfea0003c00000 */
.L_x_6313:
[----:B------:R-:W-:Y:S05]  /*2ba30*/  BSYNC B3 ;  /* 0x0000000000037941 */ /* 0x000fea0003800000 */
.L_x_6312:
        /* <DEDUP_REMOVED lines=17> */
[----:B--234-:R-:W-:Y:S05]  /*2bb50*/  CALL.REL.NOINC `($__internal_1_$__cuda_sm3x_div_rn_noftz_f32_slowpath) ;  /* 0x0000003800507944 */ /* 0x01cfea0003c00000 */
.L_x_6317:
[----:B------:R-:W-:Y:S05]  /*2bb60*/  BSYNC B4 ;  /* 0x0000000000047941 */ /* 0x000fea0003800000 */
.L_x_6316:
[----:B------:R-:W-:-:S07]  /*2bb70*/  F2FP.BF16.F32.PACK_AB R130, RZ, R130 ;  /* 0x00000082ff82723e */ /* 0x000fce00000010ff */
.L_x_6315:
[----:B------:R-:W-:Y:S05]  /*2bb80*/  BSYNC B3 ;  /* 0x0000000000037941 */ /* 0x000fea0003800000 */
.L_x_6314:
[----:B------:R-:W-:Y:S01]  /*2bb90*/  IADD3 R3, R124, 0x1a82, RZ ;  /* 0x00001a827c037810 */ /* 0x000fe20007ffe0ff */
[----:B------:R-:W-:Y:S01]  /*2bba0*/  BSSY B3, `(.L_x_6318) ;  /* 0x0000013000037945 */ /* 0x000fe20003800000 */
[----:B----4-:R-:W-:Y:S02]  /*2bbb0*/  PRMT R6, R65, 0x5410, R130 ;  /* 0x0000541041067816 */ /* 0x010fe40000000082 */
        /* <DEDUP_REMOVED lines=14> */
[----:B--23--:R-:W-:Y:S05]  /*2bca0*/  CALL.REL.NOINC `($__internal_1_$__cuda_sm3x_div_rn_noftz_f32_slowpath) ;  /* 0x0000003400fc7944 */ /* 0x00cfea0003c00000 */
.L_x_6321:
[----:B------:R-:W-:Y:S05]  /*2bcb0*/  BSYNC B4 ;  /* 0x0000000000047941 */ /* 0x000fea0003800000 */
.L_x_6320:
[----:B------:R-:W-:-:S07]  /*2bcc0*/  F2FP.BF16.F32.PACK_AB R2, RZ, R130 ;  /* 0x00000082ff02723e */ /* 0x000fce00000010ff */
.L_x_6319:
[----:B------:R-:W-:Y:S05]  /*2bcd0*/  BSYNC B3 ;  /* 0x0000000000037941 */ /* 0x000fea0003800000 */
.L_x_6318:
[----:B------:R-:W-:Y:S01]  /*2bce0*/  VIADD R3, R124, 0x1a83 ;  /* 0x00001a837c037836 */ /* 0x000fe20000000000 */
[----:B------:R-:W-:Y:S04]  /*2bcf0*/  BSSY B3, `(.L_x_6322) ;  /* 0x0000012000037945 */ /* 0x000fe80003800000 */
        /* <DEDUP_REMOVED lines=15> */
.L_x_6325:
[----:B------:R-:W-:Y:S05]  /*2bdf0*/  BSYNC B4 ;  /* 0x0000000000047941 */ /* 0x000fea0003800000 */
.L_x_6324:
[----:B------:R-:W-:-:S07]  /*2be00*/  F2FP.BF16.F32.PACK_AB R130, RZ, R130 ;  /* 0x00000082ff82723e */ /* 0x000fce00000010ff */
.L_x_6323:
[----:B------:R-:W-:Y:S05]  /*2be10*/  BSYNC B3 ;  /* 0x0000000000037941 */ /* 0x000fea0003800000 */
.L_x_6322:
[----:B------:R-:W-:-:S05]  /*2be20*/  PRMT R7, R2, 0x5410, R130 ;  /* 0x0000541002077816 */ /* 0x000fca0000000082 */
[----:B------:R0:W-:Y:S02]  /*2be30*/  STG.E.64 desc[UR4][R126.64+0x3500], R6 ;  /* 0x003500067e007986 */ /* 0x0001e4000c101b04 */
.L_x_6311:
[----:B------:R-:W-:Y:S05]  /*2be40*/  BSYNC B2 ;  /* 0x0000000000027941 */ /* 0x000fea0003800000 */
.L_x_6309:
        /* <DEDUP_REMOVED lines=9> */
.L_x_6327:
        /* <DEDUP_REMOVED lines=12> */
.L_x_6330:
[----:B------:R-:W-:Y:S05]  /*2bfa0*/  BSYNC B3 ;  /* 0x0000000000037941 */ /* 0x000fea0003800000 */
.L_x_6329:
        /* <DEDUP_REMOVED lines=18> */
.L_x_6334:
[----:B------:R-:W-:Y:S05]  /*2c0d0*/  BSYNC B4 ;  /* 0x0000000000047941 */ /* 0x000fea0003800000 */
.L_x_6333:
[----:B------:R-:W-:-:S07]  /*2c0e0*/  F2FP.BF16.F32.PACK_AB R130, RZ, R130 ;  /* 0x00000082ff82723e */ /* 0x000fce00000010ff */
.L_x_6332:
[----:B------:R-:W-:Y:S05]  /*2c0f0*/  BSYNC B3 ;  /* 0x0000000000037941 */ /* 0x000fea0003800000 */
.L_x_6331:
        /* <DEDUP_REMOVED lines=18> */
.L_x_6338:
[----:B------:R-:W-:Y:S05]  /*2c220*/  BSYNC B4 ;  /* 0x0000000000047941 */ /* 0x000fea0003800000 */
.L_x_6337:
[----:B------:R-:W-:-:S07]  /*2c230*/  F2FP.BF16.F32.PACK_AB R0, RZ, R130 ;  /* 0x00000082ff00723e */ /* 0x000fce00000010ff */
.L_x_6336:
[----:B------:R-:W-:Y:S05]  /*2c240*/  BSYNC B3 ;  /* 0x0000000000037941 */ /* 0x000fea0003800000 */
.L_x_6335:
        /* <DEDUP_REMOVED lines=17> */
.L_x_6342:
[----:B------:R-:W-:Y:S05]  /*2c360*/  BSYNC B4 ;  /* 0x0000000000047941 */ /* 0x000fea0003800000 */
.L_x_6341:
[----:B------:R-:W-:-:S07]  /*2c370*/  F2FP.BF16.F32.PACK_AB R130, RZ, R130 ;  /* 0x00000082ff82723e */ /* 0x000fce00000010ff */
.L_x_6340:
[----:B------:R-:W-:Y:S05]  /*2c380*/  BSYNC B3 ;  /* 0x0000000000037941 */ /* 0x000fea0003800000 */
.L_x_6339:
[----:B------:R-:W-:-:S05]  /*2c390*/  PRMT R5, R0, 0x5410, R130 ;  /* 0x0000541000057816 */ /* 0x000fca0000000082 */
[----:B------:R0:W-:Y:S02]  /*2c3a0*/  STG.E.64 desc[UR4][R126.64+0x3600], R4 ;  /* 0x003600047e007986 */ /* 0x0001e4000c101b04 */
.L_x_6328:
[----:B------:R-:W-:Y:S05]  /*2c3b0*/  BSYNC B2 ;  /* 0x0000000000027941 */ /* 0x000fea0003800000 */
.L_x_6326:
        /* <DEDUP_REMOVED lines=9> */
.L_x_6344:
        /* <DEDUP_REMOVED lines=12> */
.L_x_6347:
[----:B------:R-:W-:Y:S05]  /*2c510*/  BSYNC B3 ;  /* 0x0000000000037941 */ /* 0x000fea0003800000 */
.L_x_6346:
        /* <DEDUP_REMOVED lines=18> */
.L_x_6351:
[----:B------:R-:W-:Y:S05]  /*2c640*/  BSYNC B4 ;  /* 0x0000000000047941 */ /* 0x000fea0003800000 */
.L_x_6350:
[----:B------:R-:W-:-:S07]  /*2c650*/  F2FP.BF16.F32.PACK_AB R130, RZ, R130 ;  /* 0x00000082ff82723e */ /* 0x000fce00000010ff */
.L_x_6349:
[----:B------:R-:W-:Y:S05]  /*2c660*/  BSYNC B3 ;  /* 0x0000000000037941 */ /* 0x000fea0003800000 */
.L_x_6348:
        /* <DEDUP_REMOVED lines=18> */
.L_x_6355:
[----:B------:R-:W-:Y:S05]  /*2c790*/  BSYNC B4 ;  /* 0x0000000000047941 */ /* 0x000fea0003800000 */
.L_x_6354:
[----:B------:R-:W-:-:S07]  /*2c7a0*/  F2FP.BF16.F32.PACK_AB R2, RZ, R130 ;  /* 0x00000082ff02723e */ /* 0x000fce00000010ff */
.L_x_6353:
[----:B------:R-:W-:Y:S05]  /*2c7b0*/  BSYNC B3 ;  /* 0x0000000000037941 */ /* 0x000fea0003800000 */
.L_x_6352:
        /* <DEDUP_REMOVED lines=17> */
.L_x_6359:
[----:B------:R-:W-:Y:S05]  /*2c8d0*/  BSYNC B4 ;  /* 0x0000000000047941 */ /* 0x000fea0003800000 */
.L_x_6358:
[----:B------:R-:W-:-:S07]  /*2c8e0*/  F2FP.BF16.F32.PACK_AB R130, RZ, R130 ;  /* 0x00000082ff82723e */ /* 0x000fce00000010ff */
.L_x_6357:
[----:B------:R-:W-:Y:S05]  /*2c8f0*/  BSYNC B3 ;  /* 0x0000000000037941 */ /* 0x000fea0003800000 */
.L_x_6356:
[----:B------:R-:W-:-:S05]  /*2c900*/  PRMT R7, R2, 0x5410, R130 ;  /* 0x0000541002077816 */ /* 0x000fca0000000082 */
[----:B------:R0:W-:Y:S02]  /*2c910*/  STG.E.64 desc[UR4][R126.64+0x3700], R6 ;  /* 0x003700067e007986 */ /* 0x0001e4000c101b04 */
.L_x_6345:
[----:B------:R-:W-:Y:S05]  /*2c920*/  BSYNC B2 ;  /* 0x0000000000027941 */ /* 0x000fea0003800000 */
.L_x_6343:
        /* <DEDUP_REMOVED lines=9> */
.L_x_6361:
        /* <DEDUP_REMOVED lines=12> */
.L_x_6364:
[----:B------:R-:W-:Y:S05]  /*2ca80*/  BSYNC B3 ;  /* 0x0000000000037941 */ /* 0x000fea0003800000 */
.L_x_6363:
        /* <DEDUP_REMOVED lines=18> */
.L_x_6368:
[----:B------:R-:W-:Y:S05]  /*2cbb0*/  BSYNC B4 ;  /* 0x0000000000047941 */ /* 0x000fea0003800000 */
.L_x_6367:
[----:B------:R-:W-:-:S07]  /*2cbc0*/  F2FP.BF16.F32.PACK_AB R130, RZ, R130 ;  /* 0x00000082ff82723e */ /* 0x000fce00000010ff */
.L_x_6366:
[----:B------:R-:W-:Y:S05]  /*2cbd0*/  BSYNC B3 ;  /* 0x0000000000037941 */ /* 0x000fea0003800000 */
.L_x_6365:
        /* <DEDUP_REMOVED lines=18> */
.L_x_6372:
[----:B------:R-:W-:Y:S05]  /*2cd00*/  BSYNC B4 ;  /* 0x0000000000047941 */ /* 0x000fea0003800000 */
.L_x_6371:
[----:B------:R-:W-:-:S07]  /*2cd10*/  F2FP.BF16.F32.PACK_AB R0, RZ, R130 ;  /* 0x00000082ff00723e */ /* 0x000fce00000010ff */
.L_x_6370:
[----:B------:R-:W-:Y:S05]  /*2cd20*/  BSYNC B3 ;  /* 0x0000000000037941 */ /* 0x000fea0003800000 */
.L_x_6369:
        /* <DEDUP_REMOVED lines=17> */
.L_x_6376:
[----:B------:R-:W-:Y:S05]  /*2ce40*/  BSYNC B4 ;  /* 0x0000000000047941 */ /* 0x000fea0003800000 */
.L_x_6375:
[----:B------:R-:W-:-:S07]  /*2ce50*/  F2FP.BF16.F32.PACK_AB R130, RZ, R130 ;  /* 0x00000082ff82723e */ /* 0x000fce00000010ff */
.L_x_6374:
[----:B------:R-:W-:Y:S05]  /*2ce60*/  BSYNC B3 ;  /* 0x0000000000037941 */ /* 0x000fea0003800000 */
.L_x_6373:
[----:B------:R-:W-:-:S05]  /*2ce70*/  PRMT R5, R0, 0x5410, R130 ;  /* 0x0000541000057816 */ /* 0x000fca0000000082 */
[----:B------:R0:W-:Y:S02]  /*2ce80*/  STG.E.64 desc[UR4][R126.64+0x3800], R4 ;  /* 0x003800047e007986 */ /* 0x0001e4000c101b04 */
.L_x_6362:
[----:B------:R-:W-:Y:S05]  /*2ce90*/  BSYNC B2 ;  /* 0x0000000000027941 */ /* 0x000fea0003800000 */
.L_x_6360:
        /* <DEDUP_REMOVED lines=9> */
.L_x_6378:
        /* <DEDUP_REMOVED lines=12> */
.L_x_6381:
[----:B------:R-:W-:Y:S05]  /*2cff0*/  BSYNC B3 ;  /* 0x0000000000037941 */ /* 0x000fea0003800000 */
.L_x_6380:
        /* <DEDUP_REMOVED lines=18> */
.L_x_6385:
[----:B------:R-:W-:Y:S05]  /*2d120*/  BSYNC B4 ;  /* 0x0000000000047941 */ /* 0x000fea0003800000 */
.L_x_6384:
[----:B------:R-:W-:-:S07]  /*2d130*/  F2FP.BF16.F32.PACK_AB R130, RZ, R130 ;  /* 0x00000082ff82723e */ /* 0x000fce00000010ff */
.L_x_6383:
[----:B------:R-:W-:Y:S05]  /*2d140*/  BSYNC B3 ;  /* 0x0000000000037941 */ /* 0x000fea0003800000 */
.L_x_6382:
        /* <DEDUP_REMOVED lines=18> */
.L_x_6389:
[----:B------:R-:W-:Y:S05]  /*2d270*/  BSYNC B4 ;  /* 0x0000000000047941 */ /* 0x000fea0003800000 */
.L_x_6388:
[----:B------:R-:W-:-:S07]  /*2d280*/  F2FP.BF16.F32.PACK_AB R2, RZ, R130 ;  /* 0x00000082ff02723e */ /* 0x000fce00000010ff */
.L_x_6387:
[----:B------:R-:W-:Y:S05]  /*2d290*/  BSYNC B3 ;  /* 0x0000000000037941 */ /* 0x000fea0003800000 */
.L_x_6386:
        /* <DEDUP_REMOVED lines=17> */
.L_x_6393:
[----:B------:R-:W-:Y:S05]  /*2d3b0*/  BSYNC B4 ;  /* 0x0000000000047941 */ /* 0x000fea0003800000 */
.L_x_6392:
[----:B------:R-:W-:-:S07]  /*2d3c0*/  F2FP.BF16.F32.PACK_AB R130, RZ, R130 ;  /* 0x00000082ff82723e */ /* 0x000fce00000010ff */
.L_x_6391:
[----:B------:R-:W-:Y:S05]  /*2d3d0*/  BSYNC B3 ;  /* 0x0000000000037941 */ /* 0x000fea0003800000 */
.L_x_6390:
[----:B------:R-:W-:-:S05]  /*2d3e0*/  PRMT R7, R2, 0x5410, R130 ;  /* 0x0000541002077816 */ /* 0x000fca0000000082 */
[----:B------:R0:W-:Y:S02]  /*2d3f0*/  STG.E.64 desc[UR4][R126.64+0x3900], R6 ;  /* 0x003900067e007986 */ /* 0x0001e4000c101b04 */
.L_x_6379:
[----:B------:R-:W-:Y:S05]  /*2d400*/  BSYNC B2 ;  /* 0x0000000000027941 */ /* 0x000fea0003800000 */
.L_x_6377:
        /* <DEDUP_REMOVED lines=9> */
.L_x_6395:
        /* <DEDUP_REMOVED lines=12> */
.L_x_6398:
[----:B------:R-:W-:Y:S05]  /*2d560*/  BSYNC B3 ;  /* 0x0000000000037941 */ /* 0x000fea0003800000 */
.L_x_6397:
        /* <DEDUP_REMOVED lines=18> */
.L_x_6402:
[----:B------:R-:W-:Y:S05]  /*2d690*/  BSYNC B4 ;  /* 0x0000000000047941 */ /* 0x000fea0003800000 */
.L_x_6401:
[----:B------:R-:W-:-:S07]  /*2d6a0*/  F2FP.BF16.F32.PACK_AB R130, RZ, R130 ;  /* 0x00000082ff82723e */ /* 0x000fce00000010ff */
.L_x_6400:
[----:B------:R-:W-:Y:S05]  /*2d6b0*/  BSYNC B3 ;  /* 0x0000000000037941 */ /* 0x000fea0003800000 */
.L_x_6399:
        /* <DEDUP_REMOVED lines=17> */
[----:B-123--:R-:W-:Y:S05]  /*2d7d0*/  CALL.REL.NOINC `($__internal_1_$__cuda_sm3x_div_rn_noftz_f32_slowpath) ;  /* 0x0000001c00307944 */ /* 0x00efea0003c00000 */
.L_x_6406:
[----:B------:R-:W-:Y:S05]  /*2d7e0*/  BSYNC B4 ;  /* 0x0000000000047941 */ /* 0x000fea0003800000 */
.L_x_6405:
[----:B------:R-:W-:-:S07]  /*2d7f0*/  F2FP.BF16.F32.PACK_AB R2, RZ, R130 ;  /* 0x00000082ff02723e */ /* 0x000fce00000010ff */
.L_x_6404:
[----:B------:R-:W-:Y:S05]  /*2d800*/  BSYNC B3 ;  /* 0x0000000000037941 */ /* 0x000fea0003800000 */
.L_x_6403:
[----:B------:R-:W-:Y:S01]  /*2d810*/  VIADD R3, R124, 0x1d03 ;  /* 0x00001d037c037836 */ /* 0x000fe20000000000 */
[----:B------:R-:W-:Y:S04]  /*2d820*/  BSSY B3, `(.L_x_6407) ;  /* 0x0000012000037945 */ /* 0x000fe80003800000 */
        /* <DEDUP_REMOVED lines=15> */
.L_x_6410:
[----:B------:R-:W-:Y:S05]  /*2d920*/  BSYNC B4 ;  /* 0x0000000000047941 */ /* 0x000fea0003800000 */
.L_x_6409:
[----:B------:R-:W-:-:S07]  /*2d930*/  F2FP.BF16.F32.PACK_AB R130, RZ, R130 ;  /* 0x00000082ff82723e */ /* 0x000fce00000010ff */
.L_x_6408:
[----:B------:R-:W-:Y:S05]  /*2d940*/  BSYNC B3 ;  /* 0x0000000000037941 */ /* 0x000fea0003800000 */
.L_x_6407:
[----:B------:R-:W-:-:S05]  /*2d950*/  PRMT R7, R2, 0x5410, R130 ;  /* 0x0000541002077816 */ /* 0x000fca0000000082 */
[----:B------:R0:W-:Y:S02]  /*2d960*/  STG.E.64 desc[UR4][R126.64+0x3a00], R6 ;  /* 0x003a00067e007986 */ /* 0x0001e4000c101b04 */
.L_x_6396:
[----:B------:R-:W-:Y:S05]  /*2d970*/  BSYNC B2 ;  /* 0x0000000000027941 */ /* 0x000fea0003800000 */
.L_x_6394:
        /* <DEDUP_REMOVED lines=9> */
.L_x_6412:
        /* <DEDUP_REMOVED lines=12> */
.L_x_6415:
[----:B------:R-:W-:Y:S05]  /*2dad0*/  BSYNC B3 ;  /* 0x0000000000037941 */ /* 0x000fea0003800000 */
.L_x_6414:
        /* <DEDUP_REMOVED lines=18> */
.L_x_6419:
[----:B------:R-:W-:Y:S05]  /*2dc00*/  BSYNC B4 ;  /* 0x0000000000047941 */ /* 0x000fea0003800000 */
.L_x_6418:
[----:B------:R-:W-:-:S07]  /*2dc10*/  F2FP.BF16.F32.PACK_AB R130, RZ, R130 ;  /* 0x00000082ff82723e */ /* 0x000fce00000010ff */
.L_x_6417:
[----:B------:R-:W-:Y:S05]  /*2dc20*/  BSYNC B3 ;  /* 0x0000000000037941 */ /* 0x000fea0003800000 */
.L_x_6416:
        /* <DEDUP_REMOVED lines=18> */
.L_x_6423:
[----:B------:R-:W-:Y:S05]  /*2dd50*/  BSYNC B4 ;  /* 0x0000000000047941 */ /* 0x000fea0003800000 */
.L_x_6422:
[----:B------:R-:W-:-:S07]  /*2dd60*/  F2FP.BF16.F32.PACK_AB R0, RZ, R130 ;  /* 0x00000082ff00723e */ /* 0x000fce00000010ff */
.L_x_6421:
[----:B------:R-:W-:Y:S05]  /*2dd70*/  BSYNC B3 ;  /* 0x0000000000037941 */ /* 0x000fea0003800000 */
.L_x_6420:
        /* <DEDUP_REMOVED lines=17> */
.L_x_6427:
[----:B------:R-:W-:Y:S05]  /*2de90*/  BSYNC B4 ;  /* 0x0000000000047941 */ /* 0x000fea0003800000 */
.L_x_6426:
[----:B------:R-:W-:-:S07]  /*2dea0*/  F2FP.BF16.F32.PACK_AB R130, RZ, R130 ;  /* 0x00000082ff82723e */ /* 0x000fce00000010ff */
.L_x_6425:
[----:B------:R-:W-:Y:S05]  /*2deb0*/  BSYNC B3 ;  /* 0x0000000000037941 */ /* 0x000fea0003800000 */
.L_x_6424:
[----:B------:R-:W-:-:S05]  /*2dec0*/  PRMT R5, R0, 0x5410, R130 ;  /* 0x0000541000057816 */ /* 0x000fca0000000082 */
[----:B------:R0:W-:Y:S02]  /*2ded0*/  STG.E.64 desc[UR4][R126.64+0x3b00], R4 ;  /* 0x003b00047e007986 */ /* 0x0001e4000c101b04 */
.L_x_6413:
[----:B------:R-:W-:Y:S05]  /*2dee0*/  BSYNC B2 ;  /* 0x0000000000027941 */ /* 0x000fea0003800000 */
.L_x_6411:
        /* <DEDUP_REMOVED lines=9> */
.L_x_6429:
        /* <DEDUP_REMOVED lines=12> */
.L_x_6432:
[----:B------:R-:W-:Y:S05]  /*2e040*/  BSYNC B3 ;  /* 0x0000000000037941 */ /* 0x000fea0003800000 */
.L_x_6431:
        /* <DEDUP_REMOVED lines=18> */
.L_x_6436:
[----:B------:R-:W-:Y:S05]  /*2e170*/  BSYNC B4 ;  /* 0x0000000000047941 */ /* 0x000fea0003800000 */
.L_x_6435:
[----:B------:R-:W-:-:S07]  /*2e180*/  F2FP.BF16.F32.PACK_AB R130, RZ, R130 ;  /* 0x00000082ff82723e */ /* 0x000fce00000010ff */
.L_x_6434:
[----:B------:R-:W-:Y:S05]  /*2e190*/  BSYNC B3 ;  /* 0x0000000000037941 */ /* 0x000fea0003800000 */
.L_x_6433:
        /* <DEDUP_REMOVED lines=18> */
.L_x_6440:
[----:B------:R-:W-:Y:S05]  /*2e2c0*/  BSYNC B4 ;  /* 0x0000000000047941 */ /* 0x000fea0003800000 */
.L_x_6439:
[----:B------:R-:W-:-:S07]  /*2e2d0*/  F2FP.BF16.F32.PACK_AB R0, RZ, R130 ;  /* 0x00000082ff00723e */ /* 0x000fce00000010ff */
.L_x_6438:
[----:B------:R-:W-:Y:S05]  /*2e2e0*/  BSYNC B3 ;  /* 0x0000000000037941 */ /* 0x000fea0003800000 */
.L_x_6437:
        /* <DEDUP_REMOVED lines=17> */
.L_x_6444:
[----:B------:R-:W-:Y:S05]  /*2e400*/  BSYNC B4 ;  /* 0x0000000000047941 */ /* 0x000fea0003800000 */
.L_x_6443:
[----:B------:R-:W-:-:S07]  /*2e410*/  F2FP.BF16.F32.PACK_AB R130, RZ, R130 ;  /* 0x00000082ff82723e */ /* 0x000fce00000010ff */
.L_x_6442:
[----:B------:R-:W-:Y:S05]  /*2e420*/  BSYNC B3 ;  /* 0x0000000000037941 */ /* 0x000fea0003800000 */
.L_x_6441:
[----:B------:R-:W-:-:S05]  /*2e430*/  PRMT R5, R0, 0x5410, R130 ;  /* 0x0000541000057816 */ /* 0x000fca0000000082 */
[----:B------:R0:W-:Y:S02]  /*2e440*/  STG.E.64 desc[UR4][R126.64+0x3c00], R4 ;  /* 0x003c00047e007986 */ /* 0x0001e4000c101b04 */
.L_x_6430:
[----:B------:R-:W-:Y:S05]  /*2e450*/  BSYNC B2 ;  /* 0x0000000000027941 */ /* 0x000fea0003800000 */
.L_x_6428:
        /* <DEDUP_REMOVED lines=9> */
.L_x_6446:
        /* <DEDUP_REMOVED lines=12> */
.L_x_6449:
[----:B------:R-:W-:Y:S05]  /*2e5b0*/  BSYNC B3 ;  /* 0x0000000000037941 */ /* 0x000fea0003800000 */
.L_x_6448:
        /* <DEDUP_REMOVED lines=18> */
.L_x_6453:
[----:B------:R-:W-:Y:S05]  /*2e6e0*/  BSYNC B4 ;  /* 0x0000000000047941 */ /* 0x000fea0003800000 */
.L_x_6452:
[----:B------:R-:W-:-:S07]  /*2e6f0*/  F2FP.BF16.F32.PACK_AB R130, RZ, R130 ;  /* 0x00000082ff82723e */ /* 0x000fce00000010ff */
.L_x_6451:
[----:B------:R-:W-:Y:S05]  /*2e700*/  BSYNC B3 ;  /* 0x0000000000037941 */ /* 0x000fea0003800000 */
.L_x_6450:
        /* <DEDUP_REMOVED lines=18> */
.L_x_6457:
[----:B------:R-:W-:Y:S05]  /*2e830*/  BSYNC B4 ;  /* 0x0000000000047941 */ /* 0x000fea0003800000 */
.L_x_6456:
[----:B------:R-:W-:-:S07]  /*2e840*/  F2FP.BF16.F32.PACK_AB R2, RZ, R130 ;  /* 0x00000082ff02723e */ /* 0x000fce00000010ff */
.L_x_6455:
[----:B------:R-:W-:Y:S05]  /*2e850*/  BSYNC B3 ;  /* 0x0000000000037941 */ /* 0x000fea0003800000 */
.L_x_6454:
        /* <DEDUP_REMOVED lines=17> */
.L_x_6461:
[----:B------:R-:W-:Y:S05]  /*2e970*/  BSYNC B4 ;  /* 0x0000000000047941 */ /* 0x000fea0003800000 */
.L_x_6460:
[----:B------:R-:W-:-:S07]  /*2e980*/  F2FP.BF16.F32.PACK_AB R130, RZ, R130 ;  /* 0x00000082ff82723e */ /* 0x000fce00000010ff */
.L_x_6459:
[----:B------:R-:W-:Y:S05]  /*2e990*/  BSYNC B3 ;  /* 0x0000000000037941 */ /* 0x000fea0003800000 */
.L_x_6458:
[----:B------:R-:W-:-:S05]  /*2e9a0*/  PRMT R7, R2, 0x5410, R130 ;  /* 0x0000541002077816 */ /* 0x000fca0000000082 */
[----:B------:R0:W-:Y:S02]  /*2e9b0*/  STG.E.64 desc[UR4][R126.64+0x3d00], R6 ;  /* 0x003d00067e007986 */ /* 0x0001e4000c101b04 */
.L_x_6447:
[----:B------:R-:W-:Y:S05]  /*2e9c0*/  BSYNC B2 ;  /* 0x0000000000027941 */ /* 0x000fea0003800000 */
.L_x_6445:
        /* <DEDUP_REMOVED lines=9> */
.L_x_6463:
        /* <DEDUP_REMOVED lines=12> */
.L_x_6466:
[----:B------:R-:W-:Y:S05]  /*2eb20*/  BSYNC B3 ;  /* 0x0000000000037941 */ /* 0x000fea0003800000 */
.L_x_6465:
        /* <DEDUP_REMOVED lines=18> */
.L_x_6470:
[----:B------:R-:W-:Y:S05]  /*2ec50*/  BSYNC B4 ;  /* 0x0000000000047941 */ /* 0x000fea0003800000 */
.L_x_6469:
[----:B------:R-:W-:-:S07]  /*2ec60*/  F2FP.BF16.F32.PACK_AB R130, RZ, R130 ;  /* 0x00000082ff82723e */ /* 0x000fce00000010ff */
.L_x_6468:
[----:B------:R-:W-:Y:S05]  /*2ec70*/  BSYNC B3 ;  /* 0x0000000000037941 */ /* 0x000fea0003800000 */
.L_x_6467:
        /* <DEDUP_REMOVED lines=18> */
.L_x_6474:
[----:B------:R-:W-:Y:S05]  /*2eda0*/  BSYNC B4 ;  /* 0x0000000000047941 */ /* 0x000fea0003800000 */
.L_x_6473:
[----:B------:R-:W-:-:S07]  /*2edb0*/  F2FP.BF16.F32.PACK_AB R0, RZ, R130 ;  /* 0x00000082ff00723e */ /* 0x000fce00000010ff */
.L_x_6472:
[----:B------:R-:W-:Y:S05]  /*2edc0*/  BSYNC B3 ;  /* 0x0000000000037941 */ /* 0x000fea0003800000 */
.L_x_6471:
        /* <DEDUP_REMOVED lines=17> */
.L_x_6478:
[----:B------:R-:W-:Y:S05]  /*2eee0*/  BSYNC B4 ;  /* 0x0000000000047941 */ /* 0x000fea0003800000 */
.L_x_6477:
[----:B------:R-:W-:-:S07]  /*2eef0*/  F2FP.BF16.F32.PACK_AB R130, RZ, R130 ;  /* 0x00000082ff82723e */ /* 0x000fce00000010ff */
.L_x_6476:
[----:B------:R-:W-:Y:S05]  /*2ef00*/  BSYNC B3 ;  /* 0x0000000000037941 */ /* 0x000fea0003800000 */
.L_x_6475:
[----:B------:R-:W-:-:S05]  /*2ef10*/  PRMT R5, R0, 0x5410, R130 ;  /* 0x0000541000057816 */ /* 0x000fca0000000082 */
[----:B------:R0:W-:Y:S02]  /*2ef20*/  STG.E.64 desc[UR4][R126.64+0x3e00], R4 ;  /* 0x003e00047e007986 */ /* 0x0001e4000c101b04 */
.L_x_6464:
[----:B------:R-:W-:Y:S05]  /*2ef30*/  BSYNC B2 ;  /* 0x0000000000027941 */ /* 0x000fea0003800000 */
.L_x_6462:
[----:B------:R-:W-:-:S04]  /*2ef40*/  IADD3 R3, R124, 0x1f80, RZ ;  /* 0x00001f807c037810 */ /* 0x000fc80007ffe0ff */
[----:B------:R-:W-:-:S13]  /*2ef50*/  ISETP.GE.AND P0, PT, R3, R122, PT ;  /* 0x0000007a0300720c */ /* 0x000fda0003f06270 */
[----:B------:R-:W-:Y:S05]  /*2ef60*/  @!P0 BRA `(.L_x_6479) ;  /* 0x0000000000148947 */ /* 0x000fea0003800000 */
[----:B------:R-:W-:Y:S02]  /*2ef70*/  ULDC UR6, c[0x0][0x22c] ;  /* 0x00008b0000067ab9 */ /* 0x000fe40000000800 */
[----:B------:R-:W-:-:S13]  /*2ef80*/  ISETP.GE.AND P0, PT, R3, UR6, PT ;  /* 0x0000000603007c0c */ /* 0x000fda000bf06270 */
[----:B------:R-:W-:Y:S05]  /*2ef90*/  @P0 EXIT ;  /* 0x000000000000094d */ /* 0x000fea0003800000 */
[----:B------:R-:W-:Y:S01]  /*2efa0*/  STG.E.64 desc[UR4][R126.64+0x3f00], RZ ;  /* 0x003f00ff7e007986 */ /* 0x000fe2000c101b04 */
[----:B------:R-:W-:Y:S05]  /*2efb0*/  EXIT ;  /* 0x000000000000794d */ /* 0x000fea0003800000 */
.L_x_6479:
        /* <DEDUP_REMOVED lines=12> */
.L_x_6481:
[----:B------:R-:W-:Y:S05]  /*2f080*/  BSYNC B2 ;  /* 0x0000000000027941 */ /* 0x000fea0003800000 */
.L_x_6480:
[----:B------:R-:W-:Y:S01]  /*2f090*/  VIADD R3, R124, 0x1f81 ;  /* 0x00001f817c037836 */ /* 0x000fe20000000000 */
[----:B------:R-:W-:Y:S01]  /*2f0a0*/  BSSY B2, `(.L_x_6482) ;  /* 0x0000013000027945 */ /* 0x000fe20003800000 */
[----:B----4-:R-:W-:-:S03]  /*2f0b0*/  F2FP.BF16.F32.PACK_AB R6, RZ, R130 ;  /* 0x00000082ff06723e */ /* 0x010fc600000010ff */
        /* <DEDUP_REMOVED lines=15> */
.L_x_6485:
[----:B------:R-:W-:Y:S05]  /*2f1b0*/  BSYNC B3 ;  /* 0x0000000000037941 */ /* 0x000fea0003800000 */
.L_x_6484:
[----:B------:R-:W-:-:S07]  /*2f1c0*/  F2FP.BF16.F32.PACK_AB R2, RZ, R130 ;  /* 0x00000082ff02723e */ /* 0x000fce00000010ff */
.L_x_6483:
[----:B------:R-:W-:Y:S05]  /*2f1d0*/  BSYNC B2 ;  /* 0x0000000000027941 */ /* 0x000fea0003800000 */
.L_x_6482:
[----:B------:R-:W-:Y:S01]  /*2f1e0*/  IADD3 R3, R124, 0x1f82, RZ ;  /* 0x00001f827c037810 */ /* 0x000fe20007ffe0ff */
        /* <DEDUP_REMOVED lines=16> */
.L_x_6489:
[----:B------:R-:W-:Y:S05]  /*2f2f0*/  BSYNC B3 ;  /* 0x0000000000037941 */ /* 0x000fea0003800000 */
.L_x_6488:
[----:B------:R-:W-:-:S07]  /*2f300*/  F2FP.BF16.F32.PACK_AB R3, RZ, R130 ;  /* 0x00000082ff03723e */ /* 0x000fce00000010ff */
.L_x_6487:
[----:B------:R-:W-:Y:S05]  /*2f310*/  BSYNC B2 ;  /* 0x0000000000027941 */ /* 0x000fea0003800000 */
.L_x_6486:
        /* <DEDUP_REMOVED lines=17> */
.L_x_6493:
[----:B------:R-:W-:Y:S05]  /*2f430*/  BSYNC B3 ;  /* 0x0000000000037941 */ /* 0x000fea0003800000 */
.L_x_6492:
[----:B------:R-:W-:-:S07]  /*2f440*/  F2FP.BF16.F32.PACK_AB R130, RZ, R130 ;  /* 0x00000082ff82723e */ /* 0x000fce00000010ff */
.L_x_6491:
[----:B------:R-:W-:Y:S05]  /*2f450*/  BSYNC B2 ;  /* 0x0000000000027941 */ /* 0x000fea0003800000 */
.L_x_6490:
[----:B------:R-:W-:Y:S02]  /*2f460*/  PRMT R2, R6, 0x5410, R2 ;  /* 0x0000541006027816 */ /* 0x000fe40000000002 */
[----:B------:R-:W-:-:S05]  /*2f470*/  PRMT R3, R3, 0x5410, R130 ;  /* 0x0000541003037816 */ /* 0x000fca0000000082 */
[----:B------:R-:W-:Y:S01]  /*2f480*/  STG.E.64 desc[UR4][R126.64+0x3f00], R2 ;  /* 0x003f00027e007986 */ /* 0x000fe2000c101b04 */
[----:B------:R-:W-:Y:S05]  /*2f490*/  EXIT ;  /* 0x000000000000794d */ /* 0x000fea0003800000 */
        .weak           $__internal_1_$__cuda_sm3x_div_rn_noftz_f32_slowpath
        .type           $__internal_1_$__cuda_sm3x_div_rn_noftz_f32_slowpath,@function
        .size           $__internal_1_$__cuda_sm3x_div_rn_noftz_f32_slowpath,(.L_x_14335 - $__internal_1_$__cuda_sm3x_div_rn_noftz_f32_slowpath)
$__internal_1_$__cuda_sm3x_div_rn_noftz_f32_slowpath:
[----:B------:R-:W-:Y:S01]  /*2f4a0*/  SHF.R.U32.HI R128, RZ, 0x17, R251 ;  /* 0x00000017ff807819 */ /* 0x000fe200000116fb */
[----:B------:R-:W-:Y:S03]  /*2f4b0*/  BSSY B0, `(.L_x_6494) ;  /* 0x0000085000007945 */ /* 0x000fe60003800000 */
[----:B------:R-:W-:Y:S02]  /*2f4c0*/  LOP3.LUT R122, R128, 0xff, RZ, 0xc0, !PT ;  /* 0x000000ff807a7812 */ /* 0x000fe400078ec0ff */
[----:B------:R-:W-:-:S03]  /*2f4d0*/  SHF.R.U32.HI R128, RZ, 0x17, R130 ;  /* 0x00000017ff807819 */ /* 0x000fc60000011682 */
[----:B------:R0:W-:Y:S01]  /*2f4e0*/  STL [R1], R122 ;  /* 0x0000007a01007387 */ /* 0x0001e20000100800 */
[----:B------:R-:W-:Y:S02]  /*2f4f0*/  LOP3.LUT R252, R128, 0xff, RZ, 0xc0, !PT ;  /* 0x000000ff80fc7812 */ /* 0x000fe400078ec0ff */
[----:B------:R-:W-:-:S04]  /*2f500*/  IADD3 R128, R122, -0x1, RZ ;  /* 0xffffffff7a807810 */ /* 0x000fc80007ffe0ff */
[----:B------:R-:W-:Y:S01]  /*2f510*/  ISETP.GT.U32.AND P0, PT, R128, 0xfd, PT ;  /* 0x000000fd8000780c */ /* 0x000fe20003f04070 */
[----:B------:R1:W-:Y:S01]  /*2f520*/  STL [R1+0xc], R128 ;  /* 0x00000c8001007387 */ /* 0x0003e20000100800 */
[----:B0-----:R-:W0:Y:S03]  /*2f530*/  S2R R122, SR_CTAID.X ;  /* 0x00000000007a7919 */ /* 0x001e260000002500 */
[----:B------:R-:W-:Y:S01]  /*2f540*/  STL [R1+0x4], R252 ;  /* 0x000004fc01007387 */ /* 0x000fe20000100800 */
[----:B-1----:R-:W-:-:S05]  /*2f550*/  VIADD R128, R252, 0xffffffff ;  /* 0xfffffffffc807836 */ /* 0x002fca0000000000 */
[----:B------:R-:W-:Y:S01]  /*2f560*/  ISETP.GT.U32.OR P0, PT, R128, 0xfd, P0 ;  /* 0x000000fd8000780c */ /* 0x000fe20000704470 */
[----:B------:R1:W-:Y:S02]  /*2f570*/  STL [R1+0x10], R128 ;  /* 0x0000108001007387 */ /* 0x0003e40000100800 */
[----:B-1----:R-:W-:-:S10]  /*2f580*/  MOV R128, R251 ;  /* 0x000000fb00807202 */ /* 0x002fd40000000f00 */
[----:B------:R-:W-:Y:S02]  /*2f590*/  @!P0 MOV R252, RZ ;  /* 0x000000ff00fc8202 */ /* 0x000fe40000000f00 */
        /* <DEDUP_REMOVED lines=18> */
[----:B------:R-:W2:Y:S04]  /*2f6c0*/  LDL.LU R122, [R1+0x10] ;  /* 0x00001000017a7983 */ /* 0x000ea80000300800 */
[----:B------:R-:W3:Y:S01]  /*2f6d0*/  LDL.LU R252, [R1+0xc] ;  /* 0x00000c0001fc7983 */ /* 0x000ee20000300800 */
[----:B--2---:R-:W-:Y:S02]  /*2f6e0*/  ISETP.GE.AND P0, PT, R122, RZ, PT ;  /* 0x000000ff7a00720c */ /* 0x004fe40003f06270 */
[----:B------:R-:W0:Y:S01]  /*2f6f0*/  S2R R122, SR_CTAID.X ;  /* 0x00000000007a7919 */ /* 0x000e220000002500 */
[----:B---3--:R-:W-:-:S10]  /*2f700*/  ISETP.GE.AND P1, PT, R252, RZ, PT ;  /* 0x000000fffc00720c */ /* 0x008fd40003f26270 */
[----:B------:R-:W-:Y:S01]  /*2f710*/  @P0 IMAD.MOV.U32 R252, RZ, RZ, RZ ;  /* 0x000000fffffc0224 */ /* 0x000fe200078e00ff */
[----:B------:R-:W-:Y:S01]  /*2f720*/  @!P0 MOV R252, 0xffffffc0 ;  /* 0xffffffc000fc8802 */ /* 0x000fe20000000f00 */
[----:B------:R-:W-:Y:S01]  /*2f730*/  @!P0 FFMA R130, R130, 1.84467440737095516160e+19, RZ ;  /* 0x5f80000082828823 */ /* 0x000fe200000000ff */
[----:B------:R-:W-:Y:S02]  /*2f740*/  @!P1 FFMA R128, R251, 1.84467440737095516160e+19, RZ ;  /* 0x5f800000fb809823 */ /* 0x000fe400000000ff */
[----:B------:R-:W-:Y:S02]  /*2f750*/  @!P1 IADD3 R252, R252, 0x40, RZ ;  /* 0x00000040fcfc9810 */ /* 0x000fe40007ffe0ff */
[----:B0-----:R-:W-:-:S07]  /*2f760*/  IADD3 R122, R122, 0x1, RZ ;  /* 0x000000017a7a7810 */ /* 0x001fce0007ffe0ff */
.L_x_6495:
[----:B------:R-:W2:Y:S04]  /*2f770*/  LDL.LU R122, [R1+0x4] ;  /* 0x00000400017a7983 */ /* 0x000ea80000300800 */
[----:B------:R0:W-:Y:S04]  /*2f780*/  STL [R1+0x54], R3 ;  /* 0x0000540301007387 */ /* 0x0001e80000100800 */
[----:B0-----:R-:W3:Y:S04]  /*2f790*/  LDL.LU R3, [R1] ;  /* 0x0000000001037983 */ /* 0x001ee80000300800 */
[----:B------:R-:W-:Y:S04]  /*2f7a0*/  STL [R1+0x50], R2 ;  /* 0x0000500201007387 */ /* 0x000fe80000100800 */
[----:B------:R3:W-:Y:S01]  /*2f7b0*/  STL [R1+0x4c], R0 ;  /* 0x00004c0001007387 */ /* 0x0007e20000100800 */
[----:B------:R-:W-:Y:S01]  /*2f7c0*/  BSSY B1, `(.L_x_6500) ;  /* 0x000004a000017945 */ /* 0x000fe20003800000 */
[----:B--2---:R-:W-:-:S02]  /*2f7d0*/  IADD3 R122, R122, -0x7f, RZ ;  /* 0xffffff817a7a7810 */ /* 0x004fc40007ffe0ff */
[----:B---3--:R-:W-:-:S05]  /*2f7e0*/  LEA R0, R3, 0xc0800000, 0x17 ;  /* 0xc080000003007811 */ /* 0x008fca00078eb8ff */
[----:B------:R-:W-:Y:S01]  /*2f7f0*/  IMAD.IADD R2, R128, 0x1, -R0 ;  /* 0x0000000180027824 */ /* 0x000fe200078e0a00 */
[C---:B------:R-:W-:Y:S01]  /*2f800*/  IADD3 R128, R122.reuse, 0x7f, -R3 ;  /* 0x0000007f7a807810 */ /* 0x040fe20007ffe803 */
[----:B------:R-:W-:Y:S01]  /*2f810*/  IMAD R0, R122, -0x800000, R130 ;  /* 0xff8000007a007824 */ /* 0x000fe200078e0282 */
[----:B------:R0:W5:Y:S01]  /*2f820*/  LDL.LU R3, [R1+0x54] ;  /* 0x0000540001037983 */ /* 0x0001620000300800 */
[----:B------:R-:W-:Y:S01]  /*2f830*/  FADD.FTZ R130, -R2, -RZ ;  /* 0x800000ff02827221 */ /* 0x000fe20000010100 */
[----:B------:R-:W-:Y:S02]  /*2f840*/  IADD3 R122, R128, R252, RZ ;  /* 0x000000fc807a7210 */ /* 0x000fe40007ffe0ff */
[----:B------:R-:W1:Y:S03]  /*2f850*/  MUFU.RCP R128, R2 ;  /* 0x0000000200807308 */ /* 0x000e660000001000 */
[----:B------:R-:W-:Y:S01]  /*2f860*/  STL [R1+0x10], R122 ;  /* 0x0000107a01007387 */ /* 0x000fe20000100800 */
[----:B-1----:R-:W-:-:S04]  /*2f870*/  FFMA R252, R128, R130, 1 ;  /* 0x3f80000080fc7423 */ /* 0x002fc80000000082 */
[----:B------:R-:W-:-:S04]  /*2f880*/  FFMA R128, R128, R252, R128 ;  /* 0x000000fc80807223 */ /* 0x000fc80000000080 */
[----:B------:R-:W-:-:S04]  /*2f890*/  FFMA R252, R0, R128, RZ ;  /* 0x0000008000fc7223 */ /* 0x000fc800000000ff */
[----:B------:R-:W-:-:S04]  /*2f8a0*/  FFMA R2, R130, R252, R0 ;  /* 0x000000fc82027223 */ /* 0x000fc80000000000 */
[----:B------:R-:W-:Y:S02]  /*2f8b0*/  FFMA R252, R128, R2, R252 ;  /* 0x0000000280fc7223 */ /* 0x000fe400000000fc */
[----:B------:R0:W5:Y:S02]  /*2f8c0*/  LDL.LU R2, [R1+0x50] ;  /* 0x0000500001027983 */ /* 0x0001640000300800 */
[----:B------:R-:W-:Y:S02]  /*2f8d0*/  FFMA R130, R130, R252, R0 ;  /* 0x000000fc82827223 */ /* 0x000fe40000000000 */
[----:B------:R-:W-:Y:S04]  /*2f8e0*/  STL [R1], R252 ;  /* 0x000000fc01007387 */ /* 0x000fe80000100800 */
[----:B------:R0:W5:Y:S04]  /*2f8f0*/  LDL.LU R0, [R1+0x4c] ;  /* 0x00004c0001007983 */ /* 0x0001680000300800 */
[----:B------:R1:W-:Y:S02]  /*2f900*/  STL [R1+0x4], R130 ;  /* 0x0000048201007387 */ /* 0x0003e40000100800 */
[----:B-1----:R-:W-:-:S05]  /*2f910*/  FFMA R130, R128, R130, R252 ;  /* 0x0000008280827223 */ /* 0x002fca00000000fc */
[----:B------:R-:W-:-:S04]  /*2f920*/  SHF.R.U32.HI R252, RZ, 0x17, R130 ;  /* 0x00000017fffc7819 */ /* 0x000fc80000011682 */
[----:B------:R-:W-:-:S04]  /*2f930*/  LOP3.LUT R252, R252, 0xff, RZ, 0xc0, !PT ;  /* 0x000000fffcfc7812 */ /* 0x000fc800078ec0ff */
[----:B------:R-:W-:-:S04]  /*2f940*/  IADD3 R252, R252, R122, RZ ;  /* 0x0000007afcfc7210 */ /* 0x000fc80007ffe0ff */
[----:B------:R-:W-:-:S04]  /*2f950*/  IADD3 R122, R252, -0x1, RZ ;  /* 0xfffffffffc7a7810 */ /* 0x000fc80007ffe0ff */
[----:B------:R-:W-:Y:S02]  /*2f960*/  ISETP.GE.U32.AND P0, PT, R122, 0xfe, PT ;  /* 0x000000fe7a00780c */ /* 0x000fe40003f06070 */
[----:B------:R-:W1:Y:S02]  /*2f970*/  S2R R122, SR_CTAID.X ;  /* 0x00000000007a7919 */ /* 0x000e640000002500 */
[----:B-1----:R-:W-:-:S09]  /*2f980*/  VIADD R122, R122, 0x1 ;  /* 0x000000017a7a7836 */ /* 0x002fd20000000000 */
        /* <DEDUP_REMOVED lines=8> */
[----:B-----5:R-:W-:Y:S04]  /*2fa10*/  STL [R1+0x54], R3 ;  /* 0x0000540301007387 */ /* 0x020fe80000100800 */
[----:B------:R-:W-:Y:S04]  /*2fa20*/  STL [R1+0x50], R2 ;  /* 0x0000500201007387 */ /* 0x000fe80000100800 */
[----:B------:R0:W-:Y:S04]  /*2fa30*/  STL [R1+0x4c], R0 ;  /* 0x00004c0001007387 */ /* 0x0001e80000100800 */
[----:B0-----:R-:W2:Y:S04]  /*2fa40*/  LDL.LU R0, [R1] ;  /* 0x0000000001007983 */ /* 0x001ea80000300800 */
[----:B------:R-:W2:Y:S01]  /*2fa50*/  LDL.LU R122, [R1+0x4] ;  /* 0x00000400017a7983 */ /* 0x000ea20000300800 */
[----:B------:R-:W-:-:S02]  /*2fa60*/  ISETP.NE.AND P2, PT, R252, RZ, PT ;  /* 0x000000fffc00720c */ /* 0x000fc40003f45270 */
[----:B------:R-:W-:Y:S01]  /*2fa70*/  ISETP.NE.AND P1, PT, R252, RZ, PT ;  /* 0x000000fffc00720c */ /* 0x000fe20003f25270 */
[CCC-:B--2---:R-:W-:Y:S01]  /*2fa80*/  FFMA.RP R2, R128.reuse, R122.reuse, R0.reuse ;  /* 0x0000007a80027223 */ /* 0x1c4fe20000008000 */
[CCC-:B------:R-:W-:Y:S01]  /*2fa90*/  FFMA.RM R3, R128.reuse, R122.reuse, R0.reuse ;  /* 0x0000007a80037223 */ /* 0x1c0fe20000004000 */
[----:B------:R-:W-:-:S04]  /*2faa0*/  FFMA.RZ R128, R128, R122, R0 ;  /* 0x0000007a80807223 */ /* 0x000fc8000000c000 */
[----:B------:R-:W-:Y:S02]  /*2fab0*/  FSETP.NEU.FTZ.AND P0, PT, R2, R3, PT ;  /* 0x000000030200720b */ /* 0x000fe40003f1d000 */
[----:B------:R0:W5:Y:S04]  /*2fac0*/  LDL.LU R3, [R1+0x54] ;  /* 0x0000540001037983 */ /* 0x0001680000300800 */
[----:B------:R0:W5:Y:S04]  /*2fad0*/  LDL.LU R2, [R1+0x50] ;  /* 0x0000500001027983 */ /* 0x0001680000300800 */
[----:B------:R0:W5:Y:S01]  /*2fae0*/  LDL.LU R0, [R1+0x4c] ;  /* 0x00004c0001007983 */ /* 0x0001620000300800 */
[----:B------:R-:W-:-:S02]  /*2faf0*/  LOP3.LUT R128, R128, 0x7fffff, RZ, 0xc0, !PT ;  /* 0x007fffff80807812 */ /* 0x000fc400078ec0ff */
[----:B------:R-:W-:Y:S02]  /*2fb00*/  IADD3 R122, R252, 0x20, RZ ;  /* 0x00000020fc7a7810 */ /* 0x000fe40007ffe0ff */
        /* <DEDUP_REMOVED lines=11> */
[----:B------:R-:W1:Y:S03]  /*2fbc0*/  S2R R122, SR_CTAID.X ;  /* 0x00000000007a7919 */ /* 0x000e660000002500 */
[----:B------:R-:W-:-:S05]  /*2fbd0*/  IMAD.IADD R128, R128, 0x1, R252 ;  /* 0x0000000180807824 */ /* 0x000fca00078e02fc */
[----:B------:R-:W-:Y:S02]  /*2fbe0*/  LOP3.LUT R130, R128, R130, RZ, 0xfc, !PT ;  /* 0x0000008280827212 */ /* 0x000fe400078efcff */
[----:B-1----:R-:W-:Y:S01]  /*2fbf0*/  IADD3 R122, R122, 0x1, RZ ;  /* 0x000000017a7a7810 */ /* 0x002fe20007ffe0ff */
[----:B0-----:R-:W-:Y:S06]  /*2fc00*/  BRA `(.L_x_6503) ;  /* 0x0000000000147947 */ /* 0x001fec0003800000 */
.L_x_6502:
[----:B------:R-:W-:-:S04]  /*2fc10*/  LOP3.LUT R130, R130, 0x80000000, RZ, 0xc0, !PT ;  /* 0x8000000082827812 */ /* 0x000fc800078ec0ff */
[----:B------:R-:W-:Y:S01]  /*2fc20*/  LOP3.LUT R130, R130, 0x7f800000, RZ, 0xfc, !PT ;  /* 0x7f80000082827812 */ /* 0x000fe200078efcff */
[----:B------:R-:W-:Y:S06]  /*2fc30*/  BRA `(.L_x_6503) ;  /* 0x0000000000087947 */ /* 0x000fec0003800000 */
.L_x_6501:
[----:B------:R-:W2:Y:S02]  /*2fc40*/  LDL.LU R128, [R1+0x10] ;  /* 0x0000100001807983 */ /* 0x000ea40000300800 */
[----:B--2---:R-:W-:-:S07]  /*2fc50*/  LEA R130, R128, R130, 0x17 ;  /* 0x0000008280827211 */ /* 0x004fce00078eb8ff */
.L_x_6503:
[----:B------:R-:W-:Y:S05]  /*2fc60*/  BSYNC B1 ;  /* 0x0000000000017941 */ /* 0x000fea0003800000 */
.L_x_6500:
[----:B------:R-:W-:Y:S05]  /*2fc70*/  BRA `(.L_x_6504) ;  /* 0x0000000000207947 */ /* 0x000fea0003800000 */
.L_x_6499:
[----:B------:R-:W-:-:S04]  /*2fc80*/  LOP3.LUT R130, R128, 0x80000000, R130, 0x48, !PT ;  /* 0x8000000080827812 */ /* 0x000fc800078e4882 */
[----:B------:R-:W-:Y:S01]  /*2fc90*/  LOP3.LUT R130, R130, 0x7f800000, RZ, 0xfc, !PT ;  /* 0x7f80000082827812 */ /* 0x000fe200078efcff */
[----:B------:R-:W-:Y:S06]  /*2fca0*/  BRA `(.L_x_6504) ;  /* 0x0000000000147947 */ /* 0x000fec0003800000 */
.L_x_6498:
[----:B------:R-:W-:Y:S01]  /*2fcb0*/  LOP3.LUT R130, R128, 0x80000000, R130, 0x48, !PT ;  /* 0x8000000080827812 */ /* 0x000fe200078e4882 */
[----:B------:R-:W-:Y:S06]  /*2fcc0*/  BRA `(.L_x_6504) ;  /* 0x00000000000c7947 */ /* 0x000fec0003800000 */
.L_x_6497:
[----:B------:R-:W0:Y:S01]  /*2fcd0*/  MUFU.RSQ R130, -QNAN ;  /* 0xffc0000000827908 */ /* 0x000e220000001400 */
[----:B------:R-:W-:Y:S05]  /*2fce0*/  BRA `(.L_x_6504) ;  /* 0x0000000000047947 */ /* 0x000fea0003800000 */
.L_x_6496:
[----:B------:R-:W-:-:S07]  /*2fcf0*/  FADD.FTZ R130, R130, R251 ;  /* 0x000000fb82827221 */ /* 0x000fce0000010000 */
.L_x_6504:
[----:B------:R-:W-:Y:S05]  /*2fd00*/  BSYNC B0 ;  /* 0x0000000000007941 */ /* 0x000fea0003800000 */
.L_x_6494:
[----:B------:R-:W-:Y:S01]  /*2fd10*/  MOV R128, R129 ;  /* 0x0000008100807202 */ /* 0x000fe20000000f00 */
[----:B------:R-:W-:-:S06]  /*2fd20*/  HFMA2.MMA R129, -RZ, RZ, 0, 0 ;  /* 0x00000000ff817435 */ /* 0x000fcc00000001ff */
[----:B0----5:R-:W-:Y:S05]  /*2fd30*/  RET.REL.NODEC R128 `(_ZN18transformer_engine47scaled_upper_triang_masked_softmax_warp_forwardI13__nv_bfloat16S1_fLi13EEEvPT0_PKT_T1_iii) ;  /* 0xfffffd0080b07950 */ /* 0x021fea0003c3ffff */
.L_x_6505:
        /* <DEDUP_REMOVED lines=12> */
.L_x_14335:


//--------------------- .text._ZN18transformer_engine47scaled_upper_triang_masked_softmax_warp_forwardI13__nv_bfloat16S1_fLi12EEEvPT0_PKT_T1_iii --------------------------
	.section	.text._ZN18transformer_engine47scaled_upper_triang_masked_softmax_warp_forwardI13__nv_bfloat16S1_fLi12EEEvPT0_PKT_T1_iii,"ax",@progbits
	.align	128
        .global         _ZN18transformer_engine47scaled_upper_triang_masked_softmax_warp_forwardI13__nv_bfloat16S1_fLi12EEEvPT0_PKT_T1_iii
        .type           _ZN18transformer_engine47scaled_upper_triang_masked_softmax_warp_forwardI13__nv_bfloat16S1_fLi12EEEvPT0_PKT_T1_iii,@function
        .size           _ZN18transformer_engine47scaled_upper_triang_masked_softmax_warp_forwardI13__nv_bfloat16S1_fLi12EEEvPT0_PKT_T1_iii,(.L_x_14336 - _ZN18transformer_engine47scaled_upper_triang_masked_softmax_warp_forwardI13__nv_bfloat16S1_fLi12EEEvPT0_PKT_T1_iii)
        .other          _ZN18transformer_engine47scaled_upper_triang_masked_softmax_warp_forwardI13__nv_bfloat16S1_fLi12EEEvPT0_PKT_T1_iii,@"STO_CUDA_ENTRY STV_DEFAULT"
_ZN18transformer_engine47scaled_upper_triang_masked_softmax_warp_forwardI13__nv_bfloat16S1_fLi12EEEvPT0_PKT_T1_iii:
.text._ZN18transformer_engine47scaled_upper_triang_masked_softmax_warp_forwardI13__nv_bfloat16S1_fLi12EEEvPT0_PKT_T1_iii:
[----:B------:R-:W-:Y:S01]  /*0000*/  LDC R1, c[0x0][0x28] ;  /* 0x00000a00ff017b82 */ /* 0x000fe20000000800 */
[----:B------:R-:W0:Y:S07]  /*0010*/  S2R R3, SR_TID.Y ;  /* 0x0000000000037919 */ /* 0x000e2e0000002200 */
[----:B------:R-:W0:Y:S01]  /*0020*/  S2UR UR4, SR_CTAID.Y ;  /* 0x00000000000479c3 */ /* 0x000e220000002600 */
[----:B------:R-:W-:Y:S01]  /*0030*/  ULDC UR6, c[0x0][0x228] ;  /* 0x00008a0000067ab9 */ /* 0x000fe20000000800 */
[----:B------:R-:W-:Y:S01]  /*0040*/  BSSY B0, `(.L_x_6506) ;  /* 0x0000042000007945 */ /* 0x000fe20003800000 */
[----:B------:R-:W1:Y:S01]  /*0050*/  S2R R82, SR_TID.X ;  /* 0x0000000000527919 */ /* 0x000e620000002100 */
[----:B------:R-:W-:Y:S01]  /*0060*/  USHF.R.S32.HI UR5, URZ, 0x1f, UR6 ;  /* 0x0000001f3f057899 */ /* 0x000fe20008011406 */
[----:B------:R-:W-:Y:S01]  /*0070*/  MOV R130, 0xff800000 ;  /* 0xff80000000827802 */ /* 0x000fe20000000f00 */
[----:B------:R-:W-:Y:S01]  /*0080*/  IMAD.MOV.U32 R136, RZ, RZ, -0x800000 ;  /* 0xff800000ff887424 */ /* 0x000fe200078e00ff */
[----:B------:R-:W2:Y:S01]  /*0090*/  S2R R85, SR_CTAID.X ;  /* 0x0000000000557919 */ /* 0x000ea20000002500 */
[----:B------:R-:W0:Y:S01]  /*00a0*/  LDC R0, c[0x0][0x4] ;  /* 0x00000100ff007b82 */ /* 0x000e220000000800 */
[----:B------:R-:W-:Y:S01]  /*00b0*/  MOV R134, 0xff800000 ;  /* 0xff80000000867802 */ /* 0x000fe20000000f00 */
[----:B------:R-:W-:Y:S01]  /*00c0*/  IMAD.MOV.U32 R138, RZ, RZ, -0x800000 ;  /* 0xff800000ff8a7424 */ /* 0x000fe200078e00ff */
[----:B------:R-:W-:Y:S01]  /*00d0*/  MOV R84, 0xff800000 ;  /* 0xff80000000547802 */ /* 0x000fe20000000f00 */
[----:B0-----:R-:W-:Y:S01]  /*00e0*/  IMAD R0, R0, UR4, R3 ;  /* 0x0000000400007c24 */ /* 0x001fe2000f8e0203 */
[----:B------:R-:W-:Y:S01]  /*00f0*/  ULDC UR4, c[0x0][0xc] ;  /* 0x0000030000047ab9 */ /* 0x000fe20000000800 */
[----:B-1----:R-:W-:-:S02]  /*0100*/  SHF.L.U32 R82, R82, 0x2, RZ ;  /* 0x0000000252527819 */ /* 0x002fc400000006ff */
[----:B--2---:R-:W-:Y:S02]  /*0110*/  IMAD R5, R0, UR4, R85 ;  /* 0x0000000400057c24 */ /* 0x004fe4000f8e0255 */
[--C-:B------:R-:W-:Y:S01]  /*0120*/  SHF.R.S32.HI R83, RZ, 0x1f, R82.reuse ;  /* 0x0000001fff537819 */ /* 0x100fe20000011452 */
[----:B------:R-:W-:Y:S01]  /*0130*/  ULDC UR4, c[0x0][0x224] ;  /* 0x0000890000047ab9 */ /* 0x000fe20000000800 */
[----:B------:R-:W-:Y:S01]  /*0140*/  IADD3 R2, R85, 0x1, RZ ;  /* 0x0000000155027810 */ /* 0x000fe20007ffe0ff */
[C---:B------:R-:W-:Y:S01]  /*0150*/  IMAD R135, R5.reuse, UR5, RZ ;  /* 0x0000000505877c24 */ /* 0x040fe2000f8e02ff */
[C---:B------:R-:W-:Y:S01]  /*0160*/  IADD3 R137, -R5.reuse, UR4, RZ ;  /* 0x0000000405897c10 */ /* 0x040fe2000fffe1ff */
[----:B------:R-:W-:Y:S01]  /*0170*/  IMAD.WIDE.U32 R4, R5, UR6, R82 ;  /* 0x0000000605047c25 */ /* 0x000fe2000f8e0052 */
[----:B------:R-:W-:Y:S01]  /*0180*/  ULDC.64 UR4, c[0x0][0x218] ;  /* 0x0000860000047ab9 */ /* 0x000fe20000000a00 */
[C---:B------:R-:W-:Y:S02]  /*0190*/  IADD3 R8, R82.reuse, 0x100, RZ ;  /* 0x0000010052087810 */ /* 0x040fe40007ffe0ff */
[----:B------:R-:W-:Y:S01]  /*01a0*/  ISETP.GT.AND P0, PT, R137, RZ, PT ;  /* 0x000000ff8900720c */ /* 0x000fe20003f04270 */
[C---:B------:R-:W-:Y:S01]  /*01b0*/  VIADD R6, R82.reuse, 0x80 ;  /* 0x0000008052067836 */ /* 0x040fe20000000000 */
[----:B------:R-:W-:Y:S01]  /*01c0*/  IADD3 R135, R5, R135, RZ ;  /* 0x0000008705877210 */ /* 0x000fe20007ffe0ff */
[----:B------:R-:W-:Y:S01]  /*01d0*/  VIADD R10, R82, 0x180 ;  /* 0x00000180520a7836 */ /* 0x000fe20000000000 */
[----:B------:R-:W-:-:S02]  /*01e0*/  SHF.L.U32 R0, R4, 0x1, RZ ;  /* 0x0000000104007819 */ /* 0x000fc400000006ff */
[----:B------:R-:W-:Y:S02]  /*01f0*/  SHF.L.U64.HI R135, R4, 0x1, R135 ;  /* 0x0000000104877819 */ /* 0x000fe40000010287 */
[----:B------:R-:W-:Y:S02]  /*0200*/  IADD3 R140, P5, R0, UR4, RZ ;  /* 0x00000004008c7c10 */ /* 0x000fe4000ffbe0ff */
[----:B------:R-:W-:Y:S02]  /*0210*/  SEL R3, R2, RZ, P0 ;  /* 0x000000ff02037207 */ /* 0x000fe40000000000 */
[----:B------:R-:W-:Y:S01]  /*0220*/  IADD3.X R141, R135, UR5, RZ, P5, !PT ;  /* 0x00000005878d7c10 */ /* 0x000fe2000affe4ff */
[----:B------:R-:W-:Y:S01]  /*0230*/  ULDC.64 UR4, c[0x0][0x208] ;  /* 0x0000820000047ab9 */ /* 0x000fe20000000a00 */
[-C--:B------:R-:W-:Y:S02]  /*0240*/  ISETP.GE.AND P5, PT, R82, R3.reuse, PT ;  /* 0x000000035200720c */ /* 0x080fe40003fa6270 */
[-C--:B------:R-:W-:Y:S01]  /*0250*/  ISETP.GE.AND P4, PT, R6, R3.reuse, PT ;  /* 0x000000030600720c */ /* 0x080fe20003f86270 */
[----:B------:R-:W-:Y:S01]  /*0260*/  VIADD R6, R82, 0x280 ;  /* 0x0000028052067836 */ /* 0x000fe20000000000 */
[----:B------:R-:W-:-:S02]  /*0270*/  ISETP.GE.AND P3, PT, R8, R3, PT ;  /* 0x000000030800720c */ /* 0x000fc40003f66270 */
[C---:B------:R-:W-:Y:S02]  /*0280*/  IADD3 R4, R82.reuse, 0x200, RZ ;  /* 0x0000020052047810 */ /* 0x040fe40007ffe0ff */
[----:B------:R-:W-:Y:S02]  /*0290*/  IADD3 R8, R82, 0x300, RZ ;  /* 0x0000030052087810 */ /* 0x000fe40007ffe0ff */
[-C--:B------:R-:W-:Y:S02]  /*02a0*/  ISETP.GE.AND P2, PT, R10, R3.reuse, PT ;  /* 0x000000030a00720c */ /* 0x080fe40003f46270 */
[-C--:B------:R-:W-:Y:S02]  /*02b0*/  ISETP.GE.AND P1, PT, R4, R3.reuse, PT ;  /* 0x000000030400720c */ /* 0x080fe40003f26270 */
[-C--:B------:R-:W-:Y:S02]  /*02c0*/  ISETP.GE.AND P0, PT, R6, R3.reuse, PT ;  /* 0x000000030600720c */ /* 0x080fe40003f06270 */
[----:B------:R-:W-:-:S02]  /*02d0*/  ISETP.GE.AND P6, PT, R8, R3, PT ;  /* 0x000000030800720c */ /* 0x000fc40003fc6270 */
[----:B------:R-:W-:Y:S01]  /*02e0*/  IADD3 R10, R82, 0x380, RZ ;  /* 0x00000380520a7810 */ /* 0x000fe20007ffe0ff */
[----:B------:R-:W-:Y:S10]  /*02f0*/  @P5 BRA `(.L_x_6507) ;  /* 0x0000000000585947 */ /* 0x000ff40003800000 */
        /* <DEDUP_REMOVED lines=9> */
[----:B--2---:R-:W-:Y:S02]  /*0390*/  @!P5 SHF.L.U32 R7, R5, 0x10, RZ ;  /* 0x000000100507d819 */ /* 0x004fe400000006ff */
[C---:B------:R-:W-:Y:S02]  /*03a0*/  PRMT R5, R4.reuse, 0x7632, R5 ;  /* 0x0000763204057816 */ /* 0x040fe40000000005 */
[----:B------:R-:W-:Y:S01]  /*03b0*/  SHF.L.U32 R4, R4, 0x10, RZ ;  /* 0x0000001004047819 */ /* 0x000fe200000006ff */
[----:B0-----:R-:W-:Y:S01]  /*03c0*/  @!P5 FMUL R134, R7, R8 ;  /* 0x000000080786d220 */ /* 0x001fe20000400000 */
[----:B------:R-:W-:Y:S02]  /*03d0*/  ISETP.GE.AND P5, PT, R6, R3, PT ;  /* 0x000000030600720c */ /* 0x000fe40003fa6270 */
[----:B------:R-:W-:Y:S01]  /*03e0*/  IADD3 R8, R82, 0x3, RZ ;  /* 0x0000000352087810 */ /* 0x000fe20007ffe0ff */
[----:B------:R-:W-:-:S10]  /*03f0*/  FMUL R138, R4, UR6 ;  /* 0x00000006048a7c20 */ /* 0x000fd40008400000 */
[----:B------:R-:W-:-:S05]  /*0400*/  @!P5 SHF.L.U32 R6, R5, 0x10, RZ ;  /* 0x000000100506d819 */ /* 0x000fca00000006ff */
[----:B------:R-:W-:Y:S01]  /*0410*/  @!P5 FMUL R84, R6, UR6 ;  /* 0x000000060654dc20 */ /* 0x000fe20008400000 */
[----:B------:R-:W-:-:S13]  /*0420*/  ISETP.GE.AND P5, PT, R8, R3, PT ;  /* 0x000000030800720c */ /* 0x000fda0003fa6270 */
[----:B------:R-:W-:-:S04]  /*0430*/  @!P5 PRMT R5, R5, 0x7632, R5 ;  /* 0x000076320505d816 */ /* 0x000fc80000000005 */
[----:B------:R-:W-:-:S05]  /*0440*/  @!P5 SHF.L.U32 R5, R5, 0x10, RZ ;  /* 0x000000100505d819 */ /* 0x000fca00000006ff */
[----:B------:R-:W-:-:S07]  /*0450*/  @!P5 FMUL R136, R5, UR6 ;  /* 0x000000060588dc20 */ /* 0x000fce0008400000 */
.L_x_6507:
[----:B------:R-:W-:Y:S05]  /*0460*/  BSYNC B0 ;  /* 0x0000000000007941 */ /* 0x000fea0003800000 */
.L_x_6506:
[----:B------:R-:W-:Y:S01]  /*0470*/  BSSY B0, `(.L_x_6508) ;  /* 0x000001d000007945 */ /* 0x000fe20003800000 */
[----:B------:R-:W-:Y:S01]  /*0480*/  ISETP.GE.AND P5, PT, R10, R3, PT ;  /* 0x000000030a00720c */ /* 0x000fe20003fa6270 */
[----:B------:R-:W-:Y:S01]  /*0490*/  IMAD.MOV.U32 R131, RZ, RZ, -0x800000 ;  /* 0xff800000ff837424 */ /* 0x000fe200078e00ff */
[----:B------:R-:W-:Y:S01]  /*04a0*/  MOV R133, 0xff800000 ;  /* 0xff80000000857802 */ /* 0x000fe20000000f00 */
[----:B------:R-:W-:Y:S01]  /*04b0*/  IMAD.MOV.U32 R132, RZ, RZ, -0x800000 ;  /* 0xff800000ff847424 */ /* 0x000fe200078e00ff */
[----:B------:R-:W-:Y:S01]  /*04c0*/  IADD3 R10, R82, 0x400, RZ ;  /* 0x00000400520a7810 */ /* 0x000fe20007ffe0ff */
[----:B------:R-:W-:Y:S08]  /*04d0*/  @P4 BRA `(.L_x_6509) ;  /* 0x0000000000584947 */ /* 0x000ff00003800000 */
[----:B------:R-:W2:Y:S01]  /*04e0*/  LDG.E.64 R4, desc[UR4][R140.64+0x100] ;  /* 0x000100048c047981 */ /* 0x000ea2000c1e1b00 */
[----:B------:R-:W-:Y:S01]  /*04f0*/  IADD3 R6, R82, 0x82, RZ ;  /* 0x0000008252067810 */ /* 0x000fe20007ffe0ff */
[----:B------:R-:W-:Y:S01]  /*0500*/  ULDC UR6, c[0x0][0x220] ;  /* 0x0000880000067ab9 */ /* 0x000fe20000000800 */
[----:B------:R-:W-:Y:S02]  /*0510*/  MOV R131, 0xff800000 ;  /* 0xff80000000837802 */ /* 0x000fe40000000f00 */
[----:B------:R-:W-:Y:S02]  /*0520*/  ISETP.GE.AND P4, PT, R6, R3, PT ;  /* 0x000000030600720c */ /* 0x000fe40003f86270 */
[----:B------:R-:W-:Y:S02]  /*0530*/  IADD3 R6, R82, 0x81, RZ ;  /* 0x0000008152067810 */ /* 0x000fe40007ffe0ff */
[----:B------:R-:W-:Y:S02]  /*0540*/  MOV R133, 0xff800000 ;  /* 0xff80000000857802 */ /* 0x000fe40000000f00 */
[----:B------:R-:W-:-:S07]  /*0550*/  MOV R130, 0xff800000 ;  /* 0xff80000000827802 */ /* 0x000fce0000000f00 */
[----:B------:R-:W0:Y:S01]  /*0560*/  @!P4 LDC R8, c[0x0][0x220] ;  /* 0x00008800ff08cb82 */ /* 0x000e220000000800 */
[----:B--2---:R-:W-:Y:S01]  /*0570*/  @!P4 IMAD.U32 R7, R5, 0x10000, RZ ;  /* 0x000100000507c824 */ /* 0x004fe200078e00ff */
[C---:B------:R-:W-:Y:S02]  /*0580*/  PRMT R5, R4.reuse, 0x7632, R5 ;  /* 0x0000763204057816 */ /* 0x040fe40000000005 */
[----:B------:R-:W-:Y:S01]  /*0590*/  SHF.L.U32 R4, R4, 0x10, RZ ;  /* 0x0000001004047819 */ /* 0x000fe200000006ff */
[----:B0-----:R-:W-:Y:S01]  /*05a0*/  @!P4 FMUL R131, R7, R8 ;  /* 0x000000080783c220 */ /* 0x001fe20000400000 */
[----:B------:R-:W-:Y:S02]  /*05b0*/  ISETP.GE.AND P4, PT, R6, R3, PT ;  /* 0x000000030600720c */ /* 0x000fe40003f86270 */
[----:B------:R-:W-:Y:S01]  /*05c0*/  IADD3 R8, R82, 0x83, RZ ;  /* 0x0000008352087810 */ /* 0x000fe20007ffe0ff */
[----:B------:R-:W-:-:S10]  /*05d0*/  FMUL R132, R4, UR6 ;  /* 0x0000000604847c20 */ /* 0x000fd40008400000 */
[----:B------:R-:W-:-:S04]  /*05e0*/  @!P4 IMAD.U32 R6, R5, 0x10000, RZ ;  /* 0x000100000506c824 */ /* 0x000fc800078e00ff */
[----:B------:R-:W-:Y:S01]  /*05f0*/  @!P4 FMUL R133, R6, UR6 ;  /* 0x000000060685cc20 */ /* 0x000fe20008400000 */
[----:B------:R-:W-:-:S13]  /*0600*/  ISETP.GE.AND P4, PT, R8, R3, PT ;  /* 0x000000030800720c */ /* 0x000fda0003f86270 */
[----:B------:R-:W-:-:S05]  /*0610*/  @!P4 PRMT R5, R5, 0x7632, R5 ;  /* 0x000076320505c816 */ /* 0x000fca0000000005 */
[----:B------:R-:W-:-:S04]  /*0620*/  @!P4 IMAD.U32 R5, R5, 0x10000, RZ ;  /* 0x000100000505c824 */ /* 0x000fc800078e00ff */
[----:B------:R-:W-:-:S07]  /*0630*/  @!P4 FMUL R130, R5, UR6 ;  /* 0x000000060582cc20 */ /* 0x000fce0008400000 */
.L_x_6509:
[----:B------:R-:W-:Y:S05]  /*0640*/  BSYNC B0 ;  /* 0x0000000000007941 */ /* 0x000fea0003800000 */
.L_x_6508:
[----:B------:R-:W-:Y:S01]  /*0650*/  BSSY B0, `(.L_x_6510) ;  /* 0x000001f000007945 */ /* 0x000fe20003800000 */
[----:B------:R-:W-:Y:S01]  /*0660*/  ISETP.GE.AND P4, PT, R10, R3, PT ;  /* 0x000000030a00720c */ /* 0x000fe20003f86270 */
[----:B------:R-:W-:Y:S01]  /*0670*/  IMAD.MOV.U32 R127, RZ, RZ, -0x800000 ;  /* 0xff800000ff7f7424 */ /* 0x000fe200078e00ff */
[----:B------:R-:W-:Y:S01]  /*0680*/  MOV R122, 0xff800000 ;  /* 0xff800000007a7802 */ /* 0x000fe20000000f00 */
        /* <DEDUP_REMOVED lines=27> */
.L_x_6511:
[----:B------:R-:W-:Y:S05]  /*0840*/  BSYNC B0 ;  /* 0x0000000000007941 */ /* 0x000fea0003800000 */
.L_x_6510:
        /* <DEDUP_REMOVED lines=29> */
.L_x_6513:
[----:B------:R-:W-:Y:S05]  /*0a20*/  BSYNC B0 ;  /* 0x0000000000007941 */ /* 0x000fea0003800000 */
.L_x_6512:
        /* <DEDUP_REMOVED lines=31> */
.L_x_6515:
[----:B------:R-:W-:Y:S05]  /*0c20*/  BSYNC B0 ;  /* 0x0000000000007941 */ /* 0x000fea0003800000 */
.L_x_6514:
        /* <DEDUP_REMOVED lines=29> */
.L_x_6517:
[----:B------:R-:W-:Y:S05]  /*0e00*/  BSYNC B0 ;  /* 0x0000000000007941 */ /* 0x000fea0003800000 */
.L_x_6516:
        /* <DEDUP_REMOVED lines=31> */
.L_x_6519:
[----:B------:R-:W-:Y:S05]  /*1000*/  BSYNC B0 ;  /* 0x0000000000007941 */ /* 0x000fea0003800000 */
.L_x_6518:
        /* <DEDUP_REMOVED lines=29> */
.L_x_6521:
[----:B------:R-:W-:Y:S05]  /*11e0*/  BSYNC B0 ;  /* 0x0000000000007941 */ /* 0x000fea0003800000 */
.L_x_6520:
        /* <DEDUP_REMOVED lines=31> */
.L_x_6523:
[----:B------:R-:W-:Y:S05]  /*13e0*/  BSYNC B0 ;  /* 0x0000000000007941 */ /* 0x000fea0003800000 */
.L_x_6522:
        /* <DEDUP_REMOVED lines=29> */
.L_x_6525:
[----:B------:R-:W-:Y:S05]  /*15c0*/  BSYNC B0 ;  /* 0x0000000000007941 */ /* 0x000fea0003800000 */
.L_x_6524:
        /* <DEDUP_REMOVED lines=31> */
.L_x_6527:
[----:B------:R-:W-:Y:S05]  /*17c0*/  BSYNC B0 ;  /* 0x0000000000007941 */ /* 0x000fea0003800000 */
.L_x_6526:
        /* <DEDUP_REMOVED lines=29> */
.L_x_6529:
[----:B------:R-:W-:Y:S05]  /*19a0*/  BSYNC B0 ;  /* 0x0000000000007941 */ /* 0x000fea0003800000 */
.L_x_6528:
        /* <DEDUP_REMOVED lines=31> */
.L_x_6531:
[----:B------:R-:W-:Y:S05]  /*1ba0*/  BSYNC B0 ;  /* 0x0000000000007941 */ /* 0x000fea0003800000 */
.L_x_6530:
        /* <DEDUP_REMOVED lines=12> */
[C---:B------:R-:W-:Y:S02]  /*1c70*/  IADD3 R4, R82.reuse, 0x681, RZ ;  /* 0x0000068152047810 */ /* 0x040fe40007ffe0ff */
[----:B------:R-:W-:-:S09]  /*1c80*/  IADD3 R10, R82, 0x683, RZ ;  /* 0x00000683520a7810 */ /* 0x000fd20007ffe0ff */
[----:B------:R-:W0:Y:S01]  /*1c90*/  @!P6 LDC R7, c[0x0][0x220] ;  /* 0x00008800ff07eb82 */ /* 0x000e220000000800 */
[----:B--2---:R-:W-:-:S04]  /*1ca0*/  @!P6 IMAD.U32 R6, R9, 0x10000, RZ ;  /* 0x000100000906e824 */ /* 0x004fc800078e00ff */
[----:B0-----:R-:W-:Y:S01]  /*1cb0*/  @!P6 FMUL R5, R6, R7 ;  /* 0x000000070605e220 */ /* 0x001fe20000400000 */
[----:B------:R-:W-:Y:S02]  /*1cc0*/  ISETP.GE.AND P6, PT, R4, R3, PT ;  /* 0x000000030400720c */ /* 0x000fe40003fc6270 */
[C---:B------:R-:W-:Y:S02]  /*1cd0*/  PRMT R4, R8.reuse, 0x7632, R4 ;  /* 0x0000763208047816 */ /* 0x040fe40000000004 */
[----:B------:R-:W-:Y:S02]  /*1ce0*/  MOV R6, 0xff800000 ;  /* 0xff80000000067802 */ /* 0x000fe40000000f00 */
[----:B------:R-:W-:-:S05]  /*1cf0*/  SHF.L.U32 R7, R8, 0x10, RZ ;  /* 0x0000001008077819 */ /* 0x000fca00000006ff */
[----:B------:R-:W-:Y:S02]  /*1d00*/  FMUL R7, R7, UR6 ;  /* 0x0000000607077c20 */ /* 0x000fe40008400000 */
[----:B------:R-:W-:-:S04]  /*1d10*/  @!P6 IMAD.U32 R4, R4, 0x10000, RZ ;  /* 0x000100000404e824 */ /* 0x000fc800078e00ff */
[----:B------:R-:W-:Y:S01]  /*1d20*/  @!P6 FMUL R6, R4, UR6 ;  /* 0x000000060406ec20 */ /* 0x000fe20008400000 */
[----:B------:R-:W-:Y:S02]  /*1d30*/  ISETP.GE.AND P6, PT, R10, R3, PT ;  /* 0x000000030a00720c */ /* 0x000fe40003fc6270 */
[----:B------:R-:W-:-:S11]  /*1d40*/  MOV R4, 0xff800000 ;  /* 0xff80000000047802 */ /* 0x000fd60000000f00 */
[----:B------:R-:W-:-:S05]  /*1d50*/  @!P6 PRMT R9, R9, 0x7632, R9 ;  /* 0x000076320909e816 */ /* 0x000fca0000000009 */
[----:B------:R-:W-:-:S04]  /*1d60*/  @!P6 IMAD.U32 R9, R9, 0x10000, RZ ;  /* 0x000100000909e824 */ /* 0x000fc800078e00ff */
[----:B------:R-:W-:-:S07]  /*1d70*/  @!P6 FMUL R4, R9, UR6 ;  /* 0x000000060904ec20 */ /* 0x000fce0008400000 */
.L_x_6533:
[----:B------:R-:W-:Y:S05]  /*1d80*/  BSYNC B0 ;  /* 0x0000000000007941 */ /* 0x000fea0003800000 */
.L_x_6532:
        /* <DEDUP_REMOVED lines=10> */
[C---:B------:R-:W-:Y:S01]  /*1e30*/  IADD3 R10, R82.reuse, 0x702, RZ ;  /* 0x00000702520a7810 */ /* 0x040fe20007ffe0ff */
[----:B------:R-:W-:Y:S01]  /*1e40*/  ULDC UR6, c[0x0][0x220] ;  /* 0x0000880000067ab9 */ /* 0x000fe20000000800 */
[----:B------:R-:W-:Y:S01]  /*1e50*/  IADD3 R14, R82, 0x701, RZ ;  /* 0x00000701520e7810 */ /* 0x000fe20007ffe0ff */
[----:B------:R-:W-:Y:S01]  /*1e60*/  IMAD.MOV.U32 R11, RZ, RZ, -0x800000 ;  /* 0xff800000ff0b7424 */ /* 0x000fe200078e00ff */
[----:B------:R-:W-:Y:S01]  /*1e70*/  ISETP.GE.AND P5, PT, R10, R3, PT ;  /* 0x000000030a00720c */ /* 0x000fe20003fa6270 */
[----:B------:R-:W-:-:S12]  /*1e80*/  IMAD.MOV.U32 R10, RZ, RZ, -0x800000 ;  /* 0xff800000ff0a7424 */ /* 0x000fd800078e00ff */
        /* <DEDUP_REMOVED lines=10> */
[----:B------:R-:W-:Y:S01]  /*1f30*/  ISETP.GE.AND P5, PT, R14, R3, PT ;  /* 0x000000030e00720c */ /* 0x000fe20003fa6270 */
[----:B------:R-:W-:-:S12]  /*1f40*/  IMAD.MOV.U32 R9, RZ, RZ, -0x800000 ;  /* 0xff800000ff097424 */ /* 0x000fd800078e00ff */
[----:B------:R-:W-:-:S04]  /*1f50*/  @!P5 PRMT R13, R13, 0x7632, R13 ;  /* 0x000076320d0dd816 */ /* 0x000fc8000000000d */
[----:B------:R-:W-:-:S05]  /*1f60*/  @!P5 SHF.L.U32 R13, R13, 0x10, RZ ;  /* 0x000000100d0dd819 */ /* 0x000fca00000006ff */
[----:B------:R-:W-:-:S07]  /*1f70*/  @!P5 FMUL R9, R13, UR6 ;  /* 0x000000060d09dc20 */ /* 0x000fce0008400000 */
.L_x_6535:
[----:B------:R-:W-:Y:S05]  /*1f80*/  BSYNC B0 ;  /* 0x0000000000007941 */ /* 0x000fea0003800000 */
.L_x_6534:
        /* <DEDUP_REMOVED lines=29> */
.L_x_6537:
[----:B------:R-:W-:Y:S05]  /*2160*/  BSYNC B0 ;  /* 0x0000000000007941 */ /* 0x000fea0003800000 */
.L_x_6536:
        /* <DEDUP_REMOVED lines=31> */
.L_x_6539:
[----:B------:R-:W-:Y:S05]  /*2360*/  BSYNC B0 ;  /* 0x0000000000007941 */ /* 0x000fea0003800000 */
.L_x_6538:
        /* <DEDUP_REMOVED lines=29> */
.L_x_6541:
[----:B------:R-:W-:Y:S05]  /*2540*/  BSYNC B0 ;  /* 0x0000000000007941 */ /* 0x000fea0003800000 */
.L_x_6540:
        /* <DEDUP_REMOVED lines=31> */
.L_x_6543:
[----:B------:R-:W-:Y:S05]  /*2740*/  BSYNC B0 ;  /* 0x0000000000007941 */ /* 0x000fea0003800000 */
.L_x_6542:
        /* <DEDUP_REMOVED lines=29> */
.L_x_6545:
[----:B------:R-:W-:Y:S05]  /*2920*/  BSYNC B0 ;  /* 0x0000000000007941 */ /* 0x000fea0003800000 */
.L_x_6544:
        /* <DEDUP_REMOVED lines=31> */
.L_x_6547:
[----:B------:R-:W-:Y:S05]  /*2b20*/  BSYNC B0 ;  /* 0x0000000000007941 */ /* 0x000fea0003800000 */
.L_x_6546:
        /* <DEDUP_REMOVED lines=29> */
.L_x_6549:
[----:B------:R-:W-:Y:S05]  /*2d00*/  BSYNC B0 ;  /* 0x0000000000007941 */ /* 0x000fea0003800000 */
.L_x_6548:
        /* <DEDUP_REMOVED lines=11> */
[----:B------:R-:W-:Y:S01]  /*2dc0*/  IMAD.MOV.U32 R41, RZ, RZ, -0x800000 ;  /* 0xff800000ff297424 */ /* 0x000fe200078e00ff */
[----:B------:R-:W-:Y:S01]  /*2dd0*/  IADD3 R48, R82, 0xb03, RZ ;  /* 0x00000b0352307810 */ /* 0x000fe20007ffe0ff */
[----:B------:R-:W-:Y:S01]  /*2de0*/  ULDC UR6, c[0x0][0x220] ;  /* 0x0000880000067ab9 */ /* 0x000fe20000000800 */
        /* <DEDUP_REMOVED lines=8> */
[----:B------:R-:W-:-:S05]  /*2e70*/  SHF.L.U32 R43, R44, 0x10, RZ ;  /* 0x000000102c2b7819 */ /* 0x000fca00000006ff */
[----:B------:R-:W-:-:S04]  /*2e80*/  FMUL R43, R43, UR6 ;  /* 0x000000062b2b7c20 */ /* 0x000fc80008400000 */
[----:B------:R-:W-:-:S05]  /*2e90*/  @!P4 SHF.L.U32 R40, R40, 0x10, RZ ;  /* 0x000000102828c819 */ /* 0x000fca00000006ff */
[----:B------:R-:W-:Y:S01]  /*2ea0*/  @!P4 FMUL R42, R40, UR6 ;  /* 0x00000006282acc20 */ /* 0x000fe20008400000 */
[----:B------:R-:W-:Y:S01]  /*2eb0*/  ISETP.GE.AND P4, PT, R48, R3, PT ;  /* 0x000000033000720c */ /* 0x000fe20003f86270 */
[----:B------:R-:W-:-:S12]  /*2ec0*/  IMAD.MOV.U32 R40, RZ, RZ, -0x800000 ;  /* 0xff800000ff287424 */ /* 0x000fd800078e00ff */
[----:B------:R-:W-:-:S04]  /*2ed0*/  @!P4 PRMT R45, R45, 0x7632, R45 ;  /* 0x000076322d2dc816 */ /* 0x000fc8000000002d */
[----:B------:R-:W-:-:S05]  /*2ee0*/  @!P4 SHF.L.U32 R45, R45, 0x10, RZ ;  /* 0x000000102d2dc819 */ /* 0x000fca00000006ff */
[----:B------:R-:W-:-:S07]  /*2ef0*/  @!P4 FMUL R40, R45, UR6 ;  /* 0x000000062d28cc20 */ /* 0x000fce0008400000 */
.L_x_6551:
[----:B------:R-:W-:Y:S05]  /*2f00*/  BSYNC B0 ;  /* 0x0000000000007941 */ /* 0x000fea0003800000 */
.L_x_6550:
        /* <DEDUP_REMOVED lines=8> */
[C---:B------:R-:W-:Y:S01]  /*2f90*/  IADD3 R44, R82.reuse, 0xb82, RZ ;  /* 0x00000b82522c7810 */ /* 0x040fe20007ffe0ff */
[----:B------:R-:W-:Y:S01]  /*2fa0*/  ULDC UR6, c[0x0][0x220] ;  /* 0x0000880000067ab9 */ /* 0x000fe20000000800 */
[----:B------:R-:W-:Y:S02]  /*2fb0*/  IADD3 R46, R82, 0xb81, RZ ;  /* 0x00000b81522e7810 */ /* 0x000fe40007ffe0ff */
[----:B------:R-:W-:Y:S02]  /*2fc0*/  ISETP.GE.AND P3, PT, R44, R3, PT ;  /* 0x000000032c00720c */ /* 0x000fe40003f66270 */
[----:B------:R-:W-:-:S11]  /*2fd0*/  MOV R44, 0xff800000 ;  /* 0xff800000002c7802 */ /* 0x000fd60000000f00 */
[----:B------:R-:W0:Y:S01]  /*2fe0*/  @!P3 LDC R50, c[0x0][0x220] ;  /* 0x00008800ff32bb82 */ /* 0x000e220000000800 */
[----:B--2---:R-:W-:Y:S01]  /*2ff0*/  @!P3 IMAD.U32 R45, R49, 0x10000, RZ ;  /* 0x00010000312db824 */ /* 0x004fe200078e00ff */
[----:B------:R-:W-:-:S03]  /*3000*/  SHF.L.U32 R47, R48, 0x10, RZ ;  /* 0x00000010302f7819 */ /* 0x000fc600000006ff */
[----:B0-----:R-:W-:Y:S01]  /*3010*/  @!P3 FMUL R44, R45, R50 ;  /* 0x000000322d2cb220 */ /* 0x001fe20000400000 */
[----:B------:R-:W-:Y:S01]  /*3020*/  ISETP.GE.AND P3, PT, R46, R3, PT ;  /* 0x000000032e00720c */ /* 0x000fe20003f66270 */
[----:B------:R-:W-:Y:S01]  /*3030*/  FMUL R47, R47, UR6 ;  /* 0x000000062f2f7c20 */ /* 0x000fe20008400000 */
[----:B------:R-:W-:Y:S02]  /*3040*/  PRMT R46, R48, 0x7632, R46 ;  /* 0x00007632302e7816 */ /* 0x000fe4000000002e */
[----:B------:R-:W-:Y:S02]  /*3050*/  IADD3 R50, R82, 0xb83, RZ ;  /* 0x00000b8352327810 */ /* 0x000fe40007ffe0ff */
[----:B------:R-:W-:-:S07]  /*3060*/  MOV R45, 0xff800000 ;  /* 0xff800000002d7802 */ /* 0x000fce0000000f00 */
[----:B------:R-:W-:-:S04]  /*3070*/  @!P3 IMAD.U32 R46, R46, 0x10000, RZ ;  /* 0x000100002e2eb824 */ /* 0x000fc800078e00ff */
[----:B------:R-:W-:Y:S01]  /*3080*/  @!P3 FMUL R45, R46, UR6 ;  /* 0x000000062e2dbc20 */ /* 0x000fe20008400000 */
[----:B------:R-:W-:Y:S02]  /*3090*/  ISETP.GE.AND P3, PT, R50, R3, PT ;  /* 0x000000033200720c */ /* 0x000fe40003f66270 */
[----:B------:R-:W-:-:S11]  /*30a0*/  MOV R46, 0xff800000 ;  /* 0xff800000002e7802 */ /* 0x000fd60000000f00 */
[----:B------:R-:W-:-:S05]  /*30b0*/  @!P3 PRMT R49, R49, 0x7632, R49 ;  /* 0x000076323131b816 */ /* 0x000fca0000000031 */
[----:B------:R-:W-:-:S04]  /*30c0*/  @!P3 IMAD.U32 R49, R49, 0x10000, RZ ;  /* 0x000100003131b824 */ /* 0x000fc800078e00ff */
[----:B------:R-:W-:-:S07]  /*30d0*/  @!P3 FMUL R46, R49, UR6 ;  /* 0x00000006312ebc20 */ /* 0x000fce0008400000 */
.L_x_6553:
[----:B------:R-:W-:Y:S05]  /*30e0*/  BSYNC B0 ;  /* 0x0000000000007941 */ /* 0x000fea0003800000 */
.L_x_6552:
        /* <DEDUP_REMOVED lines=12> */
[----:B------:R-:W-:Y:S02]  /*31b0*/  IADD3 R54, R82, 0xc01, RZ ;  /* 0x00000c0152367810 */ /* 0x000fe40007ffe0ff */
[----:B------:R-:W-:Y:S01]  /*31c0*/  ISETP.GE.AND P2, PT, R48, R3, PT ;  /* 0x000000033000720c */ /* 0x000fe20003f46270 */
[----:B------:R-:W-:-:S12]  /*31d0*/  IMAD.MOV.U32 R48, RZ, RZ, -0x800000 ;  /* 0xff800000ff307424 */ /* 0x000fd800078e00ff */
        /* <DEDUP_REMOVED lines=8> */
[----:B------:R-:W-:-:S10]  /*3260*/  FMUL R52, R52, UR6 ;  /* 0x0000000634347c20 */ /* 0x000fd40008400000 */
[----:B------:R-:W-:-:S05]  /*3270*/  @!P2 SHF.L.U32 R51, R51, 0x10, RZ ;  /* 0x000000103333a819 */ /* 0x000fca00000006ff */
[----:B------:R-:W-:Y:S01]  /*3280*/  @!P2 FMUL R49, R51, UR6 ;  /* 0x000000063331ac20 */ /* 0x000fe20008400000 */
[----:B------:R-:W-:Y:S01]  /*3290*/  ISETP.GE.AND P2, PT, R54, R3, PT ;  /* 0x000000033600720c */ /* 0x000fe20003f46270 */
[----:B------:R-:W-:-:S12]  /*32a0*/  IMAD.MOV.U32 R51, RZ, RZ, -0x800000 ;  /* 0xff800000ff337424 */ /* 0x000fd800078e00ff */
[----:B------:R-:W-:-:S04]  /*32b0*/  @!P2 PRMT R53, R53, 0x7632, R53 ;  /* 0x000076323535a816 */ /* 0x000fc80000000035 */
[----:B------:R-:W-:-:S05]  /*32c0*/  @!P2 SHF.L.U32 R53, R53, 0x10, RZ ;  /* 0x000000103535a819 */ /* 0x000fca00000006ff */
[----:B------:R-:W-:-:S07]  /*32d0*/  @!P2 FMUL R51, R53, UR6 ;  /* 0x000000063533ac20 */ /* 0x000fce0008400000 */
.L_x_6555:
[----:B------:R-:W-:Y:S05]  /*32e0*/  BSYNC B0 ;  /* 0x0000000000007941 */ /* 0x000fea0003800000 */
.L_x_6554:
[----:B------:R-:W-:Y:S01]  /*32f0*/  BSSY B0, `(.L_x_6556) ;  /* 0x0000034000007945 */ /* 0x000fe20003800000 */
[----:B------:R-:W-:Y:S01]  /*3300*/  ISETP.GE.AND P2, PT, R56, R3, PT ;  /* 0x000000033800720c */ /* 0x000fe20003f46270 */
[----:B------:R-:W-:Y:S01]  /*3310*/  IMAD.MOV.U32 R53, RZ, RZ, -0x800000 ;  /* 0xff800000ff357424 */ /* 0x000fe200078e00ff */
[----:B------:R-:W-:Y:S01]  /*3320*/  MOV R54, 0xff800000 ;  /* 0xff80000000367802 */ /* 0x000fe20000000f00 */
        /* <DEDUP_REMOVED lines=15> */
[----:B------:R-:W-:-:S02]  /*3420*/  MOV R66, 0xff800000 ;  /* 0xff80000000427802 */ /* 0x000fc40000000f00 */
[----:B------:R-:W-:Y:S02]  /*3430*/  MOV R67, 0xff800000 ;  /* 0xff80000000437802 */ /* 0x000fe40000000f00 */
[----:B------:R-:W-:Y:S02]  /*3440*/  MOV R69, 0xff800000 ;  /* 0xff80000000457802 */ /* 0x000fe40000000f00 */
[----:B------:R-:W-:Y:S02]  /*3450*/  MOV R70, 0xff800000 ;  /* 0xff80000000467802 */ /* 0x000fe40000000f00 */
[----:B------:R-:W-:Y:S02]  /*3460*/  MOV R72, 0xff800000 ;  /* 0xff80000000487802 */ /* 0x000fe40000000f00 */
[----:B------:R-:W-:Y:S02]  /*3470*/  MOV R73, 0xff800000 ;  /* 0xff80000000497802 */ /* 0x000fe40000000f00 */
[----:B------:R-:W-:-:S02]  /*3480*/  MOV R75, 0xff800000 ;  /* 0xff800000004b7802 */ /* 0x000fc40000000f00 */
[----:B------:R-:W-:Y:S02]  /*3490*/  MOV R76, 0xff800000 ;  /* 0xff800000004c7802 */ /* 0x000fe40000000f00 */
[----:B------:R-:W-:Y:S02]  /*34a0*/  MOV R78, 0xff800000 ;  /* 0xff800000004e7802 */ /* 0x000fe40000000f00 */
[----:B------:R-:W-:Y:S01]  /*34b0*/  MOV R79, 0xff800000 ;  /* 0xff800000004f7802 */ /* 0x000fe20000000f00 */
[----:B------:R-:W-:Y:S06]  /*34c0*/  @P1 BRA `(.L_x_6557) ;  /* 0x0000000000581947 */ /* 0x000fec0003800000 */
[----:B------:R-:W2:Y:S01]  /*34d0*/  LDG.E.64 R80, desc[UR4][R140.64+0x1900] ;  /* 0x001900048c507981 */ /* 0x000ea2000c1e1b00 */
[C---:B------:R-:W-:Y:S01]  /*34e0*/  VIADD R50, R82.reuse, 0xc82 ;  /* 0x00000c8252327836 */ /* 0x040fe20000000000 */
[----:B------:R-:W-:Y:S01]  /*34f0*/  MOV R53, 0xff800000 ;  /* 0xff80000000357802 */ /* 0x000fe20000000f00 */
[----:B------:R-:W-:Y:S01]  /*3500*/  VIADD R142, R82, 0xc83 ;  /* 0x00000c83528e7836 */ /* 0x000fe20000000000 */
[----:B------:R-:W-:Y:S02]  /*3510*/  ULDC UR6, c[0x0][0x220] ;  /* 0x0000880000067ab9 */ /* 0x000fe40000000800 */
[----:B------:R-:W-:Y:S01]  /*3520*/  ISETP.GE.AND P1, PT, R50, R3, PT ;  /* 0x000000033200720c */ /* 0x000fe20003f26270 */
[----:B------:R-:W-:-:S12]  /*3530*/  VIADD R50, R82, 0xc81 ;  /* 0x00000c8152327836 */ /* 0x000fd80000000000 */
[----:B------:R-:W0:Y:S01]  /*3540*/  @!P1 LDC R79, c[0x0][0x220] ;  /* 0x00008800ff4f9b82 */ /* 0x000e220000000800 */
[----:B--2---:R-:W-:-:S05]  /*3550*/  @!P1 SHF.L.U32 R54, R81, 0x10, RZ ;  /* 0x0000001051369819 */ /* 0x004fca00000006ff */
[----:B0-----:R-:W-:Y:S01]  /*3560*/  @!P1 FMUL R53, R54, R79 ;  /* 0x0000004f36359220 */ /* 0x001fe20000400000 */
[----:B------:R-:W-:Y:S01]  /*3570*/  ISETP.GE.AND P1, PT, R50, R3, PT ;  /* 0x000000033200720c */ /* 0x000fe20003f26270 */
[C---:B------:R-:W-:Y:S01]  /*3580*/  IMAD.U32 R79, R80.reuse, 0x10000, RZ ;  /* 0x00010000504f7824 */ /* 0x040fe200078e00ff */
[----:B------:R-:W-:Y:S02]  /*3590*/  PRMT R50, R80, 0x7632, R50 ;  /* 0x0000763250327816 */ /* 0x000fe40000000032 */
[----:B------:R-:W-:Y:S01]  /*35a0*/  MOV R54, 0xff800000 ;  /* 0xff80000000367802 */ /* 0x000fe20000000f00 */
[----:B------:R-:W-:-:S08]  /*35b0*/  FMUL R79, R79, UR6 ;  /* 0x000000064f4f7c20 */ /* 0x000fd00008400000 */
[----:B------:R-:W-:-:S05]  /*35c0*/  @!P1 SHF.L.U32 R50, R50, 0x10, RZ ;  /* 0x0000001032329819 */ /* 0x000fca00000006ff */
[----:B------:R-:W-:Y:S01]  /*35d0*/  @!P1 FMUL R54, R50, UR6 ;  /* 0x0000000632369c20 */ /* 0x000fe20008400000 */
[----:B------:R-:W-:Y:S02]  /*35e0*/  ISETP.GE.AND P1, PT, R142, R3, PT ;  /* 0x000000038e00720c */ /* 0x000fe40003f26270 */
[----:B------:R-:W-:-:S11]  /*35f0*/  MOV R50, 0xff800000 ;  /* 0xff80000000327802 */ /* 0x000fd60000000f00 */
[----:B------:R-:W-:-:S04]  /*3600*/  @!P1 PRMT R81, R81, 0x7632, R81 ;  /* 0x0000763251519816 */ /* 0x000fc80000000051 */
[----:B------:R-:W-:-:S05]  /*3610*/  @!P1 SHF.L.U32 R81, R81, 0x10, RZ ;  /* 0x0000001051519819 */ /* 0x000fca00000006ff */
[----:B------:R-:W-:-:S07]  /*3620*/  @!P1 FMUL R50, R81, UR6 ;  /* 0x0000000651329c20 */ /* 0x000fce0008400000 */
.L_x_6557:
[----:B------:R-:W-:Y:S05]  /*3630*/  BSYNC B0 ;  /* 0x0000000000007941 */ /* 0x000fea0003800000 */
.L_x_6556:
[----:B------:R-:W-:Y:S04]  /*3640*/  BSSY B0, `(.L_x_6558) ;  /* 0x0000018000007945 */ /* 0x000fe80003800000 */
[----:B------:R-:W-:Y:S05]  /*3650*/  @P0 BRA `(.L_x_6559) ;  /* 0x0000000000580947 */ /* 0x000fea0003800000 */
[----:B------:R-:W2:Y:S01]  /*3660*/  LDG.E.64 R80, desc[UR4][R140.64+0x1a00] ;  /* 0x001a00048c507981 */ /* 0x000ea2000c1e1b00 */
[C---:B------:R-:W-:Y:S01]  /*3670*/  IADD3 R56, R82.reuse, 0xd01, RZ ;  /* 0x00000d0152387810 */ /* 0x040fe20007ffe0ff */
[----:B------:R-:W-:Y:S01]  /*3680*/  ULDC UR6, c[0x0][0x220] ;  /* 0x0000880000067ab9 */ /* 0x000fe20000000800 */
[----:B------:R-:W-:Y:S01]  /*3690*/  IADD3 R142, R82, 0xd02, RZ ;  /* 0x00000d02528e7810 */ /* 0x000fe20007ffe0ff */
[----:B------:R-:W-:Y:S01]  /*36a0*/  IMAD.MOV.U32 R57, RZ, RZ, -0x800000 ;  /* 0xff800000ff397424 */ /* 0x000fe200078e00ff */
[-C--:B------:R-:W-:Y:S02]  /*36b0*/  ISETP.GE.AND P1, PT, R56, R3.reuse, PT ;  /* 0x000000033800720c */ /* 0x080fe40003f26270 */
[----:B------:R-:W-:Y:S02]  /*36c0*/  ISETP.GE.AND P0, PT, R142, R3, PT ;  /* 0x000000038e00720c */ /* 0x000fe40003f06270 */
[----:B------:R-:W-:-:S11]  /*36d0*/  IADD3 R56, R82, 0xd03, RZ ;  /* 0x00000d0352387810 */ /* 0x000fd60007ffe0ff */
[----:B------:R-:W0:Y:S01]  /*36e0*/  @!P0 LDC R142, c[0x0][0x220] ;  /* 0x00008800ff8e8b82 */ /* 0x000e220000000800 */
[----:B--2---:R-:W-:-:S04]  /*36f0*/  PRMT R55, R80, 0x7632, R55 ;  /* 0x0000763250377816 */ /* 0x004fc80000000037 */
[----:B------:R-:W-:-:S05]  /*3700*/  @!P1 SHF.L.U32 R55, R55, 0x10, RZ ;  /* 0x0000001037379819 */ /* 0x000fca00000006ff */
[----:B------:R-:W-:Y:S01]  /*3710*/  @!P1 FMUL R57, R55, UR6 ;  /* 0x0000000637399c20 */ /* 0x000fe20008400000 */
[----:B------:R-:W-:Y:S01]  /*3720*/  ISETP.GE.AND P1, PT, R56, R3, PT ;  /* 0x000000033800720c */ /* 0x000fe20003f26270 */
[----:B------:R-:W-:Y:S01]  /*3730*/  IMAD.MOV.U32 R56, RZ, RZ, -0x800000 ;  /* 0xff800000ff387424 */ /* 0x000fe200078e00ff */
[----:B------:R-:W-:-:S11]  /*3740*/  MOV R55, 0xff800000 ;  /* 0xff80000000377802 */ /* 0x000fd60000000f00 */
[C---:B------:R-:W-:Y:S01]  /*3750*/  @!P1 PRMT R59, R81.reuse, 0x7632, R59 ;  /* 0x00007632513b9816 */ /* 0x040fe2000000003b */
[----:B------:R-:W-:-:S03]  /*3760*/  @!P0 IMAD.U32 R81, R81, 0x10000, RZ ;  /* 0x0001000051518824 */ /* 0x000fc600078e00ff */
[----:B------:R-:W-:Y:S01]  /*3770*/  @!P1 SHF.L.U32 R139, R59, 0x10, RZ ;  /* 0x000000103b8b9819 */ /* 0x000fe200000006ff */
[----:B0-----:R-:W-:Y:S01]  /*3780*/  @!P0 FMUL R56, R81, R142 ;  /* 0x0000008e51388220 */ /* 0x001fe20000400000 */
[----:B------:R-:W-:-:S03]  /*3790*/  SHF.L.U32 R59, R80, 0x10, RZ ;  /* 0x00000010503b7819 */ /* 0x000fc600000006ff */
[----:B------:R-:W-:Y:S02]  /*37a0*/  @!P1 FMUL R55, R139, UR6 ;  /* 0x000000068b379c20 */ /* 0x000fe40008400000 */
[----:B------:R-:W-:-:S07]  /*37b0*/  FMUL R59, R59, UR6 ;  /* 0x000000063b3b7c20 */ /* 0x000fce0008400000 */
.L_x_6559:
[----:B------:R-:W-:Y:S05]  /*37c0*/  BSYNC B0 ;  /* 0x0000000000007941 */ /* 0x000fea0003800000 */
.L_x_6558:
[----:B------:R-:W-:Y:S04]  /*37d0*/  BSSY B0, `(.L_x_6560) ;  /* 0x0000018000007945 */ /* 0x000fe80003800000 */
[----:B------:R-:W-:Y:S05]  /*37e0*/  @P6 BRA `(.L_x_6561) ;  /* 0x0000000000586947 */ /* 0x000fea0003800000 */
[----:B------:R-:W2:Y:S01]  /*37f0*/  LDG.E.64 R60, desc[UR4][R140.64+0x1b00] ;  /* 0x001b00048c3c7981 */ /* 0x000ea2000c1e1b00 */
[C---:B------:R-:W-:Y:S01]  /*3800*/  IADD3 R58, R82.reuse, 0xd82, RZ ;  /* 0x00000d82523a7810 */ /* 0x040fe20007ffe0ff */
[----:B------:R-:W-:Y:S01]  /*3810*/  VIADD R62, R82, 0xd83 ;  /* 0x00000d83523e7836 */ /* 0x000fe20000000000 */
[----:B------:R-:W-:Y:S02]  /*3820*/  ULDC UR6, c[0x0][0x220] ;  /* 0x0000880000067ab9 */ /* 0x000fe40000000800 */
[-C--:B------:R-:W-:Y:S02]  /*3830*/  ISETP.GE.AND P1, PT, R58, R3.reuse, PT ;  /* 0x000000033a00720c */ /* 0x080fe40003f26270 */
[----:B------:R-:W-:Y:S02]  /*3840*/  ISETP.GE.AND P6, PT, R62, R3, PT ;  /* 0x000000033e00720c */ /* 0x000fe40003fc6270 */
[----:B------:R-:W-:-:S04]  /*3850*/  IADD3 R58, R82, 0xd81, RZ ;  /* 0x00000d81523a7810 */ /* 0x000fc80007ffe0ff */
[----:B------:R-:W-:Y:S02]  /*3860*/  ISETP.GE.AND P0, PT, R58, R3, PT ;  /* 0x000000033a00720c */ /* 0x000fe40003f06270 */
[----:B------:R-:W-:-:S03]  /*3870*/  MOV R58, 0xff800000 ;  /* 0xff800000003a7802 */ /* 0x000fc60000000f00 */
[----:B------:R-:W0:Y:S01]  /*3880*/  @!P1 LDC R142, c[0x0][0x220] ;  /* 0x00008800ff8e9b82 */ /* 0x000e220000000800 */
[C---:B--2---:R-:W-:Y:S01]  /*3890*/  SHF.L.U32 R62, R60.reuse, 0x10, RZ ;  /* 0x000000103c3e7819 */ /* 0x044fe200000006ff */
[C---:B------:R-:W-:Y:S01]  /*38a0*/  @!P1 IMAD.U32 R81, R61.reuse, 0x10000, RZ ;  /* 0x000100003d519824 */ /* 0x040fe200078e00ff */
[----:B------:R-:W-:Y:S02]  /*38b0*/  PRMT R60, R60, 0x7632, R60 ;  /* 0x000076323c3c7816 */ /* 0x000fe4000000003c */
[----:B------:R-:W-:Y:S01]  /*38c0*/  @!P6 PRMT R139, R61, 0x7632, R139 ;  /* 0x000076323d8be816 */ /* 0x000fe2000000008b */
[----:B------:R-:W-:Y:S01]  /*38d0*/  FMUL R62, R62, UR6 ;  /* 0x000000063e3e7c20 */ /* 0x000fe20008400000 */
[----:B------:R-:W-:Y:S01]  /*38e0*/  MOV R61, 0xff800000 ;  /* 0xff800000003d7802 */ /* 0x000fe20000000f00 */
[----:B------:R-:W-:Y:S01]  /*38f0*/  @!P0 IMAD.U32 R80, R60, 0x10000, RZ ;  /* 0x000100003c508824 */ /* 0x000fe200078e00ff */
[----:B------:R-:W-:Y:S02]  /*3900*/  @!P6 SHF.L.U32 R139, R139, 0x10, RZ ;  /* 0x000000108b8be819 */ /* 0x000fe400000006ff */
[----:B------:R-:W-:Y:S01]  /*3910*/  MOV R60, 0xff800000 ;  /* 0xff800000003c7802 */ /* 0x000fe20000000f00 */
[----:B------:R-:W-:Y:S01]  /*3920*/  @!P0 FMUL R61, R80, UR6 ;  /* 0x00000006503d8c20 */ /* 0x000fe20008400000 */
[----:B0-----:R-:W-:Y:S01]  /*3930*/  @!P1 FMUL R60, R81, R142 ;  /* 0x0000008e513c9220 */ /* 0x001fe20000400000 */
[----:B------:R-:W-:-:S07]  /*3940*/  @!P6 FMUL R58, R139, UR6 ;  /* 0x000000068b3aec20 */ /* 0x000fce0008400000 */
.L_x_6561:
[----:B------:R-:W-:Y:S05]  /*3950*/  BSYNC B0 ;  /* 0x0000000000007941 */ /* 0x000fea0003800000 */
.L_x_6560:
[----:B------:R-:W-:Y:S04]  /*3960*/  BSSY B0, `(.L_x_6562) ;  /* 0x0000018000007945 */ /* 0x000fe80003800000 */
[----:B------:R-:W-:Y:S05]  /*3970*/  @P5 BRA `(.L_x_6563) ;  /* 0x0000000000585947 */ /* 0x000fea0003800000 */
[----:B------:R-:W2:Y:S01]  /*3980*/  LDG.E.64 R64, desc[UR4][R140.64+0x1c00] ;  /* 0x001c00048c407981 */ /* 0x000ea2000c1e1b00 */
[C---:B------:R-:W-:Y:S01]  /*3990*/  VIADD R66, R82.reuse, 0xe02 ;  /* 0x00000e0252427836 */ /* 0x040fe20000000000 */
[----:B------:R-:W-:Y:S01]  /*39a0*/  IADD3 R80, R82, 0xe03, RZ ;  /* 0x00000e0352507810 */ /* 0x000fe20007ffe0ff */
[----:B------:R-:W-:-:S03]  /*39b0*/  ULDC UR6, c[0x0][0x220] ;  /* 0x0000880000067ab9 */ /* 0x000fc60000000800 */
[-C--:B------:R-:W-:Y:S02]  /*39c0*/  ISETP.GE.AND P1, PT, R66, R3.reuse, PT ;  /* 0x000000034200720c */ /* 0x080fe40003f26270 */
[----:B------:R-:W-:Y:S02]  /*39d0*/  IADD3 R66, R82, 0xe01, RZ ;  /* 0x00000e0152427810 */ /* 0x000fe40007ffe0ff */
[-C--:B------:R-:W-:Y:S02]  /*39e0*/  ISETP.GE.AND P5, PT, R80, R3.reuse, PT ;  /* 0x000000035000720c */ /* 0x080fe40003fa6270 */
[----:B------:R-:W-:Y:S02]  /*39f0*/  ISETP.GE.AND P0, PT, R66, R3, PT ;  /* 0x000000034200720c */ /* 0x000fe40003f06270 */
[----:B------:R-:W-:-:S05]  /*3a00*/  MOV R66, 0xff800000 ;  /* 0xff80000000427802 */ /* 0x000fca0000000f00 */
[----:B------:R-:W0:Y:S01]  /*3a10*/  @!P1 LDC R142, c[0x0][0x220] ;  /* 0x00008800ff8e9b82 */ /* 0x000e220000000800 */
[C---:B--2---:R-:W-:Y:S01]  /*3a20*/  @!P1 SHF.L.U32 R81, R65.reuse, 0x10, RZ ;  /* 0x0000001041519819 */ /* 0x044fe200000006ff */
[C---:B------:R-:W-:Y:S01]  /*3a30*/  IMAD.U32 R67, R64.reuse, 0x10000, RZ ;  /* 0x0001000040437824 */ /* 0x040fe200078e00ff */
[----:B------:R-:W-:Y:S01]  /*3a40*/  PRMT R80, R64, 0x7632, R80 ;  /* 0x0000763240507816 */ /* 0x000fe20000000050 */
[----:B------:R-:W-:Y:S01]  /*3a50*/  IMAD.MOV.U32 R64, RZ, RZ, -0x800000 ;  /* 0xff800000ff407424 */ /* 0x000fe200078e00ff */
[----:B------:R-:W-:Y:S01]  /*3a60*/  @!P5 PRMT R65, R65, 0x7632, R65 ;  /* 0x000076324141d816 */ /* 0x000fe20000000041 */
[----:B------:R-:W-:Y:S01]  /*3a70*/  FMUL R67, R67, UR6 ;  /* 0x0000000643437c20 */ /* 0x000fe20008400000 */
[----:B------:R-:W-:Y:S02]  /*3a80*/  @!P0 SHF.L.U32 R80, R80, 0x10, RZ ;  /* 0x0000001050508819 */ /* 0x000fe400000006ff */
[----:B------:R-:W-:Y:S01]  /*3a90*/  @!P5 SHF.L.U32 R139, R65, 0x10, RZ ;  /* 0x00000010418bd819 */ /* 0x000fe200000006ff */
[----:B------:R-:W-:-:S02]  /*3aa0*/  IMAD.MOV.U32 R65, RZ, RZ, -0x800000 ;  /* 0xff800000ff417424 */ /* 0x000fc400078e00ff */
[----:B0-----:R-:W-:Y:S01]  /*3ab0*/  @!P1 FMUL R65, R81, R142 ;  /* 0x0000008e51419220 */ /* 0x001fe20000400000 */
[----:B------:R-:W-:Y:S01]  /*3ac0*/  @!P0 FMUL R66, R80, UR6 ;  /* 0x0000000650428c20 */ /* 0x000fe20008400000 */
[----:B------:R-:W-:-:S07]  /*3ad0*/  @!P5 FMUL R64, R139, UR6 ;  /* 0x000000068b40dc20 */ /* 0x000fce0008400000 */
.L_x_6563:
[----:B------:R-:W-:Y:S05]  /*3ae0*/  BSYNC B0 ;  /* 0x0000000000007941 */ /* 0x000fea0003800000 */
.L_x_6562:
[----:B------:R-:W-:Y:S04]  /*3af0*/  BSSY B0, `(.L_x_6564) ;  /* 0x0000018000007945 */ /* 0x000fe80003800000 */
[----:B------:R-:W-:Y:S05]  /*3b00*/  @P4 BRA `(.L_x_6565) ;  /* 0x0000000000584947 */ /* 0x000fea0003800000 */
[----:B------:R-:W2:Y:S01]  /*3b10*/  LDG.E.64 R68, desc[UR4][R140.64+0x1d00] ;  /* 0x001d00048c447981 */ /* 0x000ea2000c1e1b00 */
[C---:B------:R-:W-:Y:S01]  /*3b20*/  IADD3 R70, R82.reuse, 0xe82, RZ ;  /* 0x00000e8252467810 */ /* 0x040fe20007ffe0ff */
[----:B------:R-:W-:Y:S01]  /*3b30*/  ULDC UR6, c[0x0][0x220] ;  /* 0x0000880000067ab9 */ /* 0x000fe20000000800 */
[----:B------:R-:W-:Y:S02]  /*3b40*/  IADD3 R80, R82, 0xe83, RZ ;  /* 0x00000e8352507810 */ /* 0x000fe40007ffe0ff */
[-C--:B------:R-:W-:Y:S01]  /*3b50*/  ISETP.GE.AND P1, PT, R70, R3.reuse, PT ;  /* 0x000000034600720c */ /* 0x080fe20003f26270 */
[----:B------:R-:W-:Y:S01]  /*3b60*/  VIADD R70, R82, 0xe81 ;  /* 0x00000e8152467836 */ /* 0x000fe20000000000 */
[-C--:B------:R-:W-:Y:S02]  /*3b70*/  ISETP.GE.AND P4, PT, R80, R3.reuse, PT ;  /* 0x000000035000720c */ /* 0x080fe40003f86270 */
[----:B------:R-:W-:Y:S02]  /*3b80*/  MOV R63, 0xff800000 ;  /* 0xff800000003f7802 */ /* 0x000fe40000000f00 */
[----:B------:R-:W-:-:S07]  /*3b90*/  ISETP.GE.AND P0, PT, R70, R3, PT ;  /* 0x000000034600720c */ /* 0x000fce0003f06270 */
[----:B------:R-:W0:Y:S01]  /*3ba0*/  @!P1 LDC R142, c[0x0][0x220] ;  /* 0x00008800ff8e9b82 */ /* 0x000e220000000800 */
[C---:B--2---:R-:W-:Y:S02]  /*3bb0*/  SHF.L.U32 R70, R68.reuse, 0x10, RZ ;  /* 0x0000001044467819 */ /* 0x044fe400000006ff */
[----:B------:R-:W-:Y:S02]  /*3bc0*/  PRMT R68, R68, 0x7632, R68 ;  /* 0x0000763244447816 */ /* 0x000fe40000000044 */
[C---:B------:R-:W-:Y:S01]  /*3bd0*/  @!P4 PRMT R139, R69.reuse, 0x7632, R139 ;  /* 0x00007632458bc816 */ /* 0x040fe2000000008b */
[----:B------:R-:W-:Y:S01]  /*3be0*/  FMUL R70, R70, UR6 ;  /* 0x0000000646467c20 */ /* 0x000fe20008400000 */
[----:B------:R-:W-:Y:S01]  /*3bf0*/  @!P1 SHF.L.U32 R81, R69, 0x10, RZ ;  /* 0x0000001045519819 */ /* 0x000fe200000006ff */
[----:B------:R-:W-:Y:S01]  /*3c00*/  IMAD.MOV.U32 R69, RZ, RZ, -0x800000 ;  /* 0xff800000ff457424 */ /* 0x000fe200078e00ff */
[----:B------:R-:W-:Y:S01]  /*3c10*/  @!P0 SHF.L.U32 R80, R68, 0x10, RZ ;  /* 0x0000001044508819 */ /* 0x000fe200000006ff */
[----:B------:R-:W-:Y:S01]  /*3c20*/  @!P4 IMAD.U32 R139, R139, 0x10000, RZ ;  /* 0x000100008b8bc824 */ /* 0x000fe200078e00ff */
[----:B------:R-:W-:Y:S01]  /*3c30*/  MOV R68, 0xff800000 ;  /* 0xff80000000447802 */ /* 0x000fe20000000f00 */
[----:B0-----:R-:W-:-:S02]  /*3c40*/  @!P1 FMUL R68, R81, R142 ;  /* 0x0000008e51449220 */ /* 0x001fc40000400000 */
[----:B------:R-:W-:Y:S01]  /*3c50*/  @!P0 FMUL R69, R80, UR6 ;  /* 0x0000000650458c20 */ /* 0x000fe20008400000 */
[----:B------:R-:W-:-:S07]  /*3c60*/  @!P4 FMUL R63, R139, UR6 ;  /* 0x000000068b3fcc20 */ /* 0x000fce0008400000 */
.L_x_6565:
[----:B------:R-:W-:Y:S05]  /*3c70*/  BSYNC B0 ;  /* 0x0000000000007941 */ /* 0x000fea0003800000 */
.L_x_6564:
        /* <DEDUP_REMOVED lines=12> */
[C---:B--2---:R-:W-:Y:S01]  /*3d40*/  @!P1 IMAD.U32 R81, R73.reuse, 0x10000, RZ ;  /* 0x0001000049519824 */ /* 0x044fe200078e00ff */
[C---:B------:R-:W-:Y:S02]  /*3d50*/  PRMT R80, R72.reuse, 0x7632, R80 ;  /* 0x0000763248507816 */ /* 0x040fe40000000050 */
[----:B------:R-:W-:Y:S02]  /*3d60*/  @!P3 PRMT R73, R73, 0x7632, R73 ;  /* 0x000076324949b816 */ /* 0x000fe40000000049 */
[----:B------:R-:W-:Y:S02]  /*3d70*/  SHF.L.U32 R75, R72, 0x10, RZ ;  /* 0x00000010484b7819 */ /* 0x000fe400000006ff */
[----:B------:R-:W-:Y:S01]  /*3d80*/  @!P0 IMAD.U32 R80, R80, 0x10000, RZ ;  /* 0x0001000050508824 */ /* 0x000fe200078e00ff */
[----:B------:R-:W-:Y:S02]  /*3d90*/  @!P3 SHF.L.U32 R139, R73, 0x10, RZ ;  /* 0x00000010498bb819 */ /* 0x000fe400000006ff */
[----:B------:R-:W-:Y:S01]  /*3da0*/  MOV R72, 0xff800000 ;  /* 0xff80000000487802 */ /* 0x000fe20000000f00 */
[----:B------:R-:W-:Y:S01]  /*3db0*/  @!P0 FMUL R74, R80, UR6 ;  /* 0x00000006504a8c20 */ /* 0x000fe20008400000 */
[----:B------:R-:W-:Y:S01]  /*3dc0*/  MOV R73, 0xff800000 ;  /* 0xff80000000497802 */ /* 0x000fe20000000f00 */
[----:B------:R-:W-:Y:S01]  /*3dd0*/  @!P3 FMUL R72, R139, UR6 ;  /* 0x000000068b48bc20 */ /* 0x000fe20008400000 */
[----:B0-----:R-:W-:Y:S01]  /*3de0*/  @!P1 FMUL R73, R81, R142 ;  /* 0x0000008e51499220 */ /* 0x001fe20000400000 */
[----:B------:R-:W-:-:S07]  /*3df0*/  FMUL R75, R75, UR6 ;  /* 0x000000064b4b7c20 */ /* 0x000fce0008400000 */
.L_x_6567:
[----:B------:R-:W-:Y:S05]  /*3e00*/  BSYNC B0 ;  /* 0x0000000000007941 */ /* 0x000fea0003800000 */
.L_x_6566:
[----:B------:R-:W-:Y:S04]  /*3e10*/  BSSY B0, `(.L_x_6568) ;  /* 0x0000018000007945 */ /* 0x000fe80003800000 */
[----:B------:R-:W-:Y:S05]  /*3e20*/  @P2 BRA `(.L_x_6569) ;  /* 0x0000000000582947 */ /* 0x000fea0003800000 */
[----:B------:R-:W2:Y:S01]  /*3e30*/  LDG.E.64 R76, desc[UR4][R140.64+0x1f00] ;  /* 0x001f00048c4c7981 */ /* 0x000ea2000c1e1b00 */
[C---:B------:R-:W-:Y:S01]  /*3e40*/  VIADD R78, R82.reuse, 0xf82 ;  /* 0x00000f82524e7836 */ /* 0x040fe20000000000 */
[----:B------:R-:W-:Y:S01]  /*3e50*/  IADD3 R80, R82, 0xf83, RZ ;  /* 0x00000f8352507810 */ /* 0x000fe20007ffe0ff */
[----:B------:R-:W-:Y:S01]  /*3e60*/  ULDC UR6, c[0x0][0x220] ;  /* 0x0000880000067ab9 */ /* 0x000fe20000000800 */
[----:B------:R-:W-:Y:S02]  /*3e70*/  IMAD.MOV.U32 R71, RZ, RZ, -0x800000 ;  /* 0xff800000ff477424 */ /* 0x000fe400078e00ff */
[-C--:B------:R-:W-:Y:S02]  /*3e80*/  ISETP.GE.AND P1, PT, R78, R3.reuse, PT ;  /* 0x000000034e00720c */ /* 0x080fe40003f26270 */
[----:B------:R-:W-:Y:S02]  /*3e90*/  IADD3 R78, R82, 0xf81, RZ ;  /* 0x00000f81524e7810 */ /* 0x000fe40007ffe0ff */
[----:B------:R-:W-:-:S02]  /*3ea0*/  ISETP.GE.AND P2, PT, R80, R3, PT ;  /* 0x000000035000720c */ /* 0x000fc40003f46270 */
[----:B------:R-:W-:-:S07]  /*3eb0*/  ISETP.GE.AND P0, PT, R78, R3, PT ;  /* 0x000000034e00720c */ /* 0x000fce0003f06270 */
[----:B------:R-:W0:Y:S01]  /*3ec0*/  @!P1 LDC R139, c[0x0][0x220] ;  /* 0x00008800ff8b9b82 */ /* 0x000e220000000800 */
[C---:B--2---:R-:W-:Y:S01]  /*3ed0*/  IMAD.U32 R78, R76.reuse, 0x10000, RZ ;  /* 0x000100004c4e7824 */ /* 0x044fe200078e00ff */
[----:B------:R-:W-:Y:S02]  /*3ee0*/  PRMT R76, R76, 0x7632, R76 ;  /* 0x000076324c4c7816 */ /* 0x000fe4000000004c */
[C---:B------:R-:W-:Y:S01]  /*3ef0*/  @!P2 PRMT R81, R77.reuse, 0x7632, R81 ;  /* 0x000076324d51a816 */ /* 0x040fe20000000051 */
[----:B------:R-:W-:Y:S01]  /*3f00*/  FMUL R78, R78, UR6 ;  /* 0x000000064e4e7c20 */ /* 0x000fe20008400000 */
[----:B------:R-:W-:Y:S02]  /*3f10*/  @!P1 SHF.L.U32 R80, R77, 0x10, RZ ;  /* 0x000000104d509819 */ /* 0x000fe400000006ff */
[----:B------:R-:W-:Y:S01]  /*3f20*/  @!P0 SHF.L.U32 R3, R76, 0x10, RZ ;  /* 0x000000104c038819 */ /* 0x000fe200000006ff */
[----:B------:R-:W-:Y:S01]  /*3f30*/  IMAD.MOV.U32 R76, RZ, RZ, -0x800000 ;  /* 0xff800000ff4c7424 */ /* 0x000fe200078e00ff */
[----:B------:R-:W-:Y:S01]  /*3f40*/  @!P2 SHF.L.U32 R81, R81, 0x10, RZ ;  /* 0x000000105151a819 */ /* 0x000fe200000006ff */
[----:B0-----:R-:W-:Y:S01]  /*3f50*/  @!P1 FMUL R76, R80, R139 ;  /* 0x0000008b504c9220 */ /* 0x001fe20000400000 */
[----:B------:R-:W-:Y:S01]  /*3f60*/  MOV R77, 0xff800000 ;  /* 0xff800000004d7802 */ /* 0x000fe20000000f00 */
[----:B------:R-:W-:-:S02]  /*3f70*/  @!P0 FMUL R77, R3, UR6 ;  /* 0x00000006034d8c20 */ /* 0x000fc40008400000 */
[----:B------:R-:W-:-:S07]  /*3f80*/  @!P2 FMUL R71, R81, UR6 ;  /* 0x000000065147ac20 */ /* 0x000fce0008400000 */
.L_x_6569:
[----:B------:R-:W-:Y:S05]  /*3f90*/  BSYNC B0 ;  /* 0x0000000000007941 */ /* 0x000fea0003800000 */
.L_x_6568:
[CC--:B------:R-:W-:Y:S02]  /*3fa0*/  FSETP.GT.AND P0, PT, R138.reuse, R84.reuse, PT ;  /* 0x000000548a00720b */ /* 0x0c0fe40003f04000 */
[----:B------:R-:W-:Y:S02]  /*3fb0*/  IADD3 R85, R85, 0x80, RZ ;  /* 0x0000008055557810 */ /* 0x000fe40007ffe0ff */
[----:B------:R-:W-:Y:S02]  /*3fc0*/  FSEL R3, R138, R84, P0 ;  /* 0x000000548a037208 */ /* 0x000fe40000000000 */
[----:B------:R-:W-:Y:S02]  /*3fd0*/  ISETP.GE.AND P5, PT, R85, 0x20, PT ;  /* 0x000000205500780c */ /* 0x000fe40003fa6270 */
[----:B------:R-:W-:Y:S02]  /*3fe0*/  FSETP.GT.AND P0, PT, R3, R134, PT ;  /* 0x000000860300720b */ /* 0x000fe40003f04000 */
[----:B------:R-:W-:-:S02]  /*3ff0*/  LOP3.LUT R139, R139, 0xfffffffd, RZ, 0xc0, !PT ;  /* 0xfffffffd8b8b7812 */ /* 0x000fc400078ec0ff */
[----:B------:R-:W-:Y:S02]  /*4000*/  FSEL R3, R3, R134, P0 ;  /* 0x0000008603037208 */ /* 0x000fe40000000000 */
[----:B------:R-:W-:Y:S02]  /*4010*/  ISETP.GE.AND P4, PT, R85, 0x40, PT ;  /* 0x000000405500780c */ /* 0x000fe40003f86270 */
[-C--:B------:R-:W-:Y:S02]  /*4020*/  FSETP.GT.AND P0, PT, R3, R136.reuse, PT ;  /* 0x000000880300720b */ /* 0x080fe40003f04000 */
[----:B------:R-:W-:Y:S02]  /*4030*/  ISETP.GE.AND P1, PT, R85, 0x80, PT ;  /* 0x000000805500780c */ /* 0x000fe40003f26270 */
[----:B------:R-:W-:Y:S02]  /*4040*/  FSEL R3, R3, R136, P0 ;  /* 0x0000008803037208 */ /* 0x000fe40000000000 */
[----:B------:R-:W-:-:S02]  /*4050*/  ISETP.GE.AND P2, PT, R85, 0xa0, PT ;  /* 0x000000a05500780c */ /* 0x000fc40003f46270 */
[-C--:B------:R-:W-:Y:S02]  /*4060*/  FSETP.GT.AND P0, PT, R3, R132.reuse, PT ;  /* 0x000000840300720b */ /* 0x080fe40003f04000 */
[----:B------:R-:W-:Y:S02]  /*4070*/  ISETP.GE.AND P3, PT, R85, 0xc0, PT ;  /* 0x000000c05500780c */ /* 0x000fe40003f66270 */
[----:B------:R-:W-:Y:S02]  /*4080*/  FSEL R80, R3, R132, P0 ;  /* 0x0000008403507208 */ /* 0x000fe40000000000 */
[----:B------:R-:W-:Y:S02]  /*4090*/  ISETP.GE.AND P6, PT, R85, 0xe0, PT ;  /* 0x000000e05500780c */ /* 0x000fe40003fc6270 */
        /* <DEDUP_REMOVED lines=248> */
[----:B------:R-:W-:Y:S02]  /*5020*/  FSEL R3, R3, R80, !P0 ;  /* 0x0000005003037208 */ /* 0x000fe40004000000 */
[----:B------:R-:W-:Y:S02]  /*5030*/  P2R R80, PR, RZ, 0x20 ;  /* 0x00000020ff507803 */ /* 0x000fe40000000000 */
[----:B------:R-:W-:Y:S01]  /*5040*/  ISETP.GE.AND P5, PT, R85, 0x100, PT ;  /* 0x000001005500780c */ /* 0x000fe20003fa6270 */
[----:B------:R-:W0:-:S12]  /*5050*/  SHFL.BFLY PT, R140, R3, 0x8, 0x1f ;  /* 0x0d001f00038c7f89 */ /* 0x000e1800000e0000 */
[----:B------:R-:W-:Y:S02]  /*5060*/  @P5 LOP3.LUT R139, R139, 0x2, RZ, 0xfc, !PT ;  /* 0x000000028b8b5812 */ /* 0x000fe400078efcff */
[----:B------:R-:W-:Y:S02]  /*5070*/  ISETP.NE.AND P5, PT, R80, RZ, PT ;  /* 0x000000ff5000720c */ /* 0x000fe40003fa5270 */
[----:B0-----:R-:W-:-:S04]  /*5080*/  FSETP.GEU.AND P0, PT, R3, R140, PT ;  /* 0x0000008c0300720b */ /* 0x001fc80003f0e000 */
[----:B------:R-:W-:-:S05]  /*5090*/  FSEL R140, R140, R3, !P0 ;  /* 0x000000038c8c7208 */ /* 0x000fca0004000000 */
[----:B------:R-:W0:Y:S02]  /*50a0*/  SHFL.BFLY PT, R81, R140, 0x4, 0x1f ;  /* 0x0c801f008c517f89 */ /* 0x000e2400000e0000 */
[----:B0-----:R-:W-:-:S04]  /*50b0*/  FSETP.GEU.AND P0, PT, R140, R81, PT ;  /* 0x000000518c00720b */ /* 0x001fc80003f0e000 */
[----:B------:R-:W-:Y:S01]  /*50c0*/  FSEL R141, R81, R140, !P0 ;  /* 0x0000008c518d7208 */ /* 0x000fe20004000000 */
[----:B------:R-:W-:-:S04]  /*50d0*/  HFMA2.MMA R81, -RZ, RZ, 0, 0 ;  /* 0x00000000ff517435 */ /* 0x000fc800000001ff */
[----:B------:R-:W0:Y:S02]  /*50e0*/  SHFL.BFLY PT, R142, R141, 0x2, 0x1f ;  /* 0x0c401f008d8e7f89 */ /* 0x000e2400000e0000 */
[----:B0-----:R-:W-:-:S04]  /*50f0*/  FSETP.GEU.AND P0, PT, R141, R142, PT ;  /* 0x0000008e8d00720b */ /* 0x001fc80003f0e000 */
[----:B------:R-:W-:-:S05]  /*5100*/  FSEL R142, R142, R141, !P0 ;  /* 0x0000008d8e8e7208 */ /* 0x000fca0004000000 */
[----:B------:R-:W0:Y:S02]  /*5110*/  SHFL.BFLY PT, R143, R142, 0x1, 0x1f ;  /* 0x0c201f008e8f7f89 */ /* 0x000e2400000e0000 */
[----:B0-----:R-:W-:-:S04]  /*5120*/  FSETP.GEU.AND P0, PT, R142, R143, PT ;  /* 0x0000008f8e00720b */ /* 0x001fc80003f0e000 */
[----:B------:R-:W-:Y:S02]  /*5130*/  FSEL R3, R143, R142, !P0 ;  /* 0x0000008e8f037208 */ /* 0x000fe40004000000 */
[----:B------:R-:W-:Y:S01]  /*5140*/  ISETP.GE.AND P0, PT, R85, 0x60, PT ;  /* 0x000000605500780c */ /* 0x000fe20003f06270 */
[----:B------:R-:W-:-:S12]  /*5150*/  @!P5 BRA `(.L_x_6570) ;  /* 0x000000000030d947 */ /* 0x000fd80003800000 */
[----:B------:R-:W-:Y:S02]  /*5160*/  IMAD.MOV.U32 R81, RZ, RZ, 0x3bbb989d ;  /* 0x3bbb989dff517424 */ /* 0x000fe400078e00ff */
[----:B------:R-:W-:Y:S01]  /*5170*/  FADD R138, R138, -R3 ;  /* 0x800000038a8a7221 */ /* 0x000fe20000000000 */
        /* <DEDUP_REMOVED lines=9> */
[----:B------:R-:W-:-:S07]  /*5210*/  FADD R81, RZ, R138 ;  /* 0x0000008aff517221 */ /* 0x000fce0000000000 */
.L_x_6570:
        /* <DEDUP_REMOVED lines=14> */
.L_x_6571:
[----:B------:R-:W-:Y:S01]  /*5300*/  ISETP.GE.AND P4, PT, R85, 0x140, PT ;  /* 0x000001405500780c */ /* 0x000fe20003f86270 */
[----:B------:R-:W-:-:S12]  /*5310*/  @!P0 BRA `(.L_x_6572) ;  /* 0x0000000000308947 */ /* 0x000fd80003800000 */
[----:B------:R-:W-:Y:S01]  /*5320*/  HFMA2.MMA R143, -RZ, RZ, 3.7421875, 0 ;  /* 0x437c0000ff8f7435 */ /* 0x000fe200000001ff */
[----:B------:R-:W-:Y:S02]  /*5330*/  IMAD.MOV.U32 R141, RZ, RZ, 0x3bbb989d ;  /* 0x3bbb989dff8d7424 */ /* 0x000fe400078e00ff */
        /* <DEDUP_REMOVED lines=10> */
.L_x_6572:
        /* <DEDUP_REMOVED lines=14> */
.L_x_6573:
        /* <DEDUP_REMOVED lines=14> */
.L_x_6574:
        /* <DEDUP_REMOVED lines=14> */
.L_x_6575:
        /* <DEDUP_REMOVED lines=14> */
.L_x_6576:
[----:B------:R-:W-:Y:S02]  /*5760*/  P2R R80, PR, RZ, 0x1 ;  /* 0x00000001ff507803 */ /* 0x000fe40000000000 */
[C---:B------:R-:W-:Y:S02]  /*5770*/  ISETP.GE.AND P6, PT, R85.reuse, 0x100, PT ;  /* 0x000001005500780c */ /* 0x040fe40003fc6270 */
[----:B------:R-:W-:Y:S02]  /*5780*/  ISETP.GE.AND P0, PT, R85, 0x1e0, PT ;  /* 0x000001e05500780c */ /* 0x000fe40003f06270 */
[----:B------:R-:W-:-:S11]  /*5790*/  LOP3.LUT R139, R139, 0xfffffffe, RZ, 0xc0, !PT ;  /* 0xfffffffe8b8b7812 */ /* 0x000fd600078ec0ff */
[----:B------:R-:W-:Y:S02]  /*57a0*/  @P0 LOP3.LUT R139, R139, 0x1, RZ, 0xfc, !PT ;  /* 0x000000018b8b0812 */ /* 0x000fe400078efcff */
[----:B------:R-:W-:Y:S01]  /*57b0*/  ISETP.NE.AND P0, PT, R80, RZ, PT ;  /* 0x000000ff5000720c */ /* 0x000fe20003f05270 */
        /* <DEDUP_REMOVED lines=13> */
.L_x_6577:
[----:B------:R-:W-:Y:S02]  /*5890*/  ISETP.GE.AND P6, PT, R85, 0x200, PT ;  /* 0x000002005500780c */ /* 0x000fe40003fc6270 */
[----:B------:R-:W-:-:S11]  /*58a0*/  LOP3.LUT R139, R139, 0xfffffffd, RZ, 0xc0, !PT ;  /* 0xfffffffd8b8b7812 */ /* 0x000fd600078ec0ff */
[----:B------:R-:W-:Y:S01]  /*58b0*/  @P6 LOP3.LUT R139, R139, 0x2, RZ, 0xfc, !PT ;  /* 0x000000028b8b6812 */ /* 0x000fe200078efcff */
[----:B------:R-:W-:Y:S06]  /*58c0*/  @!P5 BRA `(.L_x_6578) ;  /* 0x000000000030d947 */ /* 0x000fec0003800000 */
        /* <DEDUP_REMOVED lines=12> */
.L_x_6578:
        /* <DEDUP_REMOVED lines=14> */
.L_x_6579:
        /* <DEDUP_REMOVED lines=14> */
.L_x_6580:
        /* <DEDUP_REMOVED lines=14> */
.L_x_6581:
        /* <DEDUP_REMOVED lines=14> */
.L_x_6582:
        /* <DEDUP_REMOVED lines=14> */
.L_x_6583:
[C---:B------:R-:W-:Y:S02]  /*5df0*/  ISETP.GE.AND P6, PT, R85.reuse, 0x1e0, PT ;  /* 0x000001e05500780c */ /* 0x040fe40003fc6270 */
[----:B------:R-:W-:-:S11]  /*5e00*/  ISETP.GE.AND P3, PT, R85, 0x2c0, PT ;  /* 0x000002c05500780c */ /* 0x000fd60003f66270 */
[----:B------:R-:W-:Y:S05]  /*5e10*/  @!P6 BRA `(.L_x_6584) ;  /* 0x000000000030e947 */ /* 0x000fea0003800000 */
        /* <DEDUP_REMOVED lines=12> */
.L_x_6584:
        /* <DEDUP_REMOVED lines=19> */
.L_x_6585:
        /* <DEDUP_REMOVED lines=16> */
.L_x_6586:
        /* <DEDUP_REMOVED lines=14> */
.L_x_6587:
        /* <DEDUP_REMOVED lines=14> */
.L_x_6588:
        /* <DEDUP_REMOVED lines=14> */
.L_x_6589:
        /* <DEDUP_REMOVED lines=14> */
.L_x_6590:
        /* <DEDUP_REMOVED lines=14> */
.L_x_6591:
        /* <DEDUP_REMOVED lines=15> */
.L_x_6592:
        /* <DEDUP_REMOVED lines=19> */
.L_x_6593:
        /* <DEDUP_REMOVED lines=16> */
.L_x_6594:
[----:B------:R-:W-:Y:S01]  /*6890*/  ISETP.GE.AND P5, PT, R85, 0x420, PT ;  /* 0x000004205500780c */ /* 0x000fe20003fa6270 */
[----:B------:R-:W-:-:S12]  /*68a0*/  @!P4 BRA `(.L_x_6595) ;  /* 0x000000000030c947 */ /* 0x000fd80003800000 */
        /* <DEDUP_REMOVED lines=12> */
.L_x_6595:
[----:B------:R-:W-:Y:S01]  /*6970*/  ISETP.GE.AND P4, PT, R85, 0x440, PT ;  /* 0x000004405500780c */ /* 0x000fe20003f86270 */
[----:B------:R-:W-:-:S12]  /*6980*/  @!P0 BRA `(.L_x_6596) ;  /* 0x0000000000308947 */ /* 0x000fd80003800000 */
[----:B------:R-:W-:Y:S01]  /*6990*/  HFMA2.MMA R80, -RZ, RZ, 0.96630859375, -0.0022525787353515625 ;  /* 0x3bbb989dff507435 */ /* 0x000fe200000001ff */
[----:B------:R-:W-:Y:S01]  /*69a0*/  FADD R111, R111, -R3 ;  /* 0x800000036f6f7221 */ /* 0x000fe20000000000 */
[----:B------:R-:W-:-:S08]  /*69b0*/  MOV R141, 0x437c0000 ;  /* 0x437c0000008d7802 */ /* 0x000fd00000000f00 */
        /* <DEDUP_REMOVED lines=9> */
.L_x_6596:
        /* <DEDUP_REMOVED lines=14> */
.L_x_6597:
        /* <DEDUP_REMOVED lines=14> */
.L_x_6598:
        /* <DEDUP_REMOVED lines=14> */
.L_x_6599:
[C---:B------:R-:W-:Y:S02]  /*6cf0*/  ISETP.GE.AND P6, PT, R85.reuse, 0x3e0, PT ;  /* 0x000003e05500780c */ /* 0x040fe40003fc6270 */
[----:B------:R-:W-:-:S11]  /*6d00*/  ISETP.GE.AND P3, PT, R85, 0x4c0, PT ;  /* 0x000004c05500780c */ /* 0x000fd60003f66270 */
[----:B------:R-:W-:Y:S05]  /*6d10*/  @!P6 BRA `(.L_x_6600) ;  /* 0x000000000030e947 */ /* 0x000fea0003800000 */
        /* <DEDUP_REMOVED lines=12> */
.L_x_6600:
[----:B------:R-:W-:Y:S02]  /*6de0*/  P2R R80, PR, RZ, 0x1 ;  /* 0x00000001ff507803 */ /* 0x000fe40000000000 */
[C---:B------:R-:W-:Y:S02]  /*6df0*/  ISETP.GE.AND P6, PT, R85.reuse, 0x400, PT ;  /* 0x000004005500780c */ /* 0x040fe40003fc6270 */
[----:B------:R-:W-:Y:S02]  /*6e00*/  ISETP.GE.AND P0, PT, R85, 0x4e0, PT ;  /* 0x000004e05500780c */ /* 0x000fe40003f06270 */
[----:B------:R-:W-:-:S11]  /*6e10*/  LOP3.LUT R139, R139, 0xfffffffe, RZ, 0xc0, !PT ;  /* 0xfffffffe8b8b7812 */ /* 0x000fd600078ec0ff */
[----:B------:R-:W-:Y:S02]  /*6e20*/  @P0 LOP3.LUT R139, R139, 0x1, RZ, 0xfc, !PT ;  /* 0x000000018b8b0812 */ /* 0x000fe400078efcff */
[----:B------:R-:W-:Y:S01]  /*6e30*/  ISETP.NE.AND P0, PT, R80, RZ, PT ;  /* 0x000000ff5000720c */ /* 0x000fe20003f05270 */
        /* <DEDUP_REMOVED lines=13> */
.L_x_6601:
        /* <DEDUP_REMOVED lines=16> */
.L_x_6602:
        /* <DEDUP_REMOVED lines=14> */
.L_x_6603:
        /* <DEDUP_REMOVED lines=14> */
.L_x_6604:
        /* <DEDUP_REMOVED lines=14> */
.L_x_6605:
        /* <DEDUP_REMOVED lines=14> */
.L_x_6606:
        /* <DEDUP_REMOVED lines=14> */
.L_x_6607:
        /* <DEDUP_REMOVED lines=15> */
.L_x_6608:
        /* <DEDUP_REMOVED lines=19> */
.L_x_6609:
        /* <DEDUP_REMOVED lines=16> */
.L_x_6610:
        /* <DEDUP_REMOVED lines=14> */
.L_x_6611:
        /* <DEDUP_REMOVED lines=14> */
.L_x_6612:
        /* <DEDUP_REMOVED lines=14> */
.L_x_6613:
        /* <DEDUP_REMOVED lines=14> */
.L_x_6614:
        /* <DEDUP_REMOVED lines=14> */
.L_x_6615:
        /* <DEDUP_REMOVED lines=15> */
.L_x_6616:
        /* <DEDUP_REMOVED lines=19> */
.L_x_6617:
        /* <DEDUP_REMOVED lines=16> */
.L_x_6618:
        /* <DEDUP_REMOVED lines=14> */
.L_x_6619:
        /* <DEDUP_REMOVED lines=14> */
.L_x_6620:
        /* <DEDUP_REMOVED lines=14> */
.L_x_6621:
[----:B------:R-:W-:Y:S01]  /*81b0*/  ISETP.GE.AND P1, PT, R85, 0x780, PT ;  /* 0x000007805500780c */ /* 0x000fe20003f26270 */
[----:B------:R-:W-:-:S12]  /*81c0*/  @!P2 BRA `(.L_x_6622) ;  /* 0x000000000030a947 */ /* 0x000fd80003800000 */
[----:B------:R-:W-:Y:S01]  /*81d0*/  HFMA2.MMA R141, -RZ, RZ, 3.7421875, 0 ;  /* 0x437c0000ff8d7435 */ /* 0x000fe200000001ff */
[----:B------:R-:W-:Y:S02]  /*81e0*/  IMAD.MOV.U32 R80, RZ, RZ, 0x3bbb989d ;  /* 0x3bbb989dff507424 */ /* 0x000fe400078e00ff */
[----:B------:R-:W-:-:S04]  /*81f0*/  FADD R7, R7, -R3 ;  /* 0x8000000307077221 */ /* 0x000fc80000000000 */
[----:B------:R-:W-:-:S04]  /*8200*/  FFMA.SAT R80, R7, R80, 0.5 ;  /* 0x3f00000007507423 */ /* 0x000fc80000002050 */
[----:B------:R-:W-:-:S04]  /*8210*/  FFMA.RM R80, R80, R141, 12582913 ;  /* 0x4b40000150507423 */ /* 0x000fc8000000408d */
[----:B------:R-:W-:-:S04]  /*8220*/  FADD R140, R80, -12583039 ;  /* 0xcb40007f508c7421 */ /* 0x000fc80000000000 */
[----:B------:R-:W-:-:S04]  /*8230*/  FFMA R140, R7, 1.4426950216293334961, -R140 ;  /* 0x3fb8aa3b078c7823 */ /* 0x000fc8000000088c */
[----:B------:R-:W-:Y:S01]  /*8240*/  FFMA R140, R7, 1.925963033500011079e-08, R140 ;  /* 0x32a57060078c7823 */ /* 0x000fe2000000008c */
[----:B------:R-:W-:-:S05]  /*8250*/  SHF.L.U32 R7, R80, 0x17, RZ ;  /* 0x0000001750077819 */ /* 0x000fca00000006ff */
[----:B------:R-:W0:Y:S02]  /*8260*/  MUFU.EX2 R140, R140 ;  /* 0x0000008c008c7308 */ /* 0x000e240000000800 */
[----:B0-----:R-:W-:-:S04]  /*8270*/  FMUL R7, R7, R140 ;  /* 0x0000008c07077220 */ /* 0x001fc80000400000 */
[----:B------:R-:W-:-:S07]  /*8280*/  FADD R81, R81, R7 ;  /* 0x0000000751517221 */ /* 0x000fce0000000000 */
.L_x_6622:
[----:B------:R-:W-:Y:S01]  /*8290*/  ISETP.GE.AND P2, PT, R85, 0x7a0, PT ;  /* 0x000007a05500780c */ /* 0x000fe20003f46270 */
[----:B------:R-:W-:-:S12]  /*82a0*/  @!P3 BRA `(.L_x_6623) ;  /* 0x000000000030b947 */ /* 0x000fd80003800000 */
[----:B------:R-:W-:Y:S01]  /*82b0*/  MOV R141, 0x3bbb989d ;  /* 0x3bbb989d008d7802 */ /* 0x000fe20000000f00 */
[----:B------:R-:W-:Y:S01]  /*82c0*/  FADD R6, R6, -R3 ;  /* 0x8000000306067221 */ /* 0x000fe20000000000 */
[----:B------:R-:W-:-:S03]  /*82d0*/  IMAD.MOV.U32 R143, RZ, RZ, 0x437c0000 ;  /* 0x437c0000ff8f7424 */ /* 0x000fc600078e00ff */
        /* <DEDUP_REMOVED lines=9> */
.L_x_6623:
        /* <DEDUP_REMOVED lines=8> */
[----:B------:R-:W-:-:S04]  /*83f0*/  FADD R140, R80, -12583039 ;  /* 0xcb40007f508c7421 */ /* 0x000fc80000000000 */
[----:B------:R-:W-:-:S04]  /*8400*/  FFMA R140, R5, 1.4426950216293334961, -R140 ;  /* 0x3fb8aa3b058c7823 */ /* 0x000fc8000000088c */
[----:B------:R-:W-:Y:S01]  /*8410*/  FFMA R140, R5, 1.925963033500011079e-08, R140 ;  /* 0x32a57060058c7823 */ /* 0x000fe2000000008c */
[----:B------:R-:W-:-:S05]  /*8420*/  IMAD.SHL.U32 R5, R80, 0x800000, RZ ;  /* 0x0080000050057824 */ /* 0x000fca00078e00ff */
[----:B------:R-:W0:Y:S02]  /*8430*/  MUFU.EX2 R140, R140 ;  /* 0x0000008c008c7308 */ /* 0x000e240000000800 */
[----:B0-----:R-:W-:-:S04]  /*8440*/  FMUL R5, R5, R140 ;  /* 0x0000008c05057220 */ /* 0x001fc80000400000 */
[----:B------:R-:W-:-:S07]  /*8450*/  FADD R81, R81, R5 ;  /* 0x0000000551517221 */ /* 0x000fce0000000000 */
.L_x_6624:
        /* <DEDUP_REMOVED lines=19> */
.L_x_6625:
        /* <DEDUP_REMOVED lines=16> */
.L_x_6626:
        /* <DEDUP_REMOVED lines=14> */
.L_x_6627:
[----:B------:R-:W-:Y:S01]  /*8770*/  ISETP.GE.AND P4, PT, R85, 0x840, PT ;  /* 0x000008405500780c */ /* 0x000fe20003f86270 */
        /* <DEDUP_REMOVED lines=13> */
.L_x_6628:
        /* <DEDUP_REMOVED lines=14> */
.L_x_6629:
        /* <DEDUP_REMOVED lines=14> */
.L_x_6630:
        /* <DEDUP_REMOVED lines=14> */
.L_x_6631:
        /* <DEDUP_REMOVED lines=15> */
.L_x_6632:
        /* <DEDUP_REMOVED lines=19> */
.L_x_6633:
        /* <DEDUP_REMOVED lines=16> */
.L_x_6634:
        /* <DEDUP_REMOVED lines=14> */
.L_x_6635:
        /* <DEDUP_REMOVED lines=14> */
.L_x_6636:
        /* <DEDUP_REMOVED lines=14> */
.L_x_6637:
        /* <DEDUP_REMOVED lines=14> */
.L_x_6638:
        /* <DEDUP_REMOVED lines=14> */
.L_x_6639:
        /* <DEDUP_REMOVED lines=15> */
.L_x_6640:
        /* <DEDUP_REMOVED lines=19> */
.L_x_6641:
        /* <DEDUP_REMOVED lines=16> */
.L_x_6642:
        /* <DEDUP_REMOVED lines=14> */
.L_x_6643:
        /* <DEDUP_REMOVED lines=14> */
.L_x_6644:
        /* <DEDUP_REMOVED lines=14> */
.L_x_6645:
        /* <DEDUP_REMOVED lines=14> */
.L_x_6646:
        /* <DEDUP_REMOVED lines=14> */
.L_x_6647:
        /* <DEDUP_REMOVED lines=15> */
.L_x_6648:
        /* <DEDUP_REMOVED lines=19> */
.L_x_6649:
        /* <DEDUP_REMOVED lines=16> */
.L_x_6650:
        /* <DEDUP_REMOVED lines=14> */
.L_x_6651:
        /* <DEDUP_REMOVED lines=14> */
.L_x_6652:
        /* <DEDUP_REMOVED lines=14> */
.L_x_6653:
        /* <DEDUP_REMOVED lines=14> */
.L_x_6654:
        /* <DEDUP_REMOVED lines=14> */
.L_x_6655:
        /* <DEDUP_REMOVED lines=15> */
.L_x_6656:
        /* <DEDUP_REMOVED lines=19> */
.L_x_6657:
        /* <DEDUP_REMOVED lines=16> */
.L_x_6658:
        /* <DEDUP_REMOVED lines=14> */
.L_x_6659:
        /* <DEDUP_REMOVED lines=14> */
.L_x_6660:
        /* <DEDUP_REMOVED lines=14> */
.L_x_6661:
        /* <DEDUP_REMOVED lines=14> */
.L_x_6662:
        /* <DEDUP_REMOVED lines=14> */
.L_x_6663:
        /* <DEDUP_REMOVED lines=15> */
.L_x_6664:
        /* <DEDUP_REMOVED lines=19> */
.L_x_6665:
        /* <DEDUP_REMOVED lines=16> */
.L_x_6666:
        /* <DEDUP_REMOVED lines=14> */
.L_x_6667:
        /* <DEDUP_REMOVED lines=14> */
.L_x_6668:
        /* <DEDUP_REMOVED lines=14> */
.L_x_6669:
        /* <DEDUP_REMOVED lines=14> */
.L_x_6670:
        /* <DEDUP_REMOVED lines=14> */
.L_x_6671:
        /* <DEDUP_REMOVED lines=15> */
.L_x_6672:
        /* <DEDUP_REMOVED lines=19> */
.L_x_6673:
        /* <DEDUP_REMOVED lines=16> */
.L_x_6674:
        /* <DEDUP_REMOVED lines=14> */
.L_x_6675:
        /* <DEDUP_REMOVED lines=14> */
.L_x_6676:
        /* <DEDUP_REMOVED lines=14> */
.L_x_6677:
        /* <DEDUP_REMOVED lines=14> */
.L_x_6678:
        /* <DEDUP_REMOVED lines=14> */
.L_x_6679:
        /* <DEDUP_REMOVED lines=15> */
.L_x_6680:
        /* <DEDUP_REMOVED lines=19> */
.L_x_6681:
        /* <DEDUP_REMOVED lines=16> */
.L_x_6682:
        /* <DEDUP_REMOVED lines=14> */
.L_x_6683:
[----:B------:R-:W-:Y:S02]  /*bbf0*/  ISETP.GE.AND P4, PT, R85, 0xf40, PT ;  /* 0x00000f405500780c */ /* 0x000fe40003f86270 */
[----:B------:R-:W-:-:S11]  /*bc00*/  LOP3.LUT R139, R139, 0xfffffffe, RZ, 0xc0, !PT ;  /* 0xfffffffe8b8b7812 */ /* 0x000fd600078ec0ff */
[----:B------:R-:W-:Y:S01]  /*bc10*/  @P4 LOP3.LUT R139, R139, 0x1, RZ, 0xfc, !PT ;  /* 0x000000018b8b4812 */ /* 0x000fe200078efcff */
[----:B------:R-:W-:Y:S06]  /*bc20*/  @!P0 BRA `(.L_x_6684) ;  /* 0x0000000000308947 */ /* 0x000fec0003800000 */
        /* <DEDUP_REMOVED lines=12> */
.L_x_6684:
        /* <DEDUP_REMOVED lines=14> */
.L_x_6685:
        /* <DEDUP_REMOVED lines=14> */
.L_x_6686:
        /* <DEDUP_REMOVED lines=14> */
.L_x_6687:
        /* <DEDUP_REMOVED lines=15> */
.L_x_6688:
        /* <DEDUP_REMOVED lines=15> */
.L_x_6689:
        /* <DEDUP_REMOVED lines=14> */
.L_x_6690:
[----:B------:R-:W-:-:S13]  /*c250*/  ISETP.GE.AND P6, PT, R85, 0xf40, PT ;  /* 0x00000f405500780c */ /* 0x000fda0003fc6270 */
[----:B------:R-:W-:Y:S05]  /*c260*/  @!P6 BRA `(.L_x_6691) ;  /* 0x000000000030e947 */ /* 0x000fea0003800000 */
        /* <DEDUP_REMOVED lines=12> */
.L_x_6691:
        /* <DEDUP_REMOVED lines=13> */
.L_x_6692:
        /* <DEDUP_REMOVED lines=13> */
.L_x_6693:
[----:B------:R-:W-:Y:S05]  /*c4d0*/  @!P2 BRA `(.L_x_6694) ;  /* 0x000000000030a947 */ /* 0x000fea0003800000 */
        /* <DEDUP_REMOVED lines=12> */
.L_x_6694:
        /* <DEDUP_REMOVED lines=13> */
.L_x_6695:
        /* <DEDUP_REMOVED lines=13> */
.L_x_6696:
[----:B------:R-:W-:Y:S05]  /*c740*/  @!P5 BRA `(.L_x_6697) ;  /* 0x000000000030d947 */ /* 0x000fea0003800000 */
        /* <DEDUP_REMOVED lines=12> */
.L_x_6697:
[----:B------:R-:W0:Y:S01]  /*c810*/  SHFL.BFLY PT, R80, R81, 0x10, 0x1f ;  /* 0x0e001f0051507f89 */ /* 0x000e2200000e0000 */
[----:B------:R-:W-:Y:S01]  /*c820*/  ISETP.GE.AND P0, PT, R137, 0x1, PT ;  /* 0x000000018900780c */ /* 0x000fe20003f06270 */
        /* <DEDUP_REMOVED lines=9> */
[----:B------:R-:W-:Y:S01]  /*c8c0*/  ISETP.GE.AND P0, PT, R82, R2, PT ;  /* 0x000000025200720c */ /* 0x000fe20003f06270 */
[----:B------:R-:W-:Y:S01]  /*c8d0*/  ULDC.64 UR6, c[0x0][0x210] ;  /* 0x0000840000067ab9 */ /* 0x000fe20000000a00 */
[----:B------:R-:W-:Y:S01]  /*c8e0*/  BSSY B2, `(.L_x_6698) ;  /* 0x0000057000027945 */ /* 0x000fe20003800000 */
[----:B------:R-:W-:Y:S01]  /*c8f0*/  IADD3 R80, P1, R0, UR6, RZ ;  /* 0x0000000600507c10 */ /* 0x000fe2000ff3e0ff */
[----:B-1----:R-:W-:-:S03]  /*c900*/  FADD R3, R85, R142 ;  /* 0x0000008e55037221 */ /* 0x002fc60000000000 */
[----:B------:R-:W-:-:S06]  /*c910*/  IADD3.X R81, R135, UR7, RZ, P1, !PT ;  /* 0x0000000787517c10 */ /* 0x000fcc0008ffe4ff */
[----:B------:R-:W-:Y:S05]  /*c920*/  @!P0 BRA `(.L_x_6699) ;  /* 0x0000000000148947 */ /* 0x000fea0003800000 */
[----:B------:R-:W-:Y:S02]  /*c930*/  ULDC UR6, c[0x0][0x22c] ;  /* 0x00008b0000067ab9 */ /* 0x000fe40000000800 */
[----:B------:R-:W-:-:S13]  /*c940*/  ISETP.GE.AND P0, PT, R82, UR6, PT ;  /* 0x0000000652007c0c */ /* 0x000fda000bf06270 */
[----:B------:R-:W-:Y:S05]  /*c950*/  @P0 EXIT ;  /* 0x000000000000094d */ /* 0x000fea0003800000 */
[----:B------:R1:W-:Y:S01]  /*c960*/  STG.E.64 desc[UR4][R80.64], RZ ;  /* 0x000000ff50007986 */ /* 0x0003e2000c101b04 */
[----:B------:R-:W-:Y:S05]  /*c970*/  BRA `(.L_x_6700) ;  /* 0x0000000400347947 */ /* 0x000fea0003800000 */
.L_x_6699:
        /* <DEDUP_REMOVED lines=11> */
[----:B------:R-:W-:Y:S05]  /*ca30*/  CALL.REL.NOINC `($__internal_2_$__cuda_sm3x_div_rn_noftz_f32_slowpath) ;  /* 0x000000ac00287944 */ /* 0x000fea0003c00000 */
.L_x_6702:
[----:B------:R-:W-:Y:S05]  /*ca40*/  BSYNC B3 ;  /* 0x0000000000037941 */ /* 0x000fea0003800000 */
.L_x_6701:
        /* <DEDUP_REMOVED lines=17> */
[----:B------:R-:W-:Y:S05]  /*cb60*/  CALL.REL.NOINC `($__internal_2_$__cuda_sm3x_div_rn_noftz_f32_slowpath) ;  /* 0x000000a800dc7944 */ /* 0x000fea0003c00000 */
.L_x_6706:
[----:B------:R-:W-:Y:S05]  /*cb70*/  BSYNC B4 ;  /* 0x0000000000047941 */ /* 0x000fea0003800000 */
.L_x_6705:
[----:B------:R-:W-:-:S07]  /*cb80*/  F2FP.BF16.F32.PACK_AB R0, RZ, R0 ;  /* 0x00000000ff00723e */ /* 0x000fce00000010ff */
.L_x_6704:
[----:B------:R-:W-:Y:S05]  /*cb90*/  BSYNC B3 ;  /* 0x0000000000037941 */ /* 0x000fea0003800000 */
.L_x_6703:
        /* <DEDUP_REMOVED lines=18> */
.L_x_6710:
[----:B------:R-:W-:Y:S05]  /*ccc0*/  BSYNC B4 ;  /* 0x0000000000047941 */ /* 0x000fea0003800000 */
.L_x_6709:
[----:B------:R-:W-:-:S07]  /*ccd0*/  F2FP.BF16.F32.PACK_AB R144, RZ, R0 ;  /* 0x00000000ff90723e */ /* 0x000fce00000010ff */
.L_x_6708:
[----:B------:R-:W-:Y:S05]  /*cce0*/  BSYNC B3 ;  /* 0x0000000000037941 */ /* 0x000fea0003800000 */
.L_x_6707:
        /* <DEDUP_REMOVED lines=17> */
.L_x_6714:
[----:B------:R-:W-:Y:S05]  /*ce00*/  BSYNC B4 ;  /* 0x0000000000047941 */ /* 0x000fea0003800000 */
.L_x_6713:
[----:B------:R-:W-:-:S07]  /*ce10*/  F2FP.BF16.F32.PACK_AB R85, RZ, R0 ;  /* 0x00000000ff55723e */ /* 0x000fce00000010ff */
.L_x_6712:
[----:B------:R-:W-:Y:S05]  /*ce20*/  BSYNC B3 ;  /* 0x0000000000037941 */ /* 0x000fea0003800000 */
.L_x_6711:
[----:B------:R-:W-:-:S05]  /*ce30*/  PRMT R85, R144, 0x5410, R85 ;  /* 0x0000541090557816 */ /* 0x000fca0000000055 */
[----:B------:R0:W-:Y:S02]  /*ce40*/  STG.E.64 desc[UR4][R80.64], R84 ;  /* 0x0000005450007986 */ /* 0x0001e4000c101b04 */
.L_x_6700:
[----:B------:R-:W-:Y:S05]  /*ce50*/  BSYNC B2 ;  /* 0x0000000000027941 */ /* 0x000fea0003800000 */
.L_x_6698:
[----:B0-----:R-:W-:Y:S01]  /*ce60*/  IADD3 R85, R82, 0x80, RZ ;  /* 0x0000008052557810 */ /* 0x001fe20007ffe0ff */
        /* <DEDUP_REMOVED lines=8> */
.L_x_6716:
[----:B------:R-:W0:Y:S01]  /*cef0*/  MUFU.RCP R0, R3 ;  /* 0x0000000300007308 */ /* 0x000e220000001000 */
[----:B------:R-:W-:Y:S07]  /*cf00*/  BSSY B3, `(.L_x_6718) ;  /* 0x000000b000037945 */ /* 0x000fee0003800000 */
[----:B------:R-:W2:Y:S01]  /*cf10*/  FCHK P0, R132, R3 ;  /* 0x0000000384007302 */ /* 0x000ea20000000000 */
[----:B0-----:R-:W-:-:S04]  /*cf20*/  FFMA R85, -R3, R0, 1 ;  /* 0x3f80000003557423 */ /* 0x001fc80000000100 */
[----:B------:R-:W-:-:S04]  /*cf30*/  FFMA R85, R0, R85, R0 ;  /* 0x0000005500557223 */ /* 0x000fc80000000000 */
[----:B------:R-:W-:-:S04]  /*cf40*/  FFMA R0, R85, R132, RZ ;  /* 0x0000008455007223 */ /* 0x000fc800000000ff */
[----:B------:R-:W-:-:S04]  /*cf50*/  FFMA R135, -R3, R0, R132 ;  /* 0x0000000003877223 */ /* 0x000fc80000000184 */
[----:B------:R-:W-:Y:S01]  /*cf60*/  FFMA R0, R85, R135, R0 ;  /* 0x0000008755007223 */ /* 0x000fe20000000000 */
[----:B--2---:R-:W-:Y:S06]  /*cf70*/  @!P0 BRA `(.L_x_6719) ;  /* 0x00000000000c8947 */ /* 0x004fec0003800000 */
[----:B------:R-:W-:Y:S01]  /*cf80*/  IMAD.MOV.U32 R0, RZ, RZ, R132 ;  /* 0x000000ffff007224 */ /* 0x000fe200078e0084 */
[----:B------:R-:W-:-:S07]  /*cf90*/  MOV R138, 0xcfb0 ;  /* 0x0000cfb0008a7802 */ /* 0x000fce0000000f00 */
[----:B-1----:R-:W-:Y:S05]  /*cfa0*/  CALL.REL.NOINC `($__internal_2_$__cuda_sm3x_div_rn_noftz_f32_slowpath) ;  /* 0x000000a400cc7944 */ /* 0x002fea0003c00000 */
.L_x_6719:
[----:B------:R-:W-:Y:S05]  /*cfb0*/  BSYNC B3 ;  /* 0x0000000000037941 */ /* 0x000fea0003800000 */
.L_x_6718:
        /* <DEDUP_REMOVED lines=15> */
[----:B------:R-:W-:Y:S02]  /*d0b0*/  MOV R0, R133 ;  /* 0x0000008500007202 */ /* 0x000fe40000000f00 */
[----:B------:R-:W-:-:S07]  /*d0c0*/  MOV R138, 0xd0e0 ;  /* 0x0000d0e0008a7802 */ /* 0x000fce0000000f00 */
[----:B-1----:R-:W-:Y:S05]  /*d0d0*/  CALL.REL.NOINC `($__internal_2_$__cuda_sm3x_div_rn_noftz_f32_slowpath) ;  /* 0x000000a400807944 */ /* 0x002fea0003c00000 */
.L_x_6723:
[----:B------:R-:W-:Y:S05]  /*d0e0*/  BSYNC B4 ;  /* 0x0000000000047941 */ /* 0x000fea0003800000 */
.L_x_6722:
[----:B------:R-:W-:-:S07]  /*d0f0*/  F2FP.BF16.F32.PACK_AB R0, RZ, R0 ;  /* 0x00000000ff00723e */ /* 0x000fce00000010ff */
.L_x_6721:
[----:B------:R-:W-:Y:S05]  /*d100*/  BSYNC B3 ;  /* 0x0000000000037941 */ /* 0x000fea0003800000 */
.L_x_6720:
        /* <DEDUP_REMOVED lines=18> */
.L_x_6727:
[----:B------:R-:W-:Y:S05]  /*d230*/  BSYNC B4 ;  /* 0x0000000000047941 */ /* 0x000fea0003800000 */
.L_x_6726:
[----:B------:R-:W-:-:S07]  /*d240*/  F2FP.BF16.F32.PACK_AB R132, RZ, R0 ;  /* 0x00000000ff84723e */ /* 0x000fce00000010ff */
.L_x_6725:
[----:B------:R-:W-:Y:S05]  /*d250*/  BSYNC B3 ;  /* 0x0000000000037941 */ /* 0x000fea0003800000 */
.L_x_6724:
[----:B------:R-:W-:Y:S01]  /*d260*/  IADD3 R85, R82, 0x83, RZ ;  /* 0x0000008352557810 */ /* 0x000fe20007ffe0ff */
[----:B------:R-:W-:Y:S03]  /*d270*/  BSSY B3, `(.L_x_6728) ;  /* 0x0000012000037945 */ /* 0x000fe60003800000 */
        /* <DEDUP_REMOVED lines=15> */
.L_x_6731:
[----:B------:R-:W-:Y:S05]  /*d370*/  BSYNC B4 ;  /* 0x0000000000047941 */ /* 0x000fea0003800000 */
.L_x_6730:
[----:B------:R-:W-:-:S07]  /*d380*/  F2FP.BF16.F32.PACK_AB R85, RZ, R0 ;  /* 0x00000000ff55723e */ /* 0x000fce00000010ff */
.L_x_6729:
[----:B------:R-:W-:Y:S05]  /*d390*/  BSYNC B3 ;  /* 0x0000000000037941 */ /* 0x000fea0003800000 */
.L_x_6728:
[----:B------:R-:W-:-:S05]  /*d3a0*/  PRMT R85, R132, 0x5410, R85 ;  /* 0x0000541084557816 */ /* 0x000fca0000000055 */
[----:B------:R0:W-:Y:S02]  /*d3b0*/  STG.E.64 desc[UR4][R80.64+0x100], R84 ;  /* 0x0001005450007986 */ /* 0x0001e4000c101b04 */
.L_x_6717:
[----:B------:R-:W-:Y:S05]  /*d3c0*/  BSYNC B2 ;  /* 0x0000000000027941 */ /* 0x000fea0003800000 */
.L_x_6715:
        /* <DEDUP_REMOVED lines=9> */
.L_x_6733:
        /* <DEDUP_REMOVED lines=11> */
[----:B-12---:R-:W-:Y:S05]  /*d510*/  CALL.REL.NOINC `($__internal_2_$__cuda_sm3x_div_rn_noftz_f32_slowpath) ;  /* 0x000000a000707944 */ /* 0x006fea0003c00000 */
.L_x_6736:
[----:B------:R-:W-:Y:S05]  /*d520*/  BSYNC B3 ;  /* 0x0000000000037941 */ /* 0x000fea0003800000 */
.L_x_6735:
        /* <DEDUP_REMOVED lines=17> */
[----:B-12---:R-:W-:Y:S05]  /*d640*/  CALL.REL.NOINC `($__internal_2_$__cuda_sm3x_div_rn_noftz_f32_slowpath) ;  /* 0x000000a000247944 */ /* 0x006fea0003c00000 */
.L_x_6740:
[----:B------:R-:W-:Y:S05]  /*d650*/  BSYNC B4 ;  /* 0x0000000000047941 */ /* 0x000fea0003800000 */
.L_x_6739:
[----:B------:R-:W-:-:S07]  /*d660*/  F2FP.BF16.F32.PACK_AB R0, RZ, R0 ;  /* 0x00000000ff00723e */ /* 0x000fce00000010ff */
.L_x_6738:
[----:B------:R-:W-:Y:S05]  /*d670*/  BSYNC B3 ;  /* 0x0000000000037941 */ /* 0x000fea0003800000 */
.L_x_6737:
        /* <DEDUP_REMOVED lines=18> */
.L_x_6744:
[----:B------:R-:W-:Y:S05]  /*d7a0*/  BSYNC B4 ;  /* 0x0000000000047941 */ /* 0x000fea0003800000 */
.L_x_6743:
[----:B------:R-:W-:-:S07]  /*d7b0*/  F2FP.BF16.F32.PACK_AB R128, RZ, R0 ;  /* 0x00000000ff80723e */ /* 0x000fce00000010ff */
.L_x_6742:
[----:B------:R-:W-:Y:S05]  /*d7c0*/  BSYNC B3 ;  /* 0x0000000000037941 */ /* 0x000fea0003800000 */
.L_x_6741:
        /* <DEDUP_REMOVED lines=17> */
.L_x_6748:
[----:B------:R-:W-:Y:S05]  /*d8e0*/  BSYNC B4 ;  /* 0x0000000000047941 */ /* 0x000fea0003800000 */
.L_x_6747:
[----:B------:R-:W-:-:S07]  /*d8f0*/  F2FP.BF16.F32.PACK_AB R85, RZ, R0 ;  /* 0x00000000ff55723e */ /* 0x000fce00000010ff */
.L_x_6746:
[----:B------:R-:W-:Y:S05]  /*d900*/  BSYNC B3 ;  /* 0x0000000000037941 */ /* 0x000fea0003800000 */
.L_x_6745:
[----:B------:R-:W-:-:S05]  /*d910*/  PRMT R85, R128, 0x5410, R85 ;  /* 0x0000541080557816 */ /* 0x000fca0000000055 */
[----:B------:R0:W-:Y:S02]  /*d920*/  STG.E.64 desc[UR4][R80.64+0x200], R84 ;  /* 0x0002005450007986 */ /* 0x0001e4000c101b04 */
.L_x_6734:
[----:B------:R-:W-:Y:S05]  /*d930*/  BSYNC B2 ;  /* 0x0000000000027941 */ /* 0x000fea0003800000 */
.L_x_6732:
        /* <DEDUP_REMOVED lines=9> */
.L_x_6750:
        /* <DEDUP_REMOVED lines=11> */
[----:B-123--:R-:W-:Y:S05]  /*da80*/  CALL.REL.NOINC `($__internal_2_$__cuda_sm3x_div_rn_noftz_f32_slowpath) ;  /* 0x0000009c00147944 */ /* 0x00efea0003c00000 */
.L_x_6753:
[----:B------:R-:W-:Y:S05]  /*da90*/  BSYNC B3 ;  /* 0x0000000000037941 */ /* 0x000fea0003800000 */
.L_x_6752:
        /* <DEDUP_REMOVED lines=17> */
[----:B-123--:R-:W-:Y:S05]  /*dbb0*/  CALL.REL.NOINC `($__internal_2_$__cuda_sm3x_div_rn_noftz_f32_slowpath) ;  /* 0x0000009800c87944 */ /* 0x00efea0003c00000 */
.L_x_6757:
[----:B------:R-:W-:Y:S05]  /*dbc0*/  BSYNC B4 ;  /* 0x0000000000047941 */ /* 0x000fea0003800000 */
.L_x_6756:
[----:B------:R-:W-:-:S07]  /*dbd0*/  F2FP.BF16.F32.PACK_AB R0, RZ, R0 ;  /* 0x00000000ff00723e */ /* 0x000fce00000010ff */
.L_x_6755:
[----:B------:R-:W-:Y:S05]  /*dbe0*/  BSYNC B3 ;  /* 0x0000000000037941 */ /* 0x000fea0003800000 */
.L_x_6754:
        /* <DEDUP_REMOVED lines=18> */
.L_x_6761:
[----:B------:R-:W-:Y:S05]  /*dd10*/  BSYNC B4 ;  /* 0x0000000000047941 */ /* 0x000fea0003800000 */
.L_x_6760:
[----:B------:R-:W-:-:S07]  /*dd20*/  F2FP.BF16.F32.PACK_AB R124, RZ, R0 ;  /* 0x00000000ff7c723e */ /* 0x000fce00000010ff */
.L_x_6759:
[----:B------:R-:W-:Y:S05]  /*dd30*/  BSYNC B3 ;  /* 0x0000000000037941 */ /* 0x000fea0003800000 */
.L_x_6758:
        /* <DEDUP_REMOVED lines=17> */
.L_x_6765:
[----:B------:R-:W-:Y:S05]  /*de50*/  BSYNC B4 ;  /* 0x0000000000047941 */ /* 0x000fea0003800000 */
.L_x_6764:
[----:B------:R-:W-:-:S07]  /*de60*/  F2FP.BF16.F32.PACK_AB R85, RZ, R0 ;  /* 0x00000000ff55723e */ /* 0x000fce00000010ff */
.L_x_6763:
[----:B------:R-:W-:Y:S05]  /*de70*/  BSYNC B3 ;  /* 0x0000000000037941 */ /* 0x000fea0003800000 */
.L_x_6762:
[----:B------:R-:W-:-:S05]  /*de80*/  PRMT R85, R124, 0x5410, R85 ;  /* 0x000054107c557816 */ /* 0x000fca0000000055 */
[----:B------:R4:W-:Y:S02]  /*de90*/  STG.E.64 desc[UR4][R80.64+0x300], R84 ;  /* 0x0003005450007986 */ /* 0x0009e4000c101b04 */
.L_x_6751:
[----:B------:R-:W-:Y:S05]  /*dea0*/  BSYNC B2 ;  /* 0x0000000000027941 */ /* 0x000fea0003800000 */
.L_x_6749:
        /* <DEDUP_REMOVED lines=9> */
.L_x_6767:
        /* <DEDUP_REMOVED lines=9> */
[----:B------:R-:W-:Y:S01]  /*dfd0*/  IMAD.MOV.U32 R0, RZ, RZ, R121 ;  /* 0x000000ffff007224 */ /* 0x000fe200078e0079 */
[----:B------:R-:W-:-:S07]  /*dfe0*/  MOV R138, 0xe000 ;  /* 0x0000e000008a7802 */ /* 0x000fce0000000f00 */
[----:B0123--:R-:W-:Y:S05]  /*dff0*/  CALL.REL.NOINC `($__internal_2_$__cuda_sm3x_div_rn_noftz_f32_slowpath) ;  /* 0x0000009400b87944 */ /* 0x00ffea0003c00000 */
.L_x_6770:
[----:B------:R-:W-:Y:S05]  /*e000*/  BSYNC B3 ;  /* 0x0000000000037941 */ /* 0x000fea0003800000 */
.L_x_6769:
[----:B------:R-:W-:Y:S01]  /*e010*/  IADD3 R85, R82, 0x201, RZ ;  /* 0x0000020152557810 */ /* 0x000fe20007ffe0ff */
[----:B------:R-:W-:Y:S01]  /*e020*/  BSSY B3, `(.L_x_6771) ;  /* 0x0000013000037945 */ /* 0x000fe20003800000 */
[----:B------:R-:W-:Y:S02]  /*e030*/  F2FP.BF16.F32.PACK_AB R84, RZ, R0 ;  /* 0x00000000ff54723e */ /* 0x000fe400000010ff */
        /* <DEDUP_REMOVED lines=14> */
[----:B0123--:R-:W-:Y:S05]  /*e120*/  CALL.REL.NOINC `($__internal_2_$__cuda_sm3x_div_rn_noftz_f32_slowpath) ;  /* 0x00000094006c7944 */ /* 0x00ffea0003c00000 */
.L_x_6774:
[----:B------:R-:W-:Y:S05]  /*e130*/  BSYNC B4 ;  /* 0x0000000000047941 */ /* 0x000fea0003800000 */
.L_x_6773:
[----:B------:R-:W-:-:S07]  /*e140*/  F2FP.BF16.F32.PACK_AB R0, RZ, R0 ;  /* 0x00000000ff00723e */ /* 0x000fce00000010ff */
.L_x_6772:
[----:B------:R-:W-:Y:S05]  /*e150*/  BSYNC B3 ;  /* 0x0000000000037941 */ /* 0x000fea0003800000 */
.L_x_6771:
        /* <DEDUP_REMOVED lines=18> */
.L_x_6778:
[----:B------:R-:W-:Y:S05]  /*e280*/  BSYNC B4 ;  /* 0x0000000000047941 */ /* 0x000fea0003800000 */
.L_x_6777:
[----:B------:R-:W-:-:S07]  /*e290*/  F2FP.BF16.F32.PACK_AB R120, RZ, R0 ;  /* 0x00000000ff78723e */ /* 0x000fce00000010ff */
.L_x_6776:
[----:B------:R-:W-:Y:S05]  /*e2a0*/  BSYNC B3 ;  /* 0x0000000000037941 */ /* 0x000fea0003800000 */
.L_x_6775:
[----:B------:R-:W-:Y:S01]  /*e2b0*/  IADD3 R85, R82, 0x203, RZ ;  /* 0x0000020352557810 */ /* 0x000fe20007ffe0ff */
[----:B------:R-:W-:Y:S03]  /*e2c0*/  BSSY B3, `(.L_x_6779) ;  /* 0x0000012000037945 */ /* 0x000fe60003800000 */
        /* <DEDUP_REMOVED lines=15> */
.L_x_6782:
[----:B------:R-:W-:Y:S05]  /*e3c0*/  BSYNC B4 ;  /* 0x0000000000047941 */ /* 0x000fea0003800000 */
.L_x_6781:
[----:B------:R-:W-:-:S07]  /*e3d0*/  F2FP.BF16.F32.PACK_AB R85, RZ, R0 ;  /* 0x00000000ff55723e */ /* 0x000fce00000010ff */
.L_x_6780:
[----:B------:R-:W-:Y:S05]  /*e3e0*/  BSYNC B3 ;  /* 0x0000000000037941 */ /* 0x000fea0003800000 */
.L_x_6779:
[----:B------:R-:W-:-:S05]  /*e3f0*/  PRMT R85, R120, 0x5410, R85 ;  /* 0x0000541078557816 */ /* 0x000fca0000000055 */
[----:B------:R4:W-:Y:S02]  /*e400*/  STG.E.64 desc[UR4][R80.64+0x400], R84 ;  /* 0x0004005450007986 */ /* 0x0009e4000c101b04 */
.L_x_6768:
[----:B------:R-:W-:Y:S05]  /*e410*/  BSYNC B2 ;  /* 0x0000000000027941 */ /* 0x000fea0003800000 */
.L_x_6766:
        /* <DEDUP_REMOVED lines=9> */
.L_x_6784:
        /* <DEDUP_REMOVED lines=12> */
.L_x_6787:
[----:B------:R-:W-:Y:S05]  /*e570*/  BSYNC B3 ;  /* 0x0000000000037941 */ /* 0x000fea0003800000 */
.L_x_6786:
        /* <DEDUP_REMOVED lines=18> */
.L_x_6791:
[----:B------:R-:W-:Y:S05]  /*e6a0*/  BSYNC B4 ;  /* 0x0000000000047941 */ /* 0x000fea0003800000 */
.L_x_6790:
[----:B------:R-:W-:-:S07]  /*e6b0*/  F2FP.BF16.F32.PACK_AB R0, RZ, R0 ;  /* 0x00000000ff00723e */ /* 0x000fce00000010ff */
.L_x_6789:
[----:B------:R-:W-:Y:S05]  /*e6c0*/  BSYNC B3 ;  /* 0x0000000000037941 */ /* 0x000fea0003800000 */
.L_x_6788:
        /* <DEDUP_REMOVED lines=18> */
.L_x_6795:
[----:B------:R-:W-:Y:S05]  /*e7f0*/  BSYNC B4 ;  /* 0x0000000000047941 */ /* 0x000fea0003800000 */
.L_x_6794:
[----:B------:R-:W-:-:S07]  /*e800*/  F2FP.BF16.F32.PACK_AB R116, RZ, R0 ;  /* 0x00000000ff74723e */ /* 0x000fce00000010ff */
.L_x_6793:
[----:B------:R-:W-:Y:S05]  /*e810*/  BSYNC B3 ;  /* 0x0000000000037941 */ /* 0x000fea0003800000 */
.L_x_6792:
        /* <DEDUP_REMOVED lines=17> */
.L_x_6799:
[----:B------:R-:W-:Y:S05]  /*e930*/  BSYNC B4 ;  /* 0x0000000000047941 */ /* 0x000fea0003800000 */
.L_x_6798:
[----:B------:R-:W-:-:S07]  /*e940*/  F2FP.BF16.F32.PACK_AB R85, RZ, R0 ;  /* 0x00000000ff55723e */ /* 0x000fce00000010ff */
.L_x_6797:
[----:B------:R-:W-:Y:S05]  /*e950*/  BSYNC B3 ;  /* 0x0000000000037941 */ /* 0x000fea0003800000 */
.L_x_6796:
[----:B------:R-:W-:-:S05]  /*e960*/  PRMT R85, R116, 0x5410, R85 ;  /* 0x0000541074557816 */ /* 0x000fca0000000055 */
[----:B------:R4:W-:Y:S02]  /*e970*/  STG.E.64 desc[UR4][R80.64+0x500], R84 ;  /* 0x0005005450007986 */ /* 0x0009e4000c101b04 */
.L_x_6785:
[----:B------:R-:W-:Y:S05]  /*e980*/  BSYNC B2 ;  /* 0x0000000000027941 */ /* 0x000fea0003800000 */
.L_x_6783:
        /* <DEDUP_REMOVED lines=9> */
.L_x_6801:
        /* <DEDUP_REMOVED lines=12> */
.L_x_6804:
[----:B------:R-:W-:Y:S05]  /*eae0*/  BSYNC B3 ;  /* 0x0000000000037941 */ /* 0x000fea0003800000 */
.L_x_6803:
        /* <DEDUP_REMOVED lines=18> */
.L_x_6808:
[----:B------:R-:W-:Y:S05]  /*ec10*/  BSYNC B4 ;  /* 0x0000000000047941 */ /* 0x000fea0003800000 */
.L_x_6807:
[----:B------:R-:W-:-:S07]  /*ec20*/  F2FP.BF16.F32.PACK_AB R0, RZ, R0 ;  /* 0x00000000ff00723e */ /* 0x000fce00000010ff */
.L_x_6806:
[----:B------:R-:W-:Y:S05]  /*ec30*/  BSYNC B3 ;  /* 0x0000000000037941 */ /* 0x000fea0003800000 */
.L_x_6805:
        /* <DEDUP_REMOVED lines=18> */
.L_x_6812:
[----:B------:R-:W-:Y:S05]  /*ed60*/  BSYNC B4 ;  /* 0x0000000000047941 */ /* 0x000fea0003800000 */
.L_x_6811:
[----:B------:R-:W-:-:S07]  /*ed70*/  F2FP.BF16.F32.PACK_AB R112, RZ, R0 ;  /* 0x00000000ff70723e */ /* 0x000fce00000010ff */
.L_x_6810:
[----:B------:R-:W-:Y:S05]  /*ed80*/  BSYNC B3 ;  /* 0x0000000000037941 */ /* 0x000fea0003800000 */
.L_x_6809:
        /* <DEDUP_REMOVED lines=17> */
.L_x_6816:
[----:B------:R-:W-:Y:S05]  /*eea0*/  BSYNC B4 ;  /* 0x0000000000047941 */ /* 0x000fea0003800000 */
.L_x_6815:
[----:B------:R-:W-:-:S07]  /*eeb0*/  F2FP.BF16.F32.PACK_AB R85, RZ, R0 ;  /* 0x00000000ff55723e */ /* 0x000fce00000010ff */
.L_x_6814:
[----:B------:R-:W-:Y:S05]  /*eec0*/  BSYNC B3 ;  /* 0x0000000000037941 */ /* 0x000fea0003800000 */
.L_x_6813:
[----:B------:R-:W-:-:S05]  /*eed0*/  PRMT R85, R112, 0x5410, R85 ;  /* 0x0000541070557816 */ /* 0x000fca0000000055 */
[----:B------:R4:W-:Y:S02]  /*eee0*/  STG.E.64 desc[UR4][R80.64+0x600], R84 ;  /* 0x0006005450007986 */ /* 0x0009e4000c101b04 */
.L_x_6802:
[----:B------:R-:W-:Y:S05]  /*eef0*/  BSYNC B2 ;  /* 0x0000000000027941 */ /* 0x000fea0003800000 */
.L_x_6800:
        /* <DEDUP_REMOVED lines=9> */
.L_x_6818:
        /* <DEDUP_REMOVED lines=12> */
.L_x_6821:
[----:B------:R-:W-:Y:S05]  /*f050*/  BSYNC B3 ;  /* 0x0000000000037941 */ /* 0x000fea0003800000 */
.L_x_6820:
        /* <DEDUP_REMOVED lines=18> */
.L_x_6825:
[----:B------:R-:W-:Y:S05]  /*f180*/  BSYNC B4 ;  /* 0x0000000000047941 */ /* 0x000fea0003800000 */
.L_x_6824:
[----:B------:R-:W-:-:S07]  /*f190*/  F2FP.BF16.F32.PACK_AB R0, RZ, R0 ;  /* 0x00000000ff00723e */ /* 0x000fce00000010ff */
.L_x_6823:
[----:B------:R-:W-:Y:S05]  /*f1a0*/  BSYNC B3 ;  /* 0x0000000000037941 */ /* 0x000fea0003800000 */
.L_x_6822:
        /* <DEDUP_REMOVED lines=18> */
.L_x_6829:
[----:B------:R-:W-:Y:S05]  /*f2d0*/  BSYNC B4 ;  /* 0x0000000000047941 */ /* 0x000fea0003800000 */
.L_x_6828:
[----:B------:R-:W-:-:S07]  /*f2e0*/  F2FP.BF16.F32.PACK_AB R108, RZ, R0 ;  /* 0x00000000ff6c723e */ /* 0x000fce00000010ff */
.L_x_6827:
[----:B------:R-:W-:Y:S05]  /*f2f0*/  BSYNC B3 ;  /* 0x0000000000037941 */ /* 0x000fea0003800000 */
.L_x_6826:
        /* <DEDUP_REMOVED lines=17> */
.L_x_6833:
[----:B------:R-:W-:Y:S05]  /*f410*/  BSYNC B4 ;  /* 0x0000000000047941 */ /* 0x000fea0003800000 */
.L_x_6832:
[----:B------:R-:W-:-:S07]  /*f420*/  F2FP.BF16.F32.PACK_AB R85, RZ, R0 ;  /* 0x00000000ff55723e */ /* 0x000fce00000010ff */
.L_x_6831:
[----:B------:R-:W-:Y:S05]  /*f430*/  BSYNC B3 ;  /* 0x0000000000037941 */ /* 0x000fea0003800000 */
.L_x_6830:
[----:B------:R-:W-:-:S05]  /*f440*/  PRMT R85, R108, 0x5410, R85 ;  /* 0x000054106c557816 */ /* 0x000fca0000000055 */
[----:B------:R4:W-:Y:S02]  /*f450*/  STG.E.64 desc[UR4][R80.64+0x700], R84 ;  /* 0x0007005450007986 */ /* 0x0009e4000c101b04 */
.L_x_6819:
[----:B------:R-:W-:Y:S05]  /*f460*/  BSYNC B2 ;  /* 0x0000000000027941 */ /* 0x000fea0003800000 */
.L_x_6817:
        /* <DEDUP_REMOVED lines=9> */
.L_x_6835:
        /* <DEDUP_REMOVED lines=12> */
.L_x_6838:
[----:B------:R-:W-:Y:S05]  /*f5c0*/  BSYNC B3 ;  /* 0x0000000000037941 */ /* 0x000fea0003800000 */
.L_x_6837:
        /* <DEDUP_REMOVED lines=18> */
.L_x_6842:
[----:B------:R-:W-:Y:S05]  /*f6f0*/  BSYNC B4 ;  /* 0x0000000000047941 */ /* 0x000fea0003800000 */
.L_x_6841:
[----:B------:R-:W-:-:S07]  /*f700*/  F2FP.BF16.F32.PACK_AB R84, RZ, R0 ;  /* 0x00000000ff54723e */ /* 0x000fce00000010ff */
.L_x_6840:
[----:B------:R-:W-:Y:S05]  /*f710*/  BSYNC B3 ;  /* 0x0000000000037941 */ /* 0x000fea0003800000 */
.L_x_6839:
        /* <DEDUP_REMOVED lines=18> */
.L_x_6846:
[----:B------:R-:W-:Y:S05]  /*f840*/  BSYNC B4 ;  /* 0x0000000000047941 */ /* 0x000fea0003800000 */
.L_x_6845:
[----:B------:R-:W-:-:S07]  /*f850*/  F2FP.BF16.F32.PACK_AB R104, RZ, R0 ;  /* 0x00000000ff68723e */ /* 0x000fce00000010ff */
.L_x_6844:
[----:B------:R-:W-:Y:S05]  /*f860*/  BSYNC B3 ;  /* 0x0000000000037941 */ /* 0x000fea0003800000 */
.L_x_6843:
        /* <DEDUP_REMOVED lines=17> */
.L_x_6850:
[----:B------:R-:W-:Y:S05]  /*f980*/  BSYNC B4 ;  /* 0x0000000000047941 */ /* 0x000fea0003800000 */
.L_x_6849:
[----:B------:R-:W-:-:S07]  /*f990*/  F2FP.BF16.F32.PACK_AB R85, RZ, R0 ;  /* 0x00000000ff55723e */ /* 0x000fce00000010ff */
.L_x_6848:
[----:B------:R-:W-:Y:S05]  /*f9a0*/  BSYNC B3 ;  /* 0x0000000000037941 */ /* 0x000fea0003800000 */
.L_x_6847:
[----:B------:R-:W-:-:S05]  /*f9b0*/  PRMT R85, R104, 0x5410, R85 ;  /* 0x0000541068557816 */ /* 0x000fca0000000055 */
[----:B------:R4:W-:Y:S02]  /*f9c0*/  STG.E.64 desc[UR4][R80.64+0x800], R84 ;  /* 0x0008005450007986 */ /* 0x0009e4000c101b04 */
.L_x_6836:
[----:B------:R-:W-:Y:S05]  /*f9d0*/  BSYNC B2 ;  /* 0x0000000000027941 */ /* 0x000fea0003800000 */
.L_x_6834:
        /* <DEDUP_REMOVED lines=9> */
.L_x_6852:
        /* <DEDUP_REMOVED lines=12> */
.L_x_6855:
[----:B------:R-:W-:Y:S05]  /*fb30*/  BSYNC B3 ;  /* 0x0000000000037941 */ /* 0x000fea0003800000 */
.L_x_6854:
        /* <DEDUP_REMOVED lines=18> */
.L_x_6859:
[----:B------:R-:W-:Y:S05]  /*fc60*/  BSYNC B4 ;  /* 0x0000000000047941 */ /* 0x000fea0003800000 */
.L_x_6858:
[----:B------:R-:W-:-:S07]  /*fc70*/  F2FP.BF16.F32.PACK_AB R84, RZ, R0 ;  /* 0x00000000ff54723e */ /* 0x000fce00000010ff */
.L_x_6857:
[----:B------:R-:W-:Y:S05]  /*fc80*/  BSYNC B3 ;  /* 0x0000000000037941 */ /* 0x000fea0003800000 */
.L_x_6856:
        /* <DEDUP_REMOVED lines=18> */
.L_x_6863:
[----:B------:R-:W-:Y:S05]  /*fdb0*/  BSYNC B4 ;  /* 0x0000000000047941 */ /* 0x000fea0003800000 */
.L_x_6862:
[----:B------:R-:W-:-:S07]  /*fdc0*/  F2FP.BF16.F32.PACK_AB R100, RZ, R0 ;  /* 0x00000000ff64723e */ /* 0x000fce00000010ff */
.L_x_6861:
[----:B------:R-:W-:Y:S05]  /*fdd0*/  BSYNC B3 ;  /* 0x0000000000037941 */ /* 0x000fea0003800000 */
.L_x_6860:
        /* <DEDUP_REMOVED lines=17> */
.L_x_6867:
[----:B------:R-:W-:Y:S05]  /*fef0*/  BSYNC B4 ;  /* 0x0000000000047941 */ /* 0x000fea0003800000 */
.L_x_6866:
[----:B------:R-:W-:-:S07]  /*ff00*/  F2FP.BF16.F32.PACK_AB R85, RZ, R0 ;  /* 0x00000000ff55723e */ /* 0x000fce00000010ff */
.L_x_6865:
[----:B------:R-:W-:Y:S05]  /*ff10*/  BSYNC B3 ;  /* 0x0000000000037941 */ /* 0x000fea0003800000 */
.L_x_6864:
[----:B------:R-:W-:-:S05]  /*ff20*/  PRMT R85, R100, 0x5410, R85 ;  /* 0x0000541064557816 */ /* 0x000fca0000000055 */
[----:B------:R4:W-:Y:S02]  /*ff30*/  STG.E.64 desc[UR4][R80.64+0x900], R84 ;  /* 0x0009005450007986 */ /* 0x0009e4000c101b04 */
.L_x_6853:
[----:B------:R-:W-:Y:S05]  /*ff40*/  BSYNC B2 ;  /* 0x0000000000027941 */ /* 0x000fea0003800000 */
.L_x_6851:
        /* <DEDUP_REMOVED lines=9> */
.L_x_6869:
        /* <DEDUP_REMOVED lines=12> */
.L_x_6872:
[----:B------:R-:W-:Y:S05]  /*100a0*/  BSYNC B3 ;  /* 0x0000000000037941 */ /* 0x000fea0003800000 */
.L_x_6871:
        /* <DEDUP_REMOVED lines=18> */
.L_x_6876:
[----:B------:R-:W-:Y:S05]  /*101d0*/  BSYNC B4 ;  /* 0x0000000000047941 */ /* 0x000fea0003800000 */
.L_x_6875:
[----:B------:R-:W-:-:S07]  /*101e0*/  F2FP.BF16.F32.PACK_AB R84, RZ, R0 ;  /* 0x00000000ff54723e */ /* 0x000fce00000010ff */
.L_x_6874:
[----:B------:R-:W-:Y:S05]  /*101f0*/  BSYNC B3 ;  /* 0x0000000000037941 */ /* 0x000fea0003800000 */
.L_x_6873:
        /* <DEDUP_REMOVED lines=18> */
.L_x_6880:
[----:B------:R-:W-:Y:S05]  /*10320*/  BSYNC B4 ;  /* 0x0000000000047941 */ /* 0x000fea0003800000 */
.L_x_6879:
[----:B------:R-:W-:-:S07]  /*10330*/  F2FP.BF16.F32.PACK_AB R96, RZ, R0 ;  /* 0x00000000ff60723e */ /* 0x000fce00000010ff */
.L_x_6878:
[----:B------:R-:W-:Y:S05]  /*10340*/  BSYNC B3 ;  /* 0x0000000000037941 */ /* 0x000fea0003800000 */
.L_x_6877:
        /* <DEDUP_REMOVED lines=17> */
.L_x_6884:
[----:B------:R-:W-:Y:S05]  /*10460*/  BSYNC B4 ;  /* 0x0000000000047941 */ /* 0x000fea0003800000 */
.L_x_6883:
[----:B------:R-:W-:-:S07]  /*10470*/  F2FP.BF16.F32.PACK_AB R85, RZ, R0 ;  /* 0x00000000ff55723e */ /* 0x000fce00000010ff */
.L_x_6882:
[----:B------:R-:W-:Y:S05]  /*10480*/  BSYNC B3 ;  /* 0x0000000000037941 */ /* 0x000fea0003800000 */
.L_x_6881:
[----:B------:R-:W-:-:S05]  /*10490*/  PRMT R85, R96, 0x5410, R85 ;  /* 0x0000541060557816 */ /* 0x000fca0000000055 */
[----:B------:R4:W-:Y:S02]  /*104a0*/  STG.E.64 desc[UR4][R80.64+0xa00], R84 ;  /* 0x000a005450007986 */ /* 0x0009e4000c101b04 */
.L_x_6870:
[----:B------:R-:W-:Y:S05]  /*104b0*/  BSYNC B2 ;  /* 0x0000000000027941 */ /* 0x000fea0003800000 */
.L_x_6868:
        /* <DEDUP_REMOVED lines=9> */
.L_x_6886:
        /* <DEDUP_REMOVED lines=12> */
.L_x_6889:
[----:B------:R-:W-:Y:S05]  /*10610*/  BSYNC B3 ;  /* 0x0000000000037941 */ /* 0x000fea0003800000 */
.L_x_6888:
        /* <DEDUP_REMOVED lines=18> */
.L_x_6893:
[----:B------:R-:W-:Y:S05]  /*10740*/  BSYNC B4 ;  /* 0x0000000000047941 */ /* 0x000fea0003800000 */
.L_x_6892:
[----:B------:R-:W-:-:S07]  /*10750*/  F2FP.BF16.F32.PACK_AB R84, RZ, R0 ;  /* 0x00000000ff54723e */ /* 0x000fce00000010ff */
.L_x_6891:
[----:B------:R-:W-:Y:S05]  /*10760*/  BSYNC B3 ;  /* 0x0000000000037941 */ /* 0x000fea0003800000 */
.L_x_6890:
        /* <DEDUP_REMOVED lines=18> */
.L_x_6897:
[----:B------:R-:W-:Y:S05]  /*10890*/  BSYNC B4 ;  /* 0x0000000000047941 */ /* 0x000fea0003800000 */
.L_x_6896:
[----:B------:R-:W-:-:S07]  /*108a0*/  F2FP.BF16.F32.PACK_AB R92, RZ, R0 ;  /* 0x00000000ff5c723e */ /* 0x000fce00000010ff */
.L_x_6895:
[----:B------:R-:W-:Y:S05]  /*108b0*/  BSYNC B3 ;  /* 0x0000000000037941 */ /* 0x000fea0003800000 */
.L_x_6894:
        /* <DEDUP_REMOVED lines=17> */
.L_x_6901:
[----:B------:R-:W-:Y:S05]  /*109d0*/  BSYNC B4 ;  /* 0x0000000000047941 */ /* 0x000fea0003800000 */
.L_x_6900:
[----:B------:R-:W-:-:S07]  /*109e0*/  F2FP.BF16.F32.PACK_AB R85, RZ, R0 ;  /* 0x00000000ff55723e */ /* 0x000fce00000010ff */
.L_x_6899:
[----:B------:R-:W-:Y:S05]  /*109f0*/  BSYNC B3 ;  /* 0x0000000000037941 */ /* 0x000fea0003800000 */
.L_x_6898:
[----:B------:R-:W-:-:S05]  /*10a00*/  PRMT R85, R92, 0x5410, R85 ;  /* 0x000054105c557816 */ /* 0x000fca0000000055 */
[----:B------:R4:W-:Y:S02]  /*10a10*/  STG.E.64 desc[UR4][R80.64+0xb00], R84 ;  /* 0x000b005450007986 */ /* 0x0009e4000c101b04 */
.L_x_6887:
[----:B------:R-:W-:Y:S05]  /*10a20*/  BSYNC B2 ;  /* 0x0000000000027941 */ /* 0x000fea0003800000 */
.L_x_6885:
        /* <DEDUP_REMOVED lines=9> */
.L_x_6903:
        /* <DEDUP_REMOVED lines=12> */
.L_x_6906:
[----:B------:R-:W-:Y:S05]  /*10b80*/  BSYNC B3 ;  /* 0x0000000000037941 */ /* 0x000fea0003800000 */
.L_x_6905:
        /* <DEDUP_REMOVED lines=18> */
.L_x_6910:
[----:B------:R-:W-:Y:S05]  /*10cb0*/  BSYNC B4 ;  /* 0x0000000000047941 */ /* 0x000fea0003800000 */
.L_x_6909:
[----:B------:R-:W-:-:S07]  /*10cc0*/  F2FP.BF16.F32.PACK_AB R84, RZ, R0 ;  /* 0x00000000ff54723e */ /* 0x000fce00000010ff */
.L_x_6908:
[----:B------:R-:W-:Y:S05]  /*10cd0*/  BSYNC B3 ;  /* 0x0000000000037941 */ /* 0x000fea0003800000 */
.L_x_6907:
        /* <DEDUP_REMOVED lines=18> */
.L_x_6914:
[----:B------:R-:W-:Y:S05]  /*10e00*/  BSYNC B4 ;  /* 0x0000000000047941 */ /* 0x000fea0003800000 */
.L_x_6913:
[----:B------:R-:W-:-:S07]  /*10e10*/  F2FP.BF16.F32.PACK_AB R88, RZ, R0 ;  /* 0x00000000ff58723e */ /* 0x000fce00000010ff */
.L_x_6912:
[----:B------:R-:W-:Y:S05]  /*10e20*/  BSYNC B3 ;  /* 0x0000000000037941 */ /* 0x000fea0003800000 */
.L_x_6911:
        /* <DEDUP_REMOVED lines=17> */
.L_x_6918:
[----:B------:R-:W-:Y:S05]  /*10f40*/  BSYNC B4 ;  /* 0x0000000000047941 */ /* 0x000fea0003800000 */
.L_x_6917:
[----:B------:R-:W-:-:S07]  /*10f50*/  F2FP.BF16.F32.PACK_AB R85, RZ, R0 ;  /* 0x00000000ff55723e */ /* 0x000fce00000010ff */
.L_x_6916:
[----:B------:R-:W-:Y:S05]  /*10f60*/  BSYNC B3 ;  /* 0x0000000000037941 */ /* 0x000fea0003800000 */
.L_x_6915:
[----:B------:R-:W-:-:S05]  /*10f70*/  PRMT R85, R88, 0x5410, R85 ;  /* 0x0000541058557816 */ /* 0x000fca0000000055 */
[----:B------:R4:W-:Y:S02]  /*10f80*/  STG.E.64 desc[UR4][R80.64+0xc00], R84 ;  /* 0x000c005450007986 */ /* 0x0009e4000c101b04 */
.L_x_6904:
[----:B------:R-:W-:Y:S05]  /*10f90*/  BSYNC B2 ;  /* 0x0000000000027941 */ /* 0x000fea0003800000 */
.L_x_6902:
        /* <DEDUP_REMOVED lines=9> */
.L_x_6920:
        /* <DEDUP_REMOVED lines=12> */
.L_x_6923:
[----:B------:R-:W-:Y:S05]  /*110f0*/  BSYNC B3 ;  /* 0x0000000000037941 */ /* 0x000fea0003800000 */
.L_x_6922:
        /* <DEDUP_REMOVED lines=18> */
.L_x_6927:
[----:B------:R-:W-:Y:S05]  /*11220*/  BSYNC B4 ;  /* 0x0000000000047941 */ /* 0x000fea0003800000 */
.L_x_6926:
[----:B------:R-:W-:-:S07]  /*11230*/  F2FP.BF16.F32.PACK_AB R0, RZ, R0 ;  /* 0x00000000ff00723e */ /* 0x000fce00000010ff */
.L_x_6925:
[----:B------:R-:W-:Y:S05]  /*11240*/  BSYNC B3 ;  /* 0x0000000000037941 */ /* 0x000fea0003800000 */
.L_x_6924:
        /* <DEDUP_REMOVED lines=18> */
.L_x_6931:
[----:B------:R-:W-:Y:S05]  /*11370*/  BSYNC B4 ;  /* 0x0000000000047941 */ /* 0x000fea0003800000 */
.L_x_6930:
[----:B------:R-:W-:-:S07]  /*11380*/  F2FP.BF16.F32.PACK_AB R7, RZ, R0 ;  /* 0x00000000ff07723e */ /* 0x000fce00000010ff */
.L_x_6929:
[----:B------:R-:W-:Y:S05]  /*11390*/  BSYNC B3 ;  /* 0x0000000000037941 */ /* 0x000fea0003800000 */
.L_x_6928:
        /* <DEDUP_REMOVED lines=17> */
.L_x_6935:
[----:B------:R-:W-:Y:S05]  /*114b0*/  BSYNC B4 ;  /* 0x0000000000047941 */ /* 0x000fea0003800000 */
.L_x_6934:
[----:B------:R-:W-:-:S07]  /*114c0*/  F2FP.BF16.F32.PACK_AB R0, RZ, R0 ;  /* 0x00000000ff00723e */ /* 0x000fce00000010ff */
.L_x_6933:
[----:B------:R-:W-:Y:S05]  /*114d0*/  BSYNC B3 ;  /* 0x0000000000037941 */ /* 0x000fea0003800000 */
.L_x_6932:
[----:B------:R-:W-:-:S05]  /*114e0*/  PRMT R7, R7, 0x5410, R0 ;  /* 0x0000541007077816 */ /* 0x000fca0000000000 */
[----:B------:R4:W-:Y:S02]  /*114f0*/  STG.E.64 desc[UR4][R80.64+0xd00], R6 ;  /* 0x000d000650007986 */ /* 0x0009e4000c101b04 */
.L_x_6921:
[----:B------:R-:W-:Y:S05]  /*11500*/  BSYNC B2 ;  /* 0x0000000000027941 */ /* 0x000fea0003800000 */
.L_x_6919:
        /* <DEDUP_REMOVED lines=9> */
.L_x_6937:
[----:B------:R-:W5:Y:S01]  /*115a0*/  MUFU.RCP R0, R3 ;  /* 0x0000000300007308 */ /* 0x000f620000001000 */
[----:B------:R-:W-:Y:S07]  /*115b0*/  BSSY B3, `(.L_x_6939) ;  /* 0x000000b000037945 */ /* 0x000fee0003800000 */
[----:B------:R-:W0:Y:S01]  /*115c0*/  FCHK P0, R12, R3 ;  /* 0x000000030c007302 */ /* 0x000e220000000000 */
[----:B-----5:R-:W-:-:S04]  /*115d0*/  FFMA R5, -R3, R0, 1 ;  /* 0x3f80000003057423 */ /* 0x020fc80000000100 */
[----:B------:R-:W-:-:S04]  /*115e0*/  FFMA R5, R0, R5, R0 ;  /* 0x0000000500057223 */ /* 0x000fc80000000000 */
[----:B------:R-:W-:-:S04]  /*115f0*/  FFMA R0, R5, R12, RZ ;  /* 0x0000000c05007223 */ /* 0x000fc800000000ff */
[----:B----4-:R-:W-:-:S04]  /*11600*/  FFMA R7, -R3, R0, R12 ;  /* 0x0000000003077223 */ /* 0x010fc8000000010c */
[----:B------:R-:W-:Y:S01]  /*11610*/  FFMA R0, R5, R7, R0 ;  /* 0x0000000705007223 */ /* 0x000fe20000000000 */
[----:B0-----:R-:W-:Y:S06]  /*11620*/  @!P0 BRA `(.L_x_6940) ;  /* 0x00000000000c8947 */ /* 0x001fec0003800000 */
[----:B------:R-:W-:Y:S01]  /*11630*/  IMAD.MOV.U32 R0, RZ, RZ, R12 ;  /* 0x000000ffff007224 */ /* 0x000fe200078e000c */
[----:B------:R-:W-:-:S07]  /*11640*/  MOV R138, 0x11660 ;  /* 0x00011660008a7802 */ /* 0x000fce0000000f00 */
[----:B-123--:R-:W-:Y:S05]  /*11650*/  CALL.REL.NOINC `($__internal_2_$__cuda_sm3x_div_rn_noftz_f32_slowpath) ;  /* 0x0000006000207944 */ /* 0x00efea0003c00000 */
.L_x_6940:
[----:B------:R-:W-:Y:S05]  /*11660*/  BSYNC B3 ;  /* 0x0000000000037941 */ /* 0x000fea0003800000 */
.L_x_6939:
        /* <DEDUP_REMOVED lines=18> */
.L_x_6944:
[----:B------:R-:W-:Y:S05]  /*11790*/  BSYNC B4 ;  /* 0x0000000000047941 */ /* 0x000fea0003800000 */
.L_x_6943:
[----:B------:R-:W-:-:S07]  /*117a0*/  F2FP.BF16.F32.PACK_AB R4, RZ, R0 ;  /* 0x00000000ff04723e */ /* 0x000fce00000010ff */
.L_x_6942:
[----:B------:R-:W-:Y:S05]  /*117b0*/  BSYNC B3 ;  /* 0x0000000000037941 */ /* 0x000fea0003800000 */
.L_x_6941:
        /* <DEDUP_REMOVED lines=18> */
.L_x_6948:
[----:B------:R-:W-:Y:S05]  /*118e0*/  BSYNC B4 ;  /* 0x0000000000047941 */ /* 0x000fea0003800000 */
.L_x_6947:
[----:B------:R-:W-:-:S07]  /*118f0*/  F2FP.BF16.F32.PACK_AB R5, RZ, R0 ;  /* 0x00000000ff05723e */ /* 0x000fce00000010ff */
.L_x_6946:
[----:B------:R-:W-:Y:S05]  /*11900*/  BSYNC B3 ;  /* 0x0000000000037941 */ /* 0x000fea0003800000 */
.L_x_6945:
        /* <DEDUP_REMOVED lines=17> */
.L_x_6952:
[----:B------:R-:W-:Y:S05]  /*11a20*/  BSYNC B4 ;  /* 0x0000000000047941 */ /* 0x000fea0003800000 */
.L_x_6951:
[----:B------:R-:W-:-:S07]  /*11a30*/  F2FP.BF16.F32.PACK_AB R0, RZ, R0 ;  /* 0x00000000ff00723e */ /* 0x000fce00000010ff */
.L_x_6950:
[----:B------:R-:W-:Y:S05]  /*11a40*/  BSYNC B3 ;  /* 0x0000000000037941 */ /* 0x000fea0003800000 */
.L_x_6949:
[----:B------:R-:W-:-:S05]  /*11a50*/  PRMT R5, R5, 0x5410, R0 ;  /* 0x0000541005057816 */ /* 0x000fca0000000000 */
[----:B------:R0:W-:Y:S02]  /*11a60*/  STG.E.64 desc[UR4][R80.64+0xe00], R4 ;  /* 0x000e000450007986 */ /* 0x0001e4000c101b04 */
.L_x_6938:
[----:B------:R-:W-:Y:S05]  /*11a70*/  BSYNC B2 ;  /* 0x0000000000027941 */ /* 0x000fea0003800000 */
.L_x_6936:
        /* <DEDUP_REMOVED lines=9> */
.L_x_6954:
        /* <DEDUP_REMOVED lines=11> */
[----:B-1234-:R-:W-:Y:S05]  /*11bc0*/  CALL.REL.NOINC `($__internal_2_$__cuda_sm3x_div_rn_noftz_f32_slowpath) ;  /* 0x0000005800c47944 */ /* 0x01efea0003c00000 */
.L_x_6957:
[----:B------:R-:W-:Y:S05]  /*11bd0*/  BSYNC B3 ;  /* 0x0000000000037941 */ /* 0x000fea0003800000 */
.L_x_6956:
        /* <DEDUP_REMOVED lines=12> */
[----:B----4-:R-:W-:-:S04]  /*11ca0*/  FFMA R7, -R3, R0, R14 ;  /* 0x0000000003077223 */ /* 0x010fc8000000010e */
[----:B------:R-:W-:Y:S01]  /*11cb0*/  FFMA R0, R5, R7, R0 ;  /* 0x0000000705007223 */ /* 0x000fe20000000000 */
[----:B-----5:R-:W-:Y:S06]  /*11cc0*/  @!P0 BRA `(.L_x_6961) ;  /* 0x00000000000c8947 */ /* 0x020fec0003800000 */
[----:B------:R-:W-:Y:S02]  /*11cd0*/  MOV R0, R14 ;  /* 0x0000000e00007202 */ /* 0x000fe40000000f00 */
[----:B------:R-:W-:-:S07]  /*11ce0*/  MOV R138, 0x11d00 ;  /* 0x00011d00008a7802 */ /* 0x000fce0000000f00 */
[----:B-123--:R-:W-:Y:S05]  /*11cf0*/  CALL.REL.NOINC `($__internal_2_$__cuda_sm3x_div_rn_noftz_f32_slowpath) ;  /* 0x0000005800787944 */ /* 0x00efea0003c00000 */
.L_x_6961:
[----:B------:R-:W-:Y:S05]  /*11d00*/  BSYNC B4 ;  /* 0x0000000000047941 */ /* 0x000fea0003800000 */
.L_x_6960:
[----:B------:R-:W-:-:S07]  /*11d10*/  F2FP.BF16.F32.PACK_AB R4, RZ, R0 ;  /* 0x00000000ff04723e */ /* 0x000fce00000010ff */
.L_x_6959:
[----:B------:R-:W-:Y:S05]  /*11d20*/  BSYNC B3 ;  /* 0x0000000000037941 */ /* 0x000fea0003800000 */
.L_x_6958:
[----:B------:R-:W-:Y:S01]  /*11d30*/  IADD3 R5, R82, 0x782, RZ ;  /* 0x0000078252057810 */ /* 0x000fe20007ffe0ff */
[----:B------:R-:W-:Y:S01]  /*11d40*/  BSSY B3, `(.L_x_6962) ;  /* 0x0000013000037945 */ /* 0x000fe20003800000 */
[----:B------:R-:W-:Y:S02]  /*11d50*/  PRMT R4, R9, 0x5410, R4 ;  /* 0x0000541009047816 */ /* 0x000fe40000000004 */
[----:B------:R-:W-:-:S13]  /*11d60*/  ISETP.GE.AND P0, PT, R5, R2, PT ;  /* 0x000000020500720c */ /* 0x000fda0003f06270 */
[----:B----4-:R-:W-:Y:S01]  /*11d70*/  @P0 PRMT R6, RZ, 0x7610, R6 ;  /* 0x00007610ff060816 */ /* 0x010fe20000000006 */
        /* <DEDUP_REMOVED lines=13> */
.L_x_6965:
[----:B------:R-:W-:Y:S05]  /*11e50*/  BSYNC B4 ;  /* 0x0000000000047941 */ /* 0x000fea0003800000 */
.L_x_6964:
[----:B------:R-:W-:-:S07]  /*11e60*/  F2FP.BF16.F32.PACK_AB R6, RZ, R0 ;  /* 0x00000000ff06723e */ /* 0x000fce00000010ff */
.L_x_6963:
[----:B------:R-:W-:Y:S05]  /*11e70*/  BSYNC B3 ;  /* 0x0000000000037941 */ /* 0x000fea0003800000 */
.L_x_6962:
        /* <DEDUP_REMOVED lines=17> */
.L_x_6969:
[----:B------:R-:W-:Y:S05]  /*11f90*/  BSYNC B4 ;  /* 0x0000000000047941 */ /* 0x000fea0003800000 */
.L_x_6968:
[----:B------:R-:W-:-:S07]  /*11fa0*/  F2FP.BF16.F32.PACK_AB R5, RZ, R0 ;  /* 0x00000000ff05723e */ /* 0x000fce00000010ff */
.L_x_6967:
[----:B------:R-:W-:Y:S05]  /*11fb0*/  BSYNC B3 ;  /* 0x0000000000037941 */ /* 0x000fea0003800000 */
.L_x_6966:
[----:B------:R-:W-:-:S05]  /*11fc0*/  PRMT R5, R6, 0x5410, R5 ;  /* 0x0000541006057816 */ /* 0x000fca0000000005 */
[----:B------:R0:W-:Y:S02]  /*11fd0*/  STG.E.64 desc[UR4][R80.64+0xf00], R4 ;  /* 0x000f000450007986 */ /* 0x0001e4000c101b04 */
.L_x_6955:
[----:B------:R-:W-:Y:S05]  /*11fe0*/  BSYNC B2 ;  /* 0x0000000000027941 */ /* 0x000fea0003800000 */
.L_x_6953:
        /* <DEDUP_REMOVED lines=9> */
.L_x_6971:
        /* <DEDUP_REMOVED lines=9> */
[----:B------:R-:W-:Y:S01]  /*12110*/  IMAD.MOV.U32 R0, RZ, RZ, R20 ;  /* 0x000000ffff007224 */ /* 0x000fe200078e0014 */
[----:B------:R-:W-:-:S07]  /*12120*/  MOV R138, 0x12140 ;  /* 0x00012140008a7802 */ /* 0x000fce0000000f00 */
[----:B-123--:R-:W-:Y:S05]  /*12130*/  CALL.REL.NOINC `($__internal_2_$__cuda_sm3x_div_rn_noftz_f32_slowpath) ;  /* 0x0000005400687944 */ /* 0x00efea0003c00000 */
.L_x_6974:
[----:B------:R-:W-:Y:S05]  /*12140*/  BSYNC B3 ;  /* 0x0000000000037941 */ /* 0x000fea0003800000 */
.L_x_6973:
        /* <DEDUP_REMOVED lines=18> */
.L_x_6978:
[----:B------:R-:W-:Y:S05]  /*12270*/  BSYNC B4 ;  /* 0x0000000000047941 */ /* 0x000fea0003800000 */
.L_x_6977:
[----:B------:R-:W-:-:S07]  /*12280*/  F2FP.BF16.F32.PACK_AB R4, RZ, R0 ;  /* 0x00000000ff04723e */ /* 0x000fce00000010ff */
.L_x_6976:
[----:B------:R-:W-:Y:S05]  /*12290*/  BSYNC B3 ;  /* 0x0000000000037941 */ /* 0x000fea0003800000 */
.L_x_6975:
        /* <DEDUP_REMOVED lines=18> */
.L_x_6982:
[----:B------:R-:W-:Y:S05]  /*123c0*/  BSYNC B4 ;  /* 0x0000000000047941 */ /* 0x000fea0003800000 */
.L_x_6981:
[----:B------:R-:W-:-:S07]  /*123d0*/  F2FP.BF16.F32.PACK_AB R5, RZ, R0 ;  /* 0x00000000ff05723e */ /* 0x000fce00000010ff */
.L_x_6980:
[----:B------:R-:W-:Y:S05]  /*123e0*/  BSYNC B3 ;  /* 0x0000000000037941 */ /* 0x000fea0003800000 */
.L_x_6979:
        /* <DEDUP_REMOVED lines=17> */
.L_x_6986:
[----:B------:R-:W-:Y:S05]  /*12500*/  BSYNC B4 ;  /* 0x0000000000047941 */ /* 0x000fea0003800000 */
.L_x_6985:
[----:B------:R-:W-:-:S07]  /*12510*/  F2FP.BF16.F32.PACK_AB R0, RZ, R0 ;  /* 0x00000000ff00723e */ /* 0x000fce00000010ff */
.L_x_6984:
[----:B------:R-:W-:Y:S05]  /*12520*/  BSYNC B3 ;  /* 0x0000000000037941 */ /* 0x000fea0003800000 */
.L_x_6983:
[----:B------:R-:W-:-:S05]  /*12530*/  PRMT R5, R5, 0x5410, R0 ;  /* 0x0000541005057816 */ /* 0x000fca0000000000 */
[----:B------:R0:W-:Y:S02]  /*12540*/  STG.E.64 desc[UR4][R80.64+0x1000], R4 ;  /* 0x0010000450007986 */ /* 0x0001e4000c101b04 */
.L_x_6972:
[----:B------:R-:W-:Y:S05]  /*12550*/  BSYNC B2 ;  /* 0x0000000000027941 */ /* 0x000fea0003800000 */
.L_x_6970:
        /* <DEDUP_REMOVED lines=9> */
.L_x_6988:
        /* <DEDUP_REMOVED lines=12> */
.L_x_6991:
[----:B------:R-:W-:Y:S05]  /*126b0*/  BSYNC B3 ;  /* 0x0000000000037941 */ /* 0x000fea0003800000 */
.L_x_6990:
        /* <DEDUP_REMOVED lines=18> */
.L_x_6995:
[----:B------:R-:W-:Y:S05]  /*127e0*/  BSYNC B4 ;  /* 0x0000000000047941 */ /* 0x000fea0003800000 */
.L_x_6994:
[----:B------:R-:W-:-:S07]  /*127f0*/  F2FP.BF16.F32.PACK_AB R4, RZ, R0 ;  /* 0x00000000ff04723e */ /* 0x000fce00000010ff */
.L_x_6993:
[----:B------:R-:W-:Y:S05]  /*12800*/  BSYNC B3 ;  /* 0x0000000000037941 */ /* 0x000fea0003800000 */
.L_x_6992:
        /* <DEDUP_REMOVED lines=18> */
.L_x_6999:
[----:B------:R-:W-:Y:S05]  /*12930*/  BSYNC B4 ;  /* 0x0000000000047941 */ /* 0x000fea0003800000 */
.L_x_6998:
[----:B------:R-:W-:-:S07]  /*12940*/  F2FP.BF16.F32.PACK_AB R6, RZ, R0 ;  /* 0x00000000ff06723e */ /* 0x000fce00000010ff */
.L_x_6997:
[----:B------:R-:W-:Y:S05]  /*12950*/  BSYNC B3 ;  /* 0x0000000000037941 */ /* 0x000fea0003800000 */
.L_x_6996:
        /* <DEDUP_REMOVED lines=17> */
.L_x_7003:
[----:B------:R-:W-:Y:S05]  /*12a70*/  BSYNC B4 ;  /* 0x0000000000047941 */ /* 0x000fea0003800000 */
.L_x_7002:
[----:B------:R-:W-:-:S07]  /*12a80*/  F2FP.BF16.F32.PACK_AB R5, RZ, R0 ;  /* 0x00000000ff05723e */ /* 0x000fce00000010ff */
.L_x_7001:
[----:B------:R-:W-:Y:S05]  /*12a90*/  BSYNC B3 ;  /* 0x0000000000037941 */ /* 0x000fea0003800000 */
.L_x_7000:
[----:B------:R-:W-:-:S05]  /*12aa0*/  PRMT R5, R6, 0x5410, R5 ;  /* 0x0000541006057816 */ /* 0x000fca0000000005 */
[----:B------:R0:W-:Y:S02]  /*12ab0*/  STG.E.64 desc[UR4][R80.64+0x1100], R4 ;  /* 0x0011000450007986 */ /* 0x0001e4000c101b04 */
.L_x_6989:
[----:B------:R-:W-:Y:S05]  /*12ac0*/  BSYNC B2 ;  /* 0x0000000000027941 */ /* 0x000fea0003800000 */
.L_x_6987:
        /* <DEDUP_REMOVED lines=9> */
.L_x_7005:
        /* <DEDUP_REMOVED lines=12> */
.L_x_7008:
[----:B------:R-:W-:Y:S05]  /*12c20*/  BSYNC B3 ;  /* 0x0000000000037941 */ /* 0x000fea0003800000 */
.L_x_7007:
        /* <DEDUP_REMOVED lines=18> */
.L_x_7012:
[----:B------:R-:W-:Y:S05]  /*12d50*/  BSYNC B4 ;  /* 0x0000000000047941 */ /* 0x000fea0003800000 */
.L_x_7011:
[----:B------:R-:W-:-:S07]  /*12d60*/  F2FP.BF16.F32.PACK_AB R4, RZ, R0 ;  /* 0x00000000ff04723e */ /* 0x000fce00000010ff */
.L_x_7010:
[----:B------:R-:W-:Y:S05]  /*12d70*/  BSYNC B3 ;  /* 0x0000000000037941 */ /* 0x000fea0003800000 */
.L_x_7009:
        /* <DEDUP_REMOVED lines=18> */
.L_x_7016:
[----:B------:R-:W-:Y:S05]  /*12ea0*/  BSYNC B4 ;  /* 0x0000000000047941 */ /* 0x000fea0003800000 */
.L_x_7015:
[----:B------:R-:W-:-:S07]  /*12eb0*/  F2FP.BF16.F32.PACK_AB R5, RZ, R0 ;  /* 0x00000000ff05723e */ /* 0x000fce00000010ff */
.L_x_7014:
[----:B------:R-:W-:Y:S05]  /*12ec0*/  BSYNC B3 ;  /* 0x0000000000037941 */ /* 0x000fea0003800000 */
.L_x_7013:
        /* <DEDUP_REMOVED lines=17> */
.L_x_7020:
[----:B------:R-:W-:Y:S05]  /*12fe0*/  BSYNC B4 ;  /* 0x0000000000047941 */ /* 0x000fea0003800000 */
.L_x_7019:
[----:B------:R-:W-:-:S07]  /*12ff0*/  F2FP.BF16.F32.PACK_AB R0, RZ, R0 ;  /* 0x00000000ff00723e */ /* 0x000fce00000010ff */
.L_x_7018:
[----:B------:R-:W-:Y:S05]  /*13000*/  BSYNC B3 ;  /* 0x0000000000037941 */ /* 0x000fea0003800000 */
.L_x_7017:
[----:B------:R-:W-:-:S05]  /*13010*/  PRMT R5, R5, 0x5410, R0 ;  /* 0x0000541005057816 */ /* 0x000fca0000000000 */
[----:B------:R0:W-:Y:S02]  /*13020*/  STG.E.64 desc[UR4][R80.64+0x1200], R4 ;  /* 0x0012000450007986 */ /* 0x0001e4000c101b04 */
.L_x_7006:
[----:B------:R-:W-:Y:S05]  /*13030*/  BSYNC B2 ;  /* 0x0000000000027941 */ /* 0x000fea0003800000 */
.L_x_7004:
        /* <DEDUP_REMOVED lines=9> */
.L_x_7022:
        /* <DEDUP_REMOVED lines=12> */
.L_x_7025:
[----:B------:R-:W-:Y:S05]  /*13190*/  BSYNC B3 ;  /* 0x0000000000037941 */ /* 0x000fea0003800000 */
.L_x_7024:
        /* <DEDUP_REMOVED lines=18> */
.L_x_7029:
[----:B------:R-:W-:Y:S05]  /*132c0*/  BSYNC B4 ;  /* 0x0000000000047941 */ /* 0x000fea0003800000 */
.L_x_7028:
[----:B------:R-:W-:-:S07]  /*132d0*/  F2FP.BF16.F32.PACK_AB R4, RZ, R0 ;  /* 0x00000000ff04723e */ /* 0x000fce00000010ff */
.L_x_7027:
[----:B------:R-:W-:Y:S05]  /*132e0*/  BSYNC B3 ;  /* 0x0000000000037941 */ /* 0x000fea0003800000 */
.L_x_7026:
        /* <DEDUP_REMOVED lines=18> */
.L_x_7033:
[----:B------:R-:W-:Y:S05]  /*13410*/  BSYNC B4 ;  /* 0x0000000000047941 */ /* 0x000fea0003800000 */
.L_x_7032:
[----:B------:R-:W-:-:S07]  /*13420*/  F2FP.BF16.F32.PACK_AB R6, RZ, R0 ;  /* 0x00000000ff06723e */ /* 0x000fce00000010ff */
.L_x_7031:
[----:B------:R-:W-:Y:S05]  /*13430*/  BSYNC B3 ;  /* 0x0000000000037941 */ /* 0x000fea0003800000 */
.L_x_7030:
        /* <DEDUP_REMOVED lines=17> */
.L_x_7037:
[----:B------:R-:W-:Y:S05]  /*13550*/  BSYNC B4 ;  /* 0x0000000000047941 */ /* 0x000fea0003800000 */
.L_x_7036:
[----:B------:R-:W-:-:S07]  /*13560*/  F2FP.BF16.F32.PACK_AB R5, RZ, R0 ;  /* 0x00000000ff05723e */ /* 0x000fce00000010ff */
.L_x_7035:
[----:B------:R-:W-:Y:S05]  /*13570*/  BSYNC B3 ;  /* 0x0000000000037941 */ /* 0x000fea0003800000 */
.L_x_7034:
[----:B------:R-:W-:-:S05]  /*13580*/  PRMT R5, R6, 0x5410, R5 ;  /* 0x0000541006057816 */ /* 0x000fca0000000005 */
[----:B------:R0:W-:Y:S02]  /*13590*/  STG.E.64 desc[UR4][R80.64+0x1300], R4 ;  /* 0x0013000450007986 */ /* 0x0001e4000c101b04 */
.L_x_7023:
[----:B------:R-:W-:Y:S05]  /*135a0*/  BSYNC B2 ;  /* 0x0000000000027941 */ /* 0x000fea0003800000 */
.L_x_7021:
        /* <DEDUP_REMOVED lines=9> */
.L_x_7039:
        /* <DEDUP_REMOVED lines=12> */
.L_x_7042:
[----:B------:R-:W-:Y:S05]  /*13700*/  BSYNC B3 ;  /* 0x0000000000037941 */ /* 0x000fea0003800000 */
.L_x_7041:
        /* <DEDUP_REMOVED lines=18> */
.L_x_7046:
[----:B------:R-:W-:Y:S05]  /*13830*/  BSYNC B4 ;  /* 0x0000000000047941 */ /* 0x000fea0003800000 */
.L_x_7045:
[----:B------:R-:W-:-:S07]  /*13840*/  F2FP.BF16.F32.PACK_AB R4, RZ, R0 ;  /* 0x00000000ff04723e */ /* 0x000fce00000010ff */
.L_x_7044:
[----:B------:R-:W-:Y:S05]  /*13850*/  BSYNC B3 ;  /* 0x0000000000037941 */ /* 0x000fea0003800000 */
.L_x_7043:
        /* <DEDUP_REMOVED lines=18> */
.L_x_7050:
[----:B------:R-:W-:Y:S05]  /*13980*/  BSYNC B4 ;  /* 0x0000000000047941 */ /* 0x000fea0003800000 */
.L_x_7049:
[----:B------:R-:W-:-:S07]  /*13990*/  F2FP.BF16.F32.PACK_AB R5, RZ, R0 ;  /* 0x00000000ff05723e */ /* 0x000fce00000010ff */
.L_x_7048:
[----:B------:R-:W-:Y:S05]  /*139a0*/  BSYNC B3 ;  /* 0x0000000000037941 */ /* 0x000fea0003800000 */
.L_x_7047:
        /* <DEDUP_REMOVED lines=17> */
.L_x_7054:
[----:B------:R-:W-:Y:S05]  /*13ac0*/  BSYNC B4 ;  /* 0x0000000000047941 */ /* 0x000fea0003800000 */
.L_x_7053:
[----:B------:R-:W-:-:S07]  /*13ad0*/  F2FP.BF16.F32.PACK_AB R0, RZ, R0 ;  /* 0x00000000ff00723e */ /* 0x000fce00000010ff */
.L_x_7052:
[----:B------:R-:W-:Y:S05]  /*13ae0*/  BSYNC B3 ;  /* 0x0000000000037941 */ /* 0x000fea0003800000 */
.L_x_7051:
[----:B------:R-:W-:-:S05]  /*13af0*/  PRMT R5, R5, 0x5410, R0 ;  /* 0x0000541005057816 */ /* 0x000fca0000000000 */
[----:B------:R0:W-:Y:S02]  /*13b00*/  STG.E.64 desc[UR4][R80.64+0x1400], R4 ;  /* 0x0014000450007986 */ /* 0x0001e4000c101b04 */
.L_x_7040:
[----:B------:R-:W-:Y:S05]  /*13b10*/  BSYNC B2 ;  /* 0x0000000000027941 */ /* 0x000fea0003800000 */
.L_x_7038:
        /* <DEDUP_REMOVED lines=9> */
.L_x_7056:
        /* <DEDUP_REMOVED lines=12> */
.L_x_7059:
[----:B------:R-:W-:Y:S05]  /*13c70*/  BSYNC B3 ;  /* 0x0000000000037941 */ /* 0x000fea0003800000 */
.L_x_7058:
        /* <DEDUP_REMOVED lines=18> */
.L_x_7063:
[----:B------:R-:W-:Y:S05]  /*13da0*/  BSYNC B4 ;  /* 0x0000000000047941 */ /* 0x000fea0003800000 */
.L_x_7062:
[----:B------:R-:W-:-:S07]  /*13db0*/  F2FP.BF16.F32.PACK_AB R4, RZ, R0 ;  /* 0x00000000ff04723e */ /* 0x000fce00000010ff */
.L_x_7061:
[----:B------:R-:W-:Y:S05]  /*13dc0*/  BSYNC B3 ;  /* 0x0000000000037941 */ /* 0x000fea0003800000 */
.L_x_7060:
        /* <DEDUP_REMOVED lines=18> */
.L_x_7067:
[----:B------:R-:W-:Y:S05]  /*13ef0*/  BSYNC B4 ;  /* 0x0000000000047941 */ /* 0x000fea0003800000 */
.L_x_7066:
[----:B------:R-:W-:-:S07]  /*13f00*/  F2FP.BF16.F32.PACK_AB R6, RZ, R0 ;  /* 0x00000000ff06723e */ /* 0x000fce00000010ff */
.L_x_7065:
[----:B------:R-:W-:Y:S05]  /*13f10*/  BSYNC B3 ;  /* 0x0000000000037941 */ /* 0x000fea0003800000 */
.L_x_7064:
        /* <DEDUP_REMOVED lines=17> */
.L_x_7071:
[----:B------:R-:W-:Y:S05]  /*14030*/  BSYNC B4 ;  /* 0x0000000000047941 */ /* 0x000fea0003800000 */
.L_x_7070:
[----:B------:R-:W-:-:S07]  /*14040*/  F2FP.BF16.F32.PACK_AB R5, RZ, R0 ;  /* 0x00000000ff05723e */ /* 0x000fce00000010ff */
.L_x_7069:
[----:B------:R-:W-:Y:S05]  /*14050*/  BSYNC B3 ;  /* 0x0000000000037941 */ /* 0x000fea0003800000 */
.L_x_7068:
[----:B------:R-:W-:-:S05]  /*14060*/  PRMT R5, R6, 0x5410, R5 ;  /* 0x0000541006057816 */ /* 0x000fca0000000005 */
[----:B------:R0:W-:Y:S02]  /*14070*/  STG.E.64 desc[UR4][R80.64+0x1500], R4 ;  /* 0x0015000450007986 */ /* 0x0001e4000c101b04 */
.L_x_7057:
[----:B------:R-:W-:Y:S05]  /*14080*/  BSYNC B2 ;  /* 0x0000000000027941 */ /* 0x000fea0003800000 */
.L_x_7055:
        /* <DEDUP_REMOVED lines=9> */
.L_x_7073:
        /* <DEDUP_REMOVED lines=12> */
.L_x_7076:
[----:B------:R-:W-:Y:S05]  /*141e0*/  BSYNC B3 ;  /* 0x0000000000037941 */ /* 0x000fea0003800000 */
.L_x_7075:
        /* <DEDUP_REMOVED lines=18> */
.L_x_7080:
[----:B------:R-:W-:Y:S05]  /*14310*/  BSYNC B4 ;  /* 0x0000000000047941 */ /* 0x000fea0003800000 */
.L_x_7079:
[----:B------:R-:W-:-:S07]  /*14320*/  F2FP.BF16.F32.PACK_AB R4, RZ, R0 ;  /* 0x00000000ff04723e */ /* 0x000fce00000010ff */
.L_x_7078:
[----:B------:R-:W-:Y:S05]  /*14330*/  BSYNC B3 ;  /* 0x0000000000037941 */ /* 0x000fea0003800000 */
.L_x_7077:
        /* <DEDUP_REMOVED lines=18> */
.L_x_7084:
[----:B------:R-:W-:Y:S05]  /*14460*/  BSYNC B4 ;  /* 0x0000000000047941 */ /* 0x000fea0003800000 */
.L_x_7083:
[----:B------:R-:W-:-:S07]  /*14470*/  F2FP.BF16.F32.PACK_AB R6, RZ, R0 ;  /* 0x00000000ff06723e */ /* 0x000fce00000010ff */
.L_x_7082:
[----:B------:R-:W-:Y:S05]  /*14480*/  BSYNC B3 ;  /* 0x0000000000037941 */ /* 0x000fea0003800000 */
.L_x_7081:
        /* <DEDUP_REMOVED lines=17> */
.L_x_7088:
[----:B------:R-:W-:Y:S05]  /*145a0*/  BSYNC B4 ;  /* 0x0000000000047941 */ /* 0x000fea0003800000 */
.L_x_7087:
[----:B------:R-:W-:-:S07]  /*145b0*/  F2FP.BF16.F32.PACK_AB R5, RZ, R0 ;  /* 0x00000000ff05723e */ /* 0x000fce00000010ff */
.L_x_7086:
[----:B------:R-:W-:Y:S05]  /*145c0*/  BSYNC B3 ;  /* 0x0000000000037941 */ /* 0x000fea0003800000 */
.L_x_7085:
[----:B------:R-:W-:-:S05]  /*145d0*/  PRMT R5, R6, 0x5410, R5 ;  /* 0x0000541006057816 */ /* 0x000fca0000000005 */
[----:B------:R0:W-:Y:S02]  /*145e0*/  STG.E.64 desc[UR4][R80.64+0x1600], R4 ;  /* 0x0016000450007986 */ /* 0x0001e4000c101b04 */
.L_x_7074:
[----:B------:R-:W-:Y:S05]  /*145f0*/  BSYNC B2 ;  /* 0x0000000000027941 */ /* 0x000fea0003800000 */
.L_x_7072:
        /* <DEDUP_REMOVED lines=9> */
.L_x_7090:
        /* <DEDUP_REMOVED lines=12> */
.L_x_7093:
[----:B------:R-:W-:Y:S05]  /*14750*/  BSYNC B3 ;  /* 0x0000000000037941 */ /* 0x000fea0003800000 */
.L_x_7092:
[----:B------:R-:W-:Y:S01]  /*14760*/  IADD3 R5, R82, 0xb81, RZ ;  /* 0x00000b8152057810 */ /* 0x000fe20007ffe0ff */
[----:B------:R-:W-:Y:S01]  /*14770*/  BSSY B3, `(.L_x_7094) ;  /* 0x0000013000037945 */ /* 0x000fe20003800000 */
[----:B----4-:R-:W-:Y:S02]  /*14780*/  F2FP.BF16.F32.PACK_AB R7, RZ, R0 ;  /* 0x00000000ff07723e */ /* 0x010fe400000010ff */
        /* <DEDUP_REMOVED lines=15> */
.L_x_7097:
[----:B------:R-:W-:Y:S05]  /*14880*/  BSYNC B4 ;  /* 0x0000000000047941 */ /* 0x000fea0003800000 */
.L_x_7096:
[----:B------:R-:W-:-:S07]  /*14890*/  F2FP.BF16.F32.PACK_AB R4, RZ, R0 ;  /* 0x00000000ff04723e */ /* 0x000fce00000010ff */
.L_x_7095:
[----:B------:R-:W-:Y:S05]  /*148a0*/  BSYNC B3 ;  /* 0x0000000000037941 */ /* 0x000fea0003800000 */
.L_x_7094:
        /* <DEDUP_REMOVED lines=18> */
.L_x_7101:
[----:B------:R-:W-:Y:S05]  /*149d0*/  BSYNC B4 ;  /* 0x0000000000047941 */ /* 0x000fea0003800000 */
.L_x_7100:
[----:B------:R-:W-:-:S07]  /*149e0*/  F2FP.BF16.F32.PACK_AB R6, RZ, R0 ;  /* 0x00000000ff06723e */ /* 0x000fce00000010ff */
.L_x_7099:
[----:B------:R-:W-:Y:S05]  /*149f0*/  BSYNC B3 ;  /* 0x0000000000037941 */ /* 0x000fea0003800000 */
.L_x_7098:
        /* <DEDUP_REMOVED lines=17> */
.L_x_7105:
[----:B------:R-:W-:Y:S05]  /*14b10*/  BSYNC B4 ;  /* 0x0000000000047941 */ /* 0x000fea0003800000 */
.L_x_7104:
[----:B------:R-:W-:-:S07]  /*14b20*/  F2FP.BF16.F32.PACK_AB R5, RZ, R0 ;  /* 0x00000000ff05723e */ /* 0x000fce00000010ff */
.L_x_7103:
[----:B------:R-:W-:Y:S05]  /*14b30*/  BSYNC B3 ;  /* 0x0000000000037941 */ /* 0x000fea0003800000 */
.L_x_7102:
[----:B------:R-:W-:-:S05]  /*14b40*/  PRMT R5, R6, 0x5410, R5 ;  /* 0x0000541006057816 */ /* 0x000fca0000000005 */
[----:B------:R0:W-:Y:S02]  /*14b50*/  STG.E.64 desc[UR4][R80.64+0x1700], R4 ;  /* 0x0017000450007986 */ /* 0x0001e4000c101b04 */
.L_x_7091:
[----:B------:R-:W-:Y:S05]  /*14b60*/  BSYNC B2 ;  /* 0x0000000000027941 */ /* 0x000fea0003800000 */
.L_x_7089:
        /* <DEDUP_REMOVED lines=9> */
.L_x_7107:
        /* <DEDUP_REMOVED lines=12> */
.L_x_7110:
[----:B------:R-:W-:Y:S05]  /*14cc0*/  BSYNC B3 ;  /* 0x0000000000037941 */ /* 0x000fea0003800000 */
.L_x_7109:
        /* <DEDUP_REMOVED lines=18> */
.L_x_7114:
[----:B------:R-:W-:Y:S05]  /*14df0*/  BSYNC B4 ;  /* 0x0000000000047941 */ /* 0x000fea0003800000 */
.L_x_7113:
[----:B------:R-:W-:-:S07]  /*14e00*/  F2FP.BF16.F32.PACK_AB R4, RZ, R0 ;  /* 0x00000000ff04723e */ /* 0x000fce00000010ff */
.L_x_7112:
[----:B------:R-:W-:Y:S05]  /*14e10*/  BSYNC B3 ;  /* 0x0000000000037941 */ /* 0x000fea0003800000 */
.L_x_7111:
        /* <DEDUP_REMOVED lines=18> */
.L_x_7118:
[----:B------:R-:W-:Y:S05]  /*14f40*/  BSYNC B4 ;  /* 0x0000000000047941 */ /* 0x000fea0003800000 */
.L_x_7117:
[----:B------:R-:W-:-:S07]  /*14f50*/  F2FP.BF16.F32.PACK_AB R5, RZ, R0 ;  /* 0x00000000ff05723e */ /* 0x000fce00000010ff */
.L_x_7116:
[----:B------:R-:W-:Y:S05]  /*14f60*/  BSYNC B3 ;  /* 0x0000000000037941 */ /* 0x000fea0003800000 */
.L_x_7115:
        /* <DEDUP_REMOVED lines=17> */
.L_x_7122:
[----:B------:R-:W-:Y:S05]  /*15080*/  BSYNC B4 ;  /* 0x0000000000047941 */ /* 0x000fea0003800000 */
.L_x_7121:
[----:B------:R-:W-:-:S07]  /*15090*/  F2FP.BF16.F32.PACK_AB R0, RZ, R0 ;  /* 0x00000000ff00723e */ /* 0x000fce00000010ff */
.L_x_7120:
[----:B------:R-:W-:Y:S05]  /*150a0*/  BSYNC B3 ;  /* 0x0000000000037941 */ /* 0x000fea0003800000 */
.L_x_7119:
[----:B------:R-:W-:-:S05]  /*150b0*/  PRMT R5, R5, 0x5410, R0 ;  /* 0x0000541005057816 */ /* 0x000fca0000000000 */
[----:B------:R0:W-:Y:S02]  /*150c0*/  STG.E.64 desc[UR4][R80.64+0x1800], R4 ;  /* 0x0018000450007986 */ /* 0x0001e4000c101b04 */
.L_x_7108:
[----:B------:R-:W-:Y:S05]  /*150d0*/  BSYNC B2 ;  /* 0x0000000000027941 */ /* 0x000fea0003800000 */
.L_x_7106:
        /* <DEDUP_REMOVED lines=9> */
.L_x_7124:
        /* <DEDUP_REMOVED lines=12> */
.L_x_7127:
[----:B------:R-:W-:Y:S05]  /*15230*/  BSYNC B3 ;  /* 0x0000000000037941 */ /* 0x000fea0003800000 */
.L_x_7126:
        /* <DEDUP_REMOVED lines=18> */
.L_x_7131:
[----:B------:R-:W-:Y:S05]  /*15360*/  BSYNC B4 ;  /* 0x0000000000047941 */ /* 0x000fea0003800000 */
.L_x_7130:
[----:B------:R-:W-:-:S07]  /*15370*/  F2FP.BF16.F32.PACK_AB R4, RZ, R0 ;  /* 0x00000000ff04723e */ /* 0x000fce00000010ff */
.L_x_7129:
[----:B------:R-:W-:Y:S05]  /*15380*/  BSYNC B3 ;  /* 0x0000000000037941 */ /* 0x000fea0003800000 */
.L_x_7128:
        /* <DEDUP_REMOVED lines=18> */
.L_x_7135:
[----:B------:R-:W-:Y:S05]  /*154b0*/  BSYNC B4 ;  /* 0x0000000000047941 */ /* 0x000fea0003800000 */
.L_x_7134:
[----:B------:R-:W-:-:S07]  /*154c0*/  F2FP.BF16.F32.PACK_AB R6, RZ, R0 ;  /* 0x00000000ff06723e */ /* 0x000fce00000010ff */
.L_x_7133:
[----:B------:R-:W-:Y:S05]  /*154d0*/  BSYNC B3 ;  /* 0x0000000000037941 */ /* 0x000fea0003800000 */
.L_x_7132:
        /* <DEDUP_REMOVED lines=17> */
.L_x_7139:
[----:B------:R-:W-:Y:S05]  /*155f0*/  BSYNC B4 ;  /* 0x0000000000047941 */ /* 0x000fea0003800000 */
.L_x_7138:
[----:B------:R-:W-:-:S07]  /*15600*/  F2FP.BF16.F32.PACK_AB R5, RZ, R0 ;  /* 0x00000000ff05723e */ /* 0x000fce00000010ff */
.L_x_7137:
[----:B------:R-:W-:Y:S05]  /*15610*/  BSYNC B3 ;  /* 0x0000000000037941 */ /* 0x000fea0003800000 */
.L_x_7136:
[----:B------:R-:W-:-:S05]  /*15620*/  PRMT R5, R6, 0x5410, R5 ;  /* 0x0000541006057816 */ /* 0x000fca0000000005 */
[----:B------:R0:W-:Y:S02]  /*15630*/  STG.E.64 desc[UR4][R80.64+0x1900], R4 ;  /* 0x0019000450007986 */ /* 0x0001e4000c101b04 */
.L_x_7125:
[----:B------:R-:W-:Y:S05]  /*15640*/  BSYNC B2 ;  /* 0x0000000000027941 */ /* 0x000fea0003800000 */
.L_x_7123:
        /* <DEDUP_REMOVED lines=9> */
.L_x_7141:
        /* <DEDUP_REMOVED lines=12> */
.L_x_7144:
[----:B------:R-:W-:Y:S05]  /*157a0*/  BSYNC B3 ;  /* 0x0000000000037941 */ /* 0x000fea0003800000 */
.L_x_7143:
        /* <DEDUP_REMOVED lines=18> */
.L_x_7148:
[----:B------:R-:W-:Y:S05]  /*158d0*/  BSYNC B4 ;  /* 0x0000000000047941 */ /* 0x000fea0003800000 */
.L_x_7147:
[----:B------:R-:W-:-:S07]  /*158e0*/  F2FP.BF16.F32.PACK_AB R4, RZ, R0 ;  /* 0x00000000ff04723e */ /* 0x000fce00000010ff */
.L_x_7146:
[----:B------:R-:W-:Y:S05]  /*158f0*/  BSYNC B3 ;  /* 0x0000000000037941 */ /* 0x000fea0003800000 */
.L_x_7145:
        /* <DEDUP_REMOVED lines=18> */
.L_x_7152:
[----:B------:R-:W-:Y:S05]  /*15a20*/  BSYNC B4 ;  /* 0x0000000000047941 */ /* 0x000fea0003800000 */
.L_x_7151:
[----:B------:R-:W-:-:S07]  /*15a30*/  F2FP.BF16.F32.PACK_AB R5, RZ, R0 ;  /* 0x00000000ff05723e */ /* 0x000fce00000010ff */
.L_x_7150:
[----:B------:R-:W-:Y:S05]  /*15a40*/  BSYNC B3 ;  /* 0x0000000000037941 */ /* 0x000fea0003800000 */
.L_x_7149:
        /* <DEDUP_REMOVED lines=17> */
.L_x_7156:
[----:B------:R-:W-:Y:S05]  /*15b60*/  BSYNC B4 ;  /* 0x0000000000047941 */ /* 0x000fea0003800000 */
.L_x_7155:
[----:B------:R-:W-:-:S07]  /*15b70*/  F2FP.BF16.F32.PACK_AB R0, RZ, R0 ;  /* 0x00000000ff00723e */ /* 0x000fce00000010ff */
.L_x_7154:
[----:B------:R-:W-:Y:S05]  /*15b80*/  BSYNC B3 ;  /* 0x0000000000037941 */ /* 0x000fea0003800000 */
.L_x_7153:
[----:B------:R-:W-:-:S05]  /*15b90*/  PRMT R5, R5, 0x5410, R0 ;  /* 0x0000541005057816 */ /* 0x000fca0000000000 */
[----:B------:R0:W-:Y:S02]  /*15ba0*/  STG.E.64 desc[UR4][R80.64+0x1a00], R4 ;  /* 0x001a000450007986 */ /* 0x0001e4000c101b04 */
.L_x_7142:
[----:B------:R-:W-:Y:S05]  /*15bb0*/  BSYNC B2 ;  /* 0x0000000000027941 */ /* 0x000fea0003800000 */
.L_x_7140:
        /* <DEDUP_REMOVED lines=9> */
.L_x_7158:
        /* <DEDUP_REMOVED lines=12> */
.L_x_7161:
[----:B------:R-:W-:Y:S05]  /*15d10*/  BSYNC B3 ;  /* 0x0000000000037941 */ /* 0x000fea0003800000 */
.L_x_7160:
        /* <DEDUP_REMOVED lines=18> */
.L_x_7165:
[----:B------:R-:W-:Y:S05]  /*15e40*/  BSYNC B4 ;  /* 0x0000000000047941 */ /* 0x000fea0003800000 */
.L_x_7164:
[----:B------:R-:W-:-:S07]  /*15e50*/  F2FP.BF16.F32.PACK_AB R4, RZ, R0 ;  /* 0x00000000ff04723e */ /* 0x000fce00000010ff */
.L_x_7163:
[----:B------:R-:W-:Y:S05]  /*15e60*/  BSYNC B3 ;  /* 0x0000000000037941 */ /* 0x000fea0003800000 */
.L_x_7162:
        /* <DEDUP_REMOVED lines=18> */
.L_x_7169:
[----:B------:R-:W-:Y:S05]  /*15f90*/  BSYNC B4 ;  /* 0x0000000000047941 */ /* 0x000fea0003800000 */
.L_x_7168:
[----:B------:R-:W-:-:S07]  /*15fa0*/  F2FP.BF16.F32.PACK_AB R6, RZ, R0 ;  /* 0x00000000ff06723e */ /* 0x000fce00000010ff */
.L_x_7167:
[----:B------:R-:W-:Y:S05]  /*15fb0*/  BSYNC B3 ;  /* 0x0000000000037941 */ /* 0x000fea0003800000 */
.L_x_7166:
        /* <DEDUP_REMOVED lines=17> */
.L_x_7173:
[----:B------:R-:W-:Y:S05]  /*160d0*/  BSYNC B4 ;  /* 0x0000000000047941 */ /* 0x000fea0003800000 */
.L_x_7172:
[----:B------:R-:W-:-:S07]  /*160e0*/  F2FP.BF16.F32.PACK_AB R5, RZ, R0 ;  /* 0x00000000ff05723e */ /* 0x000fce00000010ff */
.L_x_7171:
[----:B------:R-:W-:Y:S05]  /*160f0*/  BSYNC B3 ;  /* 0x0000000000037941 */ /* 0x000fea0003800000 */
.L_x_7170:
[----:B------:R-:W-:-:S05]  /*16100*/  PRMT R5, R6, 0x5410, R5 ;  /* 0x0000541006057816 */ /* 0x000fca0000000005 */
[----:B------:R0:W-:Y:S02]  /*16110*/  STG.E.64 desc[UR4][R80.64+0x1b00], R4 ;  /* 0x001b000450007986 */ /* 0x0001e4000c101b04 */
.L_x_7159:
[----:B------:R-:W-:Y:S05]  /*16120*/  BSYNC B2 ;  /* 0x0000000000027941 */ /* 0x000fea0003800000 */
.L_x_7157:
        /* <DEDUP_REMOVED lines=9> */
.L_x_7175:
        /* <DEDUP_REMOVED lines=12> */
.L_x_7178:
[----:B------:R-:W-:Y:S05]  /*16280*/  BSYNC B3 ;  /* 0x0000000000037941 */ /* 0x000fea0003800000 */
.L_x_7177:
        /* <DEDUP_REMOVED lines=18> */
.L_x_7182:
[----:B------:R-:W-:Y:S05]  /*163b0*/  BSYNC B4 ;  /* 0x0000000000047941 */ /* 0x000fea0003800000 */
.L_x_7181:
[----:B------:R-:W-:-:S07]  /*163c0*/  F2FP.BF16.F32.PACK_AB R4, RZ, R0 ;  /* 0x00000000ff04723e */ /* 0x000fce00000010ff */
.L_x_7180:
[----:B------:R-:W-:Y:S05]  /*163d0*/  BSYNC B3 ;  /* 0x0000000000037941 */ /* 0x000fea0003800000 */
.L_x_7179:
        /* <DEDUP_REMOVED lines=18> */
.L_x_7186:
[----:B------:R-:W-:Y:S05]  /*16500*/  BSYNC B4 ;  /* 0x0000000000047941 */ /* 0x000fea0003800000 */
.L_x_7185:
[----:B------:R-:W-:-:S07]  /*16510*/  F2FP.BF16.F32.PACK_AB R6, RZ, R0 ;  /* 0x00000000ff06723e */ /* 0x000fce00000010ff */
.L_x_7184:
[----:B------:R-:W-:Y:S05]  /*16520*/  BSYNC B3 ;  /* 0x0000000000037941 */ /* 0x000fea0003800000 */
.L_x_7183:
        /* <DEDUP_REMOVED lines=17> */
.L_x_7190:
[----:B------:R-:W-:Y:S05]  /*16640*/  BSYNC B4 ;  /* 0x0000000000047941 */ /* 0x000fea0003800000 */
.L_x_7189:
[----:B------:R-:W-:-:S07]  /*16650*/  F2FP.BF16.F32.PACK_AB R5, RZ, R0 ;  /* 0x00000000ff05723e */ /* 0x000fce00000010ff */
.L_x_7188:
[----:B------:R-:W-:Y:S05]  /*16660*/  BSYNC B3 ;  /* 0x0000000000037941 */ /* 0x000fea0003800000 */
.L_x_7187:
[----:B------:R-:W-:-:S05]  /*16670*/  PRMT R5, R6, 0x5410, R5 ;  /* 0x0000541006057816 */ /* 0x000fca0000000005 */
[----:B------:R0:W-:Y:S02]  /*16680*/  STG.E.64 desc[UR4][R80.64+0x1c00], R4 ;  /* 0x001c000450007986 */ /* 0x0001e4000c101b04 */
.L_x_7176:
[----:B------:R-:W-:Y:S05]  /*16690*/  BSYNC B2 ;  /* 0x0000000000027941 */ /* 0x000fea0003800000 */
.L_x_7174:
        /* <DEDUP_REMOVED lines=9> */
.L_x_7192:
        /* <DEDUP_REMOVED lines=12> */
.L_x_7195:
[----:B------:R-:W-:Y:S05]  /*167f0*/  BSYNC B3 ;  /* 0x0000000000037941 */ /* 0x000fea0003800000 */
.L_x_7194:
        /* <DEDUP_REMOVED lines=18> */
.L_x_7199:
[----:B------:R-:W-:Y:S05]  /*16920*/  BSYNC B4 ;  /* 0x0000000000047941 */ /* 0x000fea0003800000 */
.L_x_7198:
[----:B------:R-:W-:-:S07]  /*16930*/  F2FP.BF16.F32.PACK_AB R0, RZ, R0 ;  /* 0x00000000ff00723e */ /* 0x000fce00000010ff */
.L_x_7197:
[----:B------:R-:W-:Y:S05]  /*16940*/  BSYNC B3 ;  /* 0x0000000000037941 */ /* 0x000fea0003800000 */
.L_x_7196:
        /* <DEDUP_REMOVED lines=18> */
.L_x_7203:
[----:B------:R-:W-:Y:S05]  /*16a70*/  BSYNC B4 ;  /* 0x0000000000047941 */ /* 0x000fea0003800000 */
.L_x_7202:
[----:B------:R-:W-:-:S07]  /*16a80*/  F2FP.BF16.F32.PACK_AB R4, RZ, R0 ;  /* 0x00000000ff04723e */ /* 0x000fce00000010ff */
.L_x_7201:
[----:B------:R-:W-:Y:S05]  /*16a90*/  BSYNC B3 ;  /* 0x0000000000037941 */ /* 0x000fea0003800000 */
.L_x_7200:
        /* <DEDUP_REMOVED lines=17> */
.L_x_7207:
[----:B------:R-:W-:Y:S05]  /*16bb0*/  BSYNC B4 ;  /* 0x0000000000047941 */ /* 0x000fea0003800000 */
.L_x_7206:
[----:B------:R-:W-:-:S07]  /*16bc0*/  F2FP.BF16.F32.PACK_AB R0, RZ, R0 ;  /* 0x00000000ff00723e */ /* 0x000fce00000010ff */
.L_x_7205:
[----:B------:R-:W-:Y:S05]  /*16bd0*/  BSYNC B3 ;  /* 0x0000000000037941 */ /* 0x000fea0003800000 */
.L_x_7204:
[----:B------:R-:W-:-:S05]  /*16be0*/  PRMT R9, R4, 0x5410, R0 ;  /* 0x0000541004097816 */ /* 0x000fca0000000000 */
[----:B------:R0:W-:Y:S02]  /*16bf0*/  STG.E.64 desc[UR4][R80.64+0x1d00], R8 ;  /* 0x001d000850007986 */ /* 0x0001e4000c101b04 */
.L_x_7193:
[----:B------:R-:W-:Y:S05]  /*16c00*/  BSYNC B2 ;  /* 0x0000000000027941 */ /* 0x000fea0003800000 */
.L_x_7191:
        /* <DEDUP_REMOVED lines=9> */
.L_x_7209:
        /* <DEDUP_REMOVED lines=9> */
[----:B------:R-:W-:Y:S01]  /*16d30*/  IMAD.MOV.U32 R0, RZ, RZ, R75 ;  /* 0x000000ffff007224 */ /* 0x000fe200078e004b */
[----:B------:R-:W-:-:S07]  /*16d40*/  MOV R138, 0x16d60 ;  /* 0x00016d60008a7802 */ /* 0x000fce0000000f00 */
[----:B-1234-:R-:W-:Y:S05]  /*16d50*/  CALL.REL.NOINC `($__internal_2_$__cuda_sm3x_div_rn_noftz_f32_slowpath) ;  /* 0x0000000800607944 */ /* 0x01efea0003c00000 */
.L_x_7212:
[----:B------:R-:W-:Y:S05]  /*16d60*/  BSYNC B3 ;  /* 0x0000000000037941 */ /* 0x000fea0003800000 */
.L_x_7211:
        /* <DEDUP_REMOVED lines=18> */
.L_x_7216:
[----:B------:R-:W-:Y:S05]  /*16e90*/  BSYNC B4 ;  /* 0x0000000000047941 */ /* 0x000fea0003800000 */
.L_x_7215:
[----:B------:R-:W-:-:S07]  /*16ea0*/  F2FP.BF16.F32.PACK_AB R0, RZ, R0 ;  /* 0x00000000ff00723e */ /* 0x000fce00000010ff */
.L_x_7214:
[----:B------:R-:W-:Y:S05]  /*16eb0*/  BSYNC B3 ;  /* 0x0000000000037941 */ /* 0x000fea0003800000 */
.L_x_7213:
        /* <DEDUP_REMOVED lines=18> */
.L_x_7220:
[----:B------:R-:W-:Y:S05]  /*16fe0*/  BSYNC B4 ;  /* 0x0000000000047941 */ /* 0x000fea0003800000 */
.L_x_7219:
[----:B------:R-:W-:-:S07]  /*16ff0*/  F2FP.BF16.F32.PACK_AB R4, RZ, R0 ;  /* 0x00000000ff04723e */ /* 0x000fce00000010ff */
.L_x_7218:
[----:B------:R-:W-:Y:S05]  /*17000*/  BSYNC B3 ;  /* 0x0000000000037941 */ /* 0x000fea0003800000 */
.L_x_7217:
        /* <DEDUP_REMOVED lines=17> */
.L_x_7224:
[----:B------:R-:W-:Y:S05]  /*17120*/  BSYNC B4 ;  /* 0x0000000000047941 */ /* 0x000fea0003800000 */
.L_x_7223:
[----:B------:R-:W-:-:S07]  /*17130*/  F2FP.BF16.F32.PACK_AB R0, RZ, R0 ;  /* 0x00000000ff00723e */ /* 0x000fce00000010ff */
.L_x_7222:
[----:B------:R-:W-:Y:S05]  /*17140*/  BSYNC B3 ;  /* 0x0000000000037941 */ /* 0x000fea0003800000 */
.L_x_7221:
[----:B------:R-:W-:-:S05]  /*17150*/  PRMT R7, R4, 0x5410, R0 ;  /* 0x0000541004077816 */ /* 0x000fca0000000000 */
[----:B------:R0:W-:Y:S02]  /*17160*/  STG.E.64 desc[UR4][R80.64+0x1e00], R6 ;  /* 0x001e000650007986 */ /* 0x0001e4000c101b04 */
.L_x_7210:
[----:B------:R-:W-:Y:S05]  /*17170*/  BSYNC B2 ;  /* 0x0000000000027941 */ /* 0x000fea0003800000 */
.L_x_7208:
        /* <DEDUP_REMOVED lines=8> */
.L_x_7225:
[----:B------:R-:W5:Y:S01]  /*17200*/  MUFU.RCP R0, R3 ;  /* 0x0000000300007308 */ /* 0x000f620000001000 */
[----:B------:R-:W-:Y:S07]  /*17210*/  BSSY B2, `(.L_x_7226) ;  /* 0x000000b000027945 */ /* 0x000fee0003800000 */
[----:B------:R-:W1:Y:S01]  /*17220*/  FCHK P0, R78, R3 ;  /* 0x000000034e007302 */ /* 0x000e620000000000 */
[----:B-----5:R-:W-:-:S04]  /*17230*/  FFMA R5, -R3, R0, 1 ;  /* 0x3f80000003057423 */ /* 0x020fc80000000100 */
[----:B------:R-:W-:-:S04]  /*17240*/  FFMA R5, R0, R5, R0 ;  /* 0x0000000500057223 */ /* 0x000fc80000000000 */
[----:B------:R-:W-:-:S04]  /*17250*/  FFMA R0, R5, R78, RZ ;  /* 0x0000004e05007223 */ /* 0x000fc800000000ff */
[----:B0---4-:R-:W-:-:S04]  /*17260*/  FFMA R7, -R3, R0, R78 ;  /* 0x0000000003077223 */ /* 0x011fc8000000014e */
[----:B------:R-:W-:Y:S01]  /*17270*/  FFMA R0, R5, R7, R0 ;  /* 0x0000000705007223 */ /* 0x000fe20000000000 */
[----:B-1----:R-:W-:Y:S06]  /*17280*/  @!P0 BRA `(.L_x_7227) ;  /* 0x00000000000c8947 */ /* 0x002fec0003800000 */
[----:B------:R-:W-:Y:S01]  /*17290*/  IMAD.MOV.U32 R0, RZ, RZ, R78 ;  /* 0x000000ffff007224 */ /* 0x000fe200078e004e */
[----:B------:R-:W-:-:S07]  /*172a0*/  MOV R138, 0x172c0 ;  /* 0x000172c0008a7802 */ /* 0x000fce0000000f00 */
[----:B--23--:R-:W-:Y:S05]  /*172b0*/  CALL.REL.NOINC `($__internal_2_$__cuda_sm3x_div_rn_noftz_f32_slowpath) ;  /* 0x0000000400087944 */ /* 0x00cfea0003c00000 */
.L_x_7227:
[----:B------:R-:W-:Y:S05]  /*172c0*/  BSYNC B2 ;  /* 0x0000000000027941 */ /* 0x000fea0003800000 */
.L_x_7226:
        /* <DEDUP_REMOVED lines=17> */
[----:B--23--:R-:W-:Y:S05]  /*173e0*/  CALL.REL.NOINC `($__internal_2_$__cuda_sm3x_div_rn_noftz_f32_slowpath) ;  /* 0x0000000000bc7944 */ /* 0x00cfea0003c00000 */
.L_x_7231:
[----:B------:R-:W-:Y:S05]  /*173f0*/  BSYNC B3 ;  /* 0x0000000000037941 */ /* 0x000fea0003800000 */
.L_x_7230:
[----:B------:R-:W-:-:S07]  /*17400*/  F2FP.BF16.F32.PACK_AB R4, RZ, R0 ;  /* 0x00000000ff04723e */ /* 0x000fce00000010ff */
.L_x_7229:
[----:B------:R-:W-:Y:S05]  /*17410*/  BSYNC B2 ;  /* 0x0000000000027941 */ /* 0x000fea0003800000 */
.L_x_7228:
        /* <DEDUP_REMOVED lines=16> */
[----:B--23--:R-:W-:Y:S05]  /*17520*/  CALL.REL.NOINC `($__internal_2_$__cuda_sm3x_div_rn_noftz_f32_slowpath) ;  /* 0x00000000006c7944 */ /* 0x00cfea0003c00000 */
.L_x_7235:
[----:B------:R-:W-:Y:S05]  /*17530*/  BSYNC B3 ;  /* 0x0000000000037941 */ /* 0x000fea0003800000 */
.L_x_7234:
[----:B------:R-:W-:-:S07]  /*17540*/  F2FP.BF16.F32.PACK_AB R5, RZ, R0 ;  /* 0x00000000ff05723e */ /* 0x000fce00000010ff */
.L_x_7233:
[----:B------:R-:W-:Y:S05]  /*17550*/  BSYNC B2 ;  /* 0x0000000000027941 */ /* 0x000fea0003800000 */
.L_x_7232:
        /* <DEDUP_REMOVED lines=17> */
.L_x_7239:
[----:B------:R-:W-:Y:S05]  /*17670*/  BSYNC B3 ;  /* 0x0000000000037941 */ /* 0x000fea0003800000 */
.L_x_7238:
[----:B------:R-:W-:-:S07]  /*17680*/  F2FP.BF16.F32.PACK_AB R0, RZ, R0 ;  /* 0x00000000ff00723e */ /* 0x000fce00000010ff */
.L_x_7237:
[----:B------:R-:W-:Y:S05]  /*17690*/  BSYNC B2 ;  /* 0x0000000000027941 */ /* 0x000fea0003800000 */
.L_x_7236:
[----:B------:R-:W-:Y:S02]  /*176a0*/  PRMT R4, R6, 0x5410, R4 ;  /* 0x0000541006047816 */ /* 0x000fe40000000004 */
[----:B------:R-:W-:-:S05]  /*176b0*/  PRMT R5, R5, 0x5410, R0 ;  /* 0x0000541005057816 */ /* 0x000fca0000000000 */
[----:B------:R-:W-:Y:S01]  /*176c0*/  STG.E.64 desc[UR4][R80.64+0x1f00], R4 ;  /* 0x001f000450007986 */ /* 0x000fe2000c101b04 */
[----:B------:R-:W-:Y:S05]  /*176d0*/  EXIT ;  /* 0x000000000000794d */ /* 0x000fea0003800000 */
        .weak           $__internal_2_$__cuda_sm3x_div_rn_noftz_f32_slowpath
        .type           $__internal_2_$__cuda_sm3x_div_rn_noftz_f32_slowpath,@function
        .size           $__internal_2_$__cuda_sm3x_div_rn_noftz_f32_slowpath,(.L_x_14336 - $__internal_2_$__cuda_sm3x_div_rn_noftz_f32_slowpath)
$__internal_2_$__cuda_sm3x_div_rn_noftz_f32_slowpath:
[----:B------:R-:W-:Y:S01]  /*176e0*/  SHF.R.U32.HI R135, RZ, 0x17, R3 ;  /* 0x00000017ff877819 */ /* 0x000fe20000011603 */
[----:B------:R-:W-:Y:S01]  /*176f0*/  BSSY B0, `(.L_x_7240) ;  /* 0x0000063000007945 */ /* 0x000fe20003800000 */
[----:B------:R-:W-:Y:S02]  /*17700*/  SHF.R.U32.HI R137, RZ, 0x17, R0 ;  /* 0x00000017ff897819 */ /* 0x000fe40000011600 */
[----:B------:R-:W-:Y:S02]  /*17710*/  LOP3.LUT R135, R135, 0xff, RZ, 0xc0, !PT ;  /* 0x000000ff87877812 */ /* 0x000fe400078ec0ff */
[----:B------:R-:W-:Y:S02]  /*17720*/  LOP3.LUT R137, R137, 0xff, RZ, 0xc0, !PT ;  /* 0x000000ff89897812 */ /* 0x000fe400078ec0ff */
[----:B------:R-:W-:Y:S02]  /*17730*/  IADD3 R139, R135, -0x1, RZ ;  /* 0xffffffff878b7810 */ /* 0x000fe40007ffe0ff */
[----:B------:R-:W-:Y:S01]  /*17740*/  MOV R141, R3 ;  /* 0x00000003008d7202 */ /* 0x000fe20000000f00 */
[----:B------:R-:W-:Y:S01]  /*17750*/  VIADD R140, R137, 0xffffffff ;  /* 0xffffffff898c7836 */ /* 0x000fe20000000000 */
[----:B------:R-:W-:-:S04]  /*17760*/  ISETP.GT.U32.AND P0, PT, R139, 0xfd, PT ;  /* 0x000000fd8b00780c */ /* 0x000fc80003f04070 */
[----:B------:R-:W-:-:S13]  /*17770*/  ISETP.GT.U32.OR P0, PT, R140, 0xfd, P0 ;  /* 0x000000fd8c00780c */ /* 0x000fda0000704470 */
[----:B------:R-:W-:Y:S01]  /*17780*/  @!P0 MOV R85, RZ ;  /* 0x000000ff00558202 */ /* 0x000fe20000000f00 */
        /* <DEDUP_REMOVED lines=17> */
[----:B------:R-:W-:Y:S02]  /*178a0*/  ISETP.GE.AND P0, PT, R140, RZ, PT ;  /* 0x000000ff8c00720c */ /* 0x000fe40003f06270 */
[----:B------:R-:W-:-:S11]  /*178b0*/  ISETP.GE.AND P1, PT, R139, RZ, PT ;  /* 0x000000ff8b00720c */ /* 0x000fd60003f26270 */
[----:B------:R-:W-:Y:S01]  /*178c0*/  @P0 MOV R85, RZ ;  /* 0x000000ff00550202 */ /* 0x000fe20000000f00 */
[----:B------:R-:W-:Y:S02]  /*178d0*/  @!P0 IMAD.MOV.U32 R85, RZ, RZ, -0x40 ;  /* 0xffffffc0ff558424 */ /* 0x000fe400078e00ff */
[----:B------:R-:W-:Y:S01]  /*178e0*/  @!P0 FFMA R0, R0, 1.84467440737095516160e+19, RZ ;  /* 0x5f80000000008823 */ /* 0x000fe200000000ff */
[----:B------:R-:W-:Y:S02]  /*178f0*/  @!P1 FFMA R141, R3, 1.84467440737095516160e+19, RZ ;  /* 0x5f800000038d9823 */ /* 0x000fe400000000ff */
[----:B------:R-:W-:-:S07]  /*17900*/  @!P1 IADD3 R85, R85, 0x40, RZ ;  /* 0x0000004055559810 */ /* 0x000fce0007ffe0ff */
.L_x_7241:
[----:B------:R-:W-:Y:S01]  /*17910*/  LEA R140, R135, 0xc0800000, 0x17 ;  /* 0xc0800000878c7811 */ /* 0x000fe200078eb8ff */
[----:B------:R-:W-:Y:S01]  /*17920*/  BSSY B1, `(.L_x_7246) ;  /* 0x0000036000017945 */ /* 0x000fe20003800000 */
[----:B------:R-:W-:Y:S02]  /*17930*/  IADD3 R137, R137, -0x7f, RZ ;  /* 0xffffff8189897810 */ /* 0x000fe40007ffe0ff */
[----:B------:R-:W-:-:S03]  /*17940*/  IADD3 R145, -R140, R141, RZ ;  /* 0x0000008d8c917210 */ /* 0x000fc60007ffe1ff */
[----:B------:R-:W-:Y:S01]  /*17950*/  IMAD R0, R137, -0x800000, R0 ;  /* 0xff80000089007824 */ /* 0x000fe200078e0200 */
[----:B------:R-:W0:Y:S01]  /*17960*/  MUFU.RCP R140, R145 ;  /* 0x00000091008c7308 */ /* 0x000e220000001000 */
[----:B------:R-:W-:-:S04]  /*17970*/  FADD.FTZ R139, -R145, -RZ ;  /* 0x800000ff918b7221 */ /* 0x000fc80000010100 */
[----:B0-----:R-:W-:-:S04]  /*17980*/  FFMA R141, R140, R139, 1 ;  /* 0x3f8000008c8d7423 */ /* 0x001fc8000000008b */
[----:B------:R-:W-:-:S04]  /*17990*/  FFMA R141, R140, R141, R140 ;  /* 0x0000008d8c8d7223 */ /* 0x000fc8000000008c */
[----:B------:R-:W-:-:S04]  /*179a0*/  FFMA R140, R0, R141, RZ ;  /* 0x0000008d008c7223 */ /* 0x000fc800000000ff */
[----:B------:R-:W-:-:S04]  /*179b0*/  FFMA R142, R139, R140, R0 ;  /* 0x0000008c8b8e7223 */ /* 0x000fc80000000000 */
[----:B------:R-:W-:Y:S01]  /*179c0*/  FFMA R142, R141, R142, R140 ;  /* 0x0000008e8d8e7223 */ /* 0x000fe2000000008c */
[----:B------:R-:W-:-:S03]  /*179d0*/  IADD3 R140, R137, 0x7f, -R135 ;  /* 0x0000007f898c7810 */ /* 0x000fc60007ffe887 */
[----:B------:R-:W-:Y:S02]  /*179e0*/  FFMA R139, R139, R142, R0 ;  /* 0x0000008e8b8b7223 */ /* 0x000fe40000000000 */
[----:B------:R-:W-:Y:S02]  /*179f0*/  IMAD.IADD R135, R140, 0x1, R85 ;  /* 0x000000018c877824 */ /* 0x000fe400078e0255 */
[----:B------:R-:W-:-:S05]  /*17a00*/  FFMA R0, R141, R139, R142 ;  /* 0x0000008b8d007223 */ /* 0x000fca000000008e */
[----:B------:R-:W-:-:S04]  /*17a10*/  SHF.R.U32.HI R137, RZ, 0x17, R0 ;  /* 0x00000017ff897819 */ /* 0x000fc80000011600 */
[----:B------:R-:W-:-:S04]  /*17a20*/  LOP3.LUT R140, R137, 0xff, RZ, 0xc0, !PT ;  /* 0x000000ff898c7812 */ /* 0x000fc800078ec0ff */
[----:B------:R-:W-:-:S04]  /*17a30*/  IADD3 R85, R140, R135, RZ ;  /* 0x000000878c557210 */ /* 0x000fc80007ffe0ff */
[----:B------:R-:W-:-:S04]  /*17a40*/  IADD3 R137, R85, -0x1, RZ ;  /* 0xffffffff55897810 */ /* 0x000fc80007ffe0ff */
[----:B------:R-:W-:-:S13]  /*17a50*/  ISETP.GE.U32.AND P0, PT, R137, 0xfe, PT ;  /* 0x000000fe8900780c */ /* 0x000fda0003f06070 */
[----:B------:R-:W-:Y:S05]  /*17a60*/  @!P0 BRA `(.L_x_7247) ;  /* 0x0000000000808947 */ /* 0x000fea0003800000 */
[----:B------:R-:W-:-:S13]  /*17a70*/  ISETP.GT.AND P0, PT, R85, 0xfe, PT ;  /* 0x000000fe5500780c */ /* 0x000fda0003f04270 */
[----:B------:R-:W-:Y:S05]  /*17a80*/  @P0 BRA `(.L_x_7248) ;  /* 0x00000000006c0947 */ /* 0x000fea0003800000 */
[----:B------:R-:W-:-:S13]  /*17a90*/  ISETP.GE.AND P0, PT, R85, 0x1, PT ;  /* 0x000000015500780c */ /* 0x000fda0003f06270 */
[----:B------:R-:W-:Y:S05]  /*17aa0*/  @P0 BRA `(.L_x_7249) ;  /* 0x0000000000740947 */ /* 0x000fea0003800000 */
[----:B------:R-:W-:Y:S02]  /*17ab0*/  ISETP.GE.AND P0, PT, R85, -0x18, PT ;  /* 0xffffffe85500780c */ /* 0x000fe40003f06270 */
[----:B------:R-:W-:-:S11]  /*17ac0*/  LOP3.LUT R0, R0, 0x80000000, RZ, 0xc0, !PT ;  /* 0x8000000000007812 */ /* 0x000fd600078ec0ff */
[----:B------:R-:W-:Y:S05]  /*17ad0*/  @!P0 BRA `(.L_x_7249) ;  /* 0x0000000000688947 */ /* 0x000fea0003800000 */
[CCC-:B------:R-:W-:Y:S01]  /*17ae0*/  FFMA.RZ R137, R141.reuse, R139.reuse, R142.reuse ;  /* 0x0000008b8d897223 */ /* 0x1c0fe2000000c08e */
[CCC-:B------:R-:W-:Y:S01]  /*17af0*/  FFMA.RP R135, R141.reuse, R139.reuse, R142.reuse ;  /* 0x0000008b8d877223 */ /* 0x1c0fe2000000808e */
[----:B------:R-:W-:Y:S01]  /*17b00*/  FFMA.RM R142, R141, R139, R142 ;  /* 0x0000008b8d8e7223 */ /* 0x000fe2000000408e */
[----:B------:R-:W-:Y:S02]  /*17b10*/  IADD3 R139, R85, 0x20, RZ ;  /* 0x00000020558b7810 */ /* 0x000fe40007ffe0ff */
[----:B------:R-:W-:Y:S02]  /*17b20*/  LOP3.LUT R137, R137, 0x7fffff, RZ, 0xc0, !PT ;  /* 0x007fffff89897812 */ /* 0x000fe400078ec0ff */
[----:B------:R-:W-:Y:S02]  /*17b30*/  ISETP.NE.AND P2, PT, R85, RZ, PT ;  /* 0x000000ff5500720c */ /* 0x000fe40003f45270 */
[----:B------:R-:W-:Y:S02]  /*17b40*/  LOP3.LUT R140, R137, 0x800000, RZ, 0xfc, !PT ;  /* 0x00800000898c7812 */ /* 0x000fe400078efcff */
[----:B------:R-:W-:Y:S01]  /*17b50*/  ISETP.NE.AND P1, PT, R85, RZ, PT ;  /* 0x000000ff5500720c */ /* 0x000fe20003f25270 */
[----:B------:R-:W-:Y:S01]  /*17b60*/  IMAD.MOV R85, RZ, RZ, -R85 ;  /* 0x000000ffff557224 */ /* 0x000fe200078e0a55 */
[----:B------:R-:W-:-:S02]  /*17b70*/  SHF.L.U32 R139, R140, R139, RZ ;  /* 0x0000008b8c8b7219 */ /* 0x000fc400000006ff */
[----:B------:R-:W-:Y:S02]  /*17b80*/  FSETP.NEU.FTZ.AND P0, PT, R135, R142, PT ;  /* 0x0000008e8700720b */ /* 0x000fe40003f1d000 */
[----:B------:R-:W-:Y:S02]  /*17b90*/  SEL R85, R85, RZ, P2 ;  /* 0x000000ff55557207 */ /* 0x000fe40001000000 */
[----:B------:R-:W-:Y:S02]  /*17ba0*/  ISETP.NE.AND P1, PT, R139, RZ, P1 ;  /* 0x000000ff8b00720c */ /* 0x000fe40000f25270 */
[----:B------:R-:W-:Y:S02]  /*17bb0*/  SHF.R.U32.HI R140, RZ, R85, R140 ;  /* 0x00000055ff8c7219 */ /* 0x000fe4000001168c */
[----:B------:R-:W-:Y:S02]  /*17bc0*/  PLOP3.LUT P0, PT, P0, P1, PT, 0xa8, 0x0 ;  /* 0x000000000000781c */ /* 0x000fe40000703570 */
[----:B------:R-:W-:-:S02]  /*17bd0*/  SHF.R.U32.HI R85, RZ, 0x1, R140 ;  /* 0x00000001ff557819 */ /* 0x000fc4000001168c */
[----:B------:R-:W-:-:S04]  /*17be0*/  SEL R142, RZ, 0x1, !P0 ;  /* 0x00000001ff8e7807 */ /* 0x000fc80004000000 */
[----:B------:R-:W-:-:S04]  /*17bf0*/  LOP3.LUT R135, R142, 0x1, R85, 0xf8, !PT ;  /* 0x000000018e877812 */ /* 0x000fc800078ef855 */
[----:B------:R-:W-:-:S04]  /*17c00*/  LOP3.LUT R140, R135, R140, RZ, 0xc0, !PT ;  /* 0x0000008c878c7212 */ /* 0x000fc800078ec0ff */
[----:B------:R-:W-:-:S04]  /*17c10*/  IADD3 R85, R85, R140, RZ ;  /* 0x0000008c55557210 */ /* 0x000fc80007ffe0ff */
[----:B------:R-:W-:Y:S01]  /*17c20*/  LOP3.LUT R0, R85, R0, RZ, 0xfc, !PT ;  /* 0x0000000055007212 */ /* 0x000fe200078efcff */
[----:B------:R-:W-:Y:S06]  /*17c30*/  BRA `(.L_x_7249) ;  /* 0x0000000000107947 */ /* 0x000fec0003800000 */
.L_x_7248:
[----:B------:R-:W-:-:S04]  /*17c40*/  LOP3.LUT R0, R0, 0x80000000, RZ, 0xc0, !PT ;  /* 0x8000000000007812 */ /* 0x000fc800078ec0ff */
[----:B------:R-:W-:Y:S01]  /*17c50*/  LOP3.LUT R0, R0, 0x7f800000, RZ, 0xfc, !PT ;  /* 0x7f80000000007812 */ /* 0x000fe200078efcff */
[----:B------:R-:W-:Y:S06]  /*17c60*/  BRA `(.L_x_7249) ;  /* 0x0000000000047947 */ /* 0x000fec0003800000 */
.L_x_7247:
[----:B------:R-:W-:-:S07]  /*17c70*/  LEA R0, R135, R0, 0x17 ;  /* 0x0000000087007211 */ /* 0x000fce00078eb8ff */
.L_x_7249:
[----:B------:R-:W-:Y:S05]  /*17c80*/  BSYNC B1 ;  /* 0x0000000000017941 */ /* 0x000fea0003800000 */
.L_x_7246:
[----:B------:R-:W-:Y:S05]  /*17c90*/  BRA `(.L_x_7250) ;  /* 0x0000000000207947 */ /* 0x000fea0003800000 */
.L_x_7245:
[----:B------:R-:W-:-:S04]  /*17ca0*/  LOP3.LUT R0, R141, 0x80000000, R0, 0x48, !PT ;  /* 0x800000008d007812 */ /* 0x000fc800078e4800 */
[----:B------:R-:W-:Y:S01]  /*17cb0*/  LOP3.LUT R0, R0, 0x7f800000, RZ, 0xfc, !PT ;  /* 0x7f80000000007812 */ /* 0x000fe200078efcff */
[----:B------:R-:W-:Y:S06]  /*17cc0*/  BRA `(.L_x_7250) ;  /* 0x0000000000147947 */ /* 0x000fec0003800000 */
.L_x_7244:
[----:B------:R-:W-:Y:S01]  /*17cd0*/  LOP3.LUT R0, R141, 0x80000000, R0, 0x48, !PT ;  /* 0x800000008d007812 */ /* 0x000fe200078e4800 */
[----:B------:R-:W-:Y:S06]  /*17ce0*/  BRA `(.L_x_7250) ;  /* 0x00000000000c7947 */ /* 0x000fec0003800000 */
.L_x_7243:
[----:B------:R-:W0:Y:S01]  /*17cf0*/  MUFU.RSQ R0, -QNAN ;  /* 0xffc0000000007908 */ /* 0x000e220000001400 */
[----:B------:R-:W-:Y:S05]  /*17d00*/  BRA `(.L_x_7250) ;  /* 0x0000000000047947 */ /* 0x000fea0003800000 */
.L_x_7242:
[----:B------:R-:W-:-:S07]  /*17d10*/  FADD.FTZ R0, R0, R3 ;  /* 0x0000000300007221 */ /* 0x000fce0000010000 */
.L_x_7250:
[----:B------:R-:W-:Y:S05]  /*17d20*/  BSYNC B0 ;  /* 0x0000000000007941 */ /* 0x000fea0003800000 */
.L_x_7240:
[----:B------:R-:W-:-:S06]  /*17d30*/  HFMA2.MMA R139, -RZ, RZ, 0, 0 ;  /* 0x00000000ff8b7435 */ /* 0x000fcc00000001ff */
[----:B0-----:R-:W-:Y:S05]  /*17d40*/  RET.REL.NODEC R138 `(_ZN18transformer_engine47scaled_upper_triang_masked_softmax_warp_forwardI13__nv_bfloat16S1_fLi12EEEvPT0_PKT_T1_iii) ;  /* 0xfffffe808aac7950 */ /* 0x001fea0003c3ffff */
.L_x_7251:
        /* <DEDUP_REMOVED lines=11> */
.L_x_14336:


//--------------------- .text._ZN18transformer_engine47scaled_upper_triang_masked_softmax_warp_forwardI13__nv_bfloat16S1_fLi11EEEvPT0_PKT_T1_iii --------------------------
	.section	.text._ZN18transformer_engine47scaled_upper_triang_masked_softmax_warp_forwardI13__nv_bfloat16S1_fLi11EEEvPT0_PKT_T1_iii,"ax",@progbits
	.align	128
        .global         _ZN18transformer_engine47scaled_upper_triang_masked_softmax_warp_forwardI13__nv_bfloat16S1_fLi11EEEvPT0_PKT_T1_iii
        .type           _ZN18transformer_engine47scaled_upper_triang_masked_softmax_warp_forwardI13__nv_bfloat16S1_fLi11EEEvPT0_PKT_T1_iii,@function
        .size           _ZN18transformer_engine47scaled_upper_triang_masked_softmax_warp_forwardI13__nv_bfloat16S1_fLi11EEEvPT0_PKT_T1_iii,(.L_x_14337 - _ZN18transformer_engine47scaled_upper_triang_masked_softmax_warp_forwardI13__nv_bfloat16S1_fLi11EEEvPT0_PKT_T1_iii)
        .other          _ZN18transformer_engine47scaled_upper_triang_masked_softmax_warp_forwardI13__nv_bfloat16S1_fLi11EEEvPT0_PKT_T1_iii,@"STO_CUDA_ENTRY STV_DEFAULT"
_ZN18transformer_engine47scaled_upper_triang_masked_softmax_warp_forwardI13__nv_bfloat16S1_fLi11EEEvPT0_PKT_T1_iii:
.text._ZN18transformer_engine47scaled_upper_triang_masked_softmax_warp_forwardI13__nv_bfloat16S1_fLi11EEEvPT0_PKT_T1_iii:
        /* <DEDUP_REMOVED lines=70> */
.L_x_7253:
[----:B------:R-:W-:Y:S05]  /*0460*/  BSYNC B0 ;  /* 0x0000000000007941 */ /* 0x000fea0003800000 */
.L_x_7252:
        /* <DEDUP_REMOVED lines=29> */
.L_x_7255:
[----:B------:R-:W-:Y:S05]  /*0640*/  BSYNC B0 ;  /* 0x0000000000007941 */ /* 0x000fea0003800000 */
.L_x_7254:
        /* <DEDUP_REMOVED lines=31> */
.L_x_7257:
[----:B------:R-:W-:Y:S05]  /*0840*/  BSYNC B0 ;  /* 0x0000000000007941 */ /* 0x000fea0003800000 */
.L_x_7256:
        /* <DEDUP_REMOVED lines=29> */
.L_x_7259:
[----:B------:R-:W-:Y:S05]  /*0a20*/  BSYNC B0 ;  /* 0x0000000000007941 */ /* 0x000fea0003800000 */
.L_x_7258:
        /* <DEDUP_REMOVED lines=31> */
.L_x_7261:
[----:B------:R-:W-:Y:S05]  /*0c20*/  BSYNC B0 ;  /* 0x0000000000007941 */ /* 0x000fea0003800000 */
.L_x_7260:
        /* <DEDUP_REMOVED lines=29> */
.L_x_7263:
[----:B------:R-:W-:Y:S05]  /*0e00*/  BSYNC B0 ;  /* 0x0000000000007941 */ /* 0x000fea0003800000 */
.L_x_7262:
        /* <DEDUP_REMOVED lines=31> */
.L_x_7265:
[----:B------:R-:W-:Y:S05]  /*1000*/  BSYNC B0 ;  /* 0x0000000000007941 */ /* 0x000fea0003800000 */
.L_x_7264:
        /* <DEDUP_REMOVED lines=29> */
.L_x_7267:
[----:B------:R-:W-:Y:S05]  /*11e0*/  BSYNC B0 ;  /* 0x0000000000007941 */ /* 0x000fea0003800000 */
.L_x_7266:
        /* <DEDUP_REMOVED lines=31> */
.L_x_7269:
[----:B------:R-:W-:Y:S05]  /*13e0*/  BSYNC B0 ;  /* 0x0000000000007941 */ /* 0x000fea0003800000 */
.L_x_7268:
        /* <DEDUP_REMOVED lines=29> */
[----:B------:R-:W-:Y:S02]  /*15c0*/  ISETP.GE.AND P2, PT, R14, R69, PT ;  /* 0x000000450e00720c */ /* 0x000fe40003f46270 */
[----:B------:R-:W-:-:S11]  /*15d0*/  MOV R14, 0xff800000 ;  /* 0xff800000000e7802 */ /* 0x000fd60000000f00 */
[----:B------:R-:W0:Y:S01]  /*15e0*/  @!P2 LDC R42, c[0x0][0x220] ;  /* 0x00008800ff2aab82 */ /* 0x000e220000000800 */
[----:B--2---:R-:W-:-:S04]  /*15f0*/  @!P2 IMAD.U32 R15, R39, 0x10000, RZ ;  /* 0x00010000270fa824 */ /* 0x004fc800078e00ff */
[----:B0-----:R-:W-:Y:S01]  /*1600*/  @!P2 FMUL R14, R15, R42 ;  /* 0x0000002a0f0ea220 */ /* 0x001fe20000400000 */
[----:B------:R-:W-:Y:S02]  /*1610*/  ISETP.GE.AND P2, PT, R40, R69, PT ;  /* 0x000000452800720c */ /* 0x000fe40003f46270 */
[C---:B------:R-:W-:Y:S02]  /*1620*/  PRMT R15, R38.reuse, 0x7632, R15 ;  /* 0x00007632260f7816 */ /* 0x040fe4000000000f */
[----:B------:R-:W-:-:S05]  /*1630*/  SHF.L.U32 R38, R38, 0x10, RZ ;  /* 0x0000001026267819 */ /* 0x000fca00000006ff */
[----:B------:R-:W-:-:S04]  /*1640*/  FMUL R42, R38, UR6 ;  /* 0x00000006262a7c20 */ /* 0x000fc80008400000 */
[----:B------:R-:W-:Y:S01]  /*1650*/  @!P2 SHF.L.U32 R40, R15, 0x10, RZ ;  /* 0x000000100f28a819 */ /* 0x000fe200000006ff */
[----:B------:R-:W-:-:S04]  /*1660*/  IMAD.MOV.U32 R15, RZ, RZ, -0x800000 ;  /* 0xff800000ff0f7424 */ /* 0x000fc800078e00ff */
[----:B------:R-:W-:Y:S01]  /*1670*/  @!P2 FMUL R15, R40, UR6 ;  /* 0x00000006280fac20 */ /* 0x000fe20008400000 */
[----:B------:R-:W-:-:S04]  /*1680*/  IADD3 R40, R70, 0x483, RZ ;  /* 0x0000048346287810 */ /* 0x000fc80007ffe0ff */
[----:B------:R-:W-:Y:S01]  /*1690*/  ISETP.GE.AND P2, PT, R40, R69, PT ;  /* 0x000000452800720c */ /* 0x000fe20003f46270 */
[----:B------:R-:W-:-:S12]  /*16a0*/  IMAD.MOV.U32 R40, RZ, RZ, -0x800000 ;  /* 0xff800000ff287424 */ /* 0x000fd800078e00ff */
[----:B------:R-:W-:-:S04]  /*16b0*/  @!P2 PRMT R39, R39, 0x7632, R39 ;  /* 0x000076322727a816 */ /* 0x000fc80000000027 */
[----:B------:R-:W-:-:S05]  /*16c0*/  @!P2 SHF.L.U32 R39, R39, 0x10, RZ ;  /* 0x000000102727a819 */ /* 0x000fca00000006ff */
[----:B------:R-:W-:-:S07]  /*16d0*/  @!P2 FMUL R40, R39, UR6 ;  /* 0x000000062728ac20 */ /* 0x000fce0008400000 */
.L_x_7271:
[----:B------:R-:W-:Y:S05]  /*16e0*/  BSYNC B0 ;  /* 0x0000000000007941 */ /* 0x000fea0003800000 */
.L_x_7270:
[----:B------:R-:W-:Y:S04]  /*16f0*/  BSSY B0, `(.L_x_7272) ;  /* 0x0000018000007945 */ /* 0x000fe80003800000 */
[----:B------:R-:W-:Y:S05]  /*1700*/  @P1 BRA `(.L_x_7273) ;  /* 0x0000000000581947 */ /* 0x000fea0003800000 */
[----:B------:R-:W2:Y:S01]  /*1710*/  LDG.E.64 R26, desc[UR4][R74.64+0xa00] ;  /* 0x000a00044a1a7981 */ /* 0x000ea2000c1e1b00 */
[C---:B------:R-:W-:Y:S01]  /*1720*/  IADD3 R16, R70.reuse, 0x502, RZ ;  /* 0x0000050246107810 */ /* 0x040fe20007ffe0ff */
[----:B------:R-:W-:Y:S01]  /*1730*/  VIADD R28, R70, 0x501 ;  /* 0x00000501461c7836 */ /* 0x000fe20000000000 */
[----:B------:R-:W-:Y:S02]  /*1740*/  ULDC UR6, c[0x0][0x220] ;  /* 0x0000880000067ab9 */ /* 0x000fe40000000800 */
[----:B------:R-:W-:Y:S01]  /*1750*/  ISETP.GE.AND P2, PT, R16, R69, PT ;  /* 0x000000451000720c */ /* 0x000fe20003f46270 */
[----:B------:R-:W-:-:S05]  /*1760*/  VIADD R16, R70, 0x503 ;  /* 0x0000050346107836 */ /* 0x000fca0000000000 */
[----:B------:R-:W-:Y:S02]  /*1770*/  ISETP.GE.AND P1, PT, R16, R69, PT ;  /* 0x000000451000720c */ /* 0x000fe40003f26270 */
[----:B------:R-:W-:-:S05]  /*1780*/  MOV R16, 0xff800000 ;  /* 0xff80000000107802 */ /* 0x000fca0000000f00 */
[----:B------:R-:W0:Y:S01]  /*1790*/  @!P2 LDC R39, c[0x0][0x220] ;  /* 0x00008800ff27ab82 */ /* 0x000e220000000800 */
[----:B--2---:R-:W-:Y:S02]  /*17a0*/  @!P2 SHF.L.U32 R38, R27, 0x10, RZ ;  /* 0x000000101b26a819 */ /* 0x004fe400000006ff */
[----:B------:R-:W-:-:S03]  /*17b0*/  PRMT R27, R26, 0x7632, R27 ;  /* 0x000076321a1b7816 */ /* 0x000fc6000000001b */
[----:B0-----:R-:W-:Y:S01]  /*17c0*/  @!P2 FMUL R16, R38, R39 ;  /* 0x000000272610a220 */ /* 0x001fe20000400000 */
[----:B------:R-:W-:Y:S02]  /*17d0*/  ISETP.GE.AND P2, PT, R28, R69, PT ;  /* 0x000000451c00720c */ /* 0x000fe40003f46270 */
[----:B------:R-:W-:Y:S02]  /*17e0*/  @!P1 PRMT R39, R27, 0x7632, R39 ;  /* 0x000076321b279816 */ /* 0x000fe40000000027 */
[----:B------:R-:W-:Y:S02]  /*17f0*/  SHF.L.U32 R28, R26, 0x10, RZ ;  /* 0x000000101a1c7819 */ /* 0x000fe400000006ff */
[----:B------:R-:W-:Y:S01]  /*1800*/  MOV R26, 0xff800000 ;  /* 0xff800000001a7802 */ /* 0x000fe20000000f00 */
[----:B------:R-:W-:Y:S02]  /*1810*/  @!P1 IMAD.U32 R39, R39, 0x10000, RZ ;  /* 0x0001000027279824 */ /* 0x000fe400078e00ff */
[----:B------:R-:W-:-:S02]  /*1820*/  FMUL R28, R28, UR6 ;  /* 0x000000061c1c7c20 */ /* 0x000fc40008400000 */
[----:B------:R-:W-:Y:S02]  /*1830*/  @!P1 FMUL R26, R39, UR6 ;  /* 0x00000006271a9c20 */ /* 0x000fe40008400000 */
[----:B------:R-:W-:Y:S02]  /*1840*/  @!P2 SHF.L.U32 R38, R27, 0x10, RZ ;  /* 0x000000101b26a819 */ /* 0x000fe400000006ff */
[----:B------:R-:W-:-:S03]  /*1850*/  MOV R27, 0xff800000 ;  /* 0xff800000001b7802 */ /* 0x000fc60000000f00 */
[----:B------:R-:W-:-:S07]  /*1860*/  @!P2 FMUL R27, R38, UR6 ;  /* 0x00000006261bac20 */ /* 0x000fce0008400000 */
.L_x_7273:
[----:B------:R-:W-:Y:S05]  /*1870*/  BSYNC B0 ;  /* 0x0000000000007941 */ /* 0x000fea0003800000 */
.L_x_7272:
[----:B------:R-:W-:Y:S04]  /*1880*/  BSSY B0, `(.L_x_7274) ;  /* 0x0000018000007945 */ /* 0x000fe80003800000 */
[----:B------:R-:W-:Y:S05]  /*1890*/  @P0 BRA `(.L_x_7275) ;  /* 0x0000000000580947 */ /* 0x000fea0003800000 */
[----:B------:R-:W2:Y:S01]  /*18a0*/  LDG.E.64 R38, desc[UR4][R74.64+0xb00] ;  /* 0x000b00044a267981 */ /* 0x000ea2000c1e1b00 */
[C---:B------:R-:W-:Y:S01]  /*18b0*/  VIADD R30, R70.reuse, 0x582 ;  /* 0x00000582461e7836 */ /* 0x040fe20000000000 */
[----:B------:R-:W-:Y:S01]  /*18c0*/  IADD3 R60, R70, 0x583, RZ ;  /* 0x00000583463c7810 */ /* 0x000fe20007ffe0ff */
[----:B------:R-:W-:Y:S01]  /*18d0*/  IMAD.MOV.U32 R17, RZ, RZ, -0x800000 ;  /* 0xff800000ff117424 */ /* 0x000fe200078e00ff */
[----:B------:R-:W-:Y:S01]  /*18e0*/  ULDC UR6, c[0x0][0x220] ;  /* 0x0000880000067ab9 */ /* 0x000fe20000000800 */
[----:B------:R-:W-:Y:S02]  /*18f0*/  MOV R29, 0xff800000 ;  /* 0xff800000001d7802 */ /* 0x000fe40000000f00 */
[-C--:B------:R-:W-:Y:S02]  /*1900*/  ISETP.GE.AND P1, PT, R30, R69.reuse, PT ;  /* 0x000000451e00720c */ /* 0x080fe40003f26270 */
[----:B------:R-:W-:Y:S02]  /*1910*/  ISETP.GE.AND P2, PT, R60, R69, PT ;  /* 0x000000453c00720c */ /* 0x000fe40003f46270 */
[----:B------:R-:W-:-:S04]  /*1920*/  IADD3 R30, R70, 0x581, RZ ;  /* 0x00000581461e7810 */ /* 0x000fc80007ffe0ff */
[----:B------:R-:W-:-:S05]  /*1930*/  ISETP.GE.AND P0, PT, R30, R69, PT ;  /* 0x000000451e00720c */ /* 0x000fca0003f06270 */
[----:B------:R-:W0:Y:S01]  /*1940*/  @!P1 LDC R62, c[0x0][0x220] ;  /* 0x00008800ff3e9b82 */ /* 0x000e220000000800 */
[C---:B--2---:R-:W-:Y:S02]  /*1950*/  @!P1 SHF.L.U32 R25, R39.reuse, 0x10, RZ ;  /* 0x0000001027199819 */ /* 0x044fe400000006ff */
[----:B------:R-:W-:Y:S02]  /*1960*/  @!P2 PRMT R39, R39, 0x7632, R39 ;  /* 0x000076322727a816 */ /* 0x000fe40000000027 */
[C---:B------:R-:W-:Y:S01]  /*1970*/  SHF.L.U32 R30, R38.reuse, 0x10, RZ ;  /* 0x00000010261e7819 */ /* 0x040fe200000006ff */
[----:B0-----:R-:W-:Y:S01]  /*1980*/  @!P1 FMUL R17, R25, R62 ;  /* 0x0000003e19119220 */ /* 0x001fe20000400000 */
[----:B------:R-:W-:Y:S02]  /*1990*/  PRMT R25, R38, 0x7632, R25 ;  /* 0x0000763226197816 */ /* 0x000fe40000000019 */
[----:B------:R-:W-:Y:S01]  /*19a0*/  @!P2 SHF.L.U32 R39, R39, 0x10, RZ ;  /* 0x000000102727a819 */ /* 0x000fe200000006ff */
[----:B------:R-:W-:-:S02]  /*19b0*/  FMUL R30, R30, UR6 ;  /* 0x000000061e1e7c20 */ /* 0x000fc40008400000 */
[----:B------:R-:W-:Y:S02]  /*19c0*/  @!P0 IMAD.U32 R38, R25, 0x10000, RZ ;  /* 0x0001000019268824 */ /* 0x000fe400078e00ff */
[----:B------:R-:W-:Y:S02]  /*19d0*/  IMAD.MOV.U32 R25, RZ, RZ, -0x800000 ;  /* 0xff800000ff197424 */ /* 0x000fe400078e00ff */
[----:B------:R-:W-:Y:S01]  /*19e0*/  @!P2 FMUL R25, R39, UR6 ;  /* 0x000000062719ac20 */ /* 0x000fe20008400000 */
[----:B------:R-:W-:-:S07]  /*19f0*/  @!P0 FMUL R29, R38, UR6 ;  /* 0x00000006261d8c20 */ /* 0x000fce0008400000 */
.L_x_7275:
[----:B------:R-:W-:Y:S05]  /*1a00*/  BSYNC B0 ;  /* 0x0000000000007941 */ /* 0x000fea0003800000 */
.L_x_7274:
        /* <DEDUP_REMOVED lines=8> */
[----:B------:R-:W-:-:S04]  /*1a90*/  ISETP.GE.AND P2, PT, R34, R69, PT ;  /* 0x000000452200720c */ /* 0x000fc80003f46270 */
[----:B------:R-:W-:Y:S02]  /*1aa0*/  ISETP.GE.AND P0, PT, R18, R69, PT ;  /* 0x000000451200720c */ /* 0x000fe40003f06270 */
[----:B------:R-:W-:-:S05]  /*1ab0*/  MOV R18, 0xff800000 ;  /* 0xff80000000127802 */ /* 0x000fca0000000f00 */
[----:B------:R-:W0:Y:S01]  /*1ac0*/  @!P1 LDC R39, c[0x0][0x220] ;  /* 0x00008800ff279b82 */ /* 0x000e220000000800 */
[----:B--2---:R-:W-:Y:S02]  /*1ad0*/  @!P1 SHF.L.U32 R34, R33, 0x10, RZ ;  /* 0x0000001021229819 */ /* 0x004fe400000006ff */
[----:B------:R-:W-:-:S03]  /*1ae0*/  PRMT R33, R32, 0x7632, R33 ;  /* 0x0000763220217816 */ /* 0x000fc60000000021 */
[----:B0-----:R-:W-:Y:S01]  /*1af0*/  @!P1 FMUL R18, R34, R39 ;  /* 0x0000002722129220 */ /* 0x001fe20000400000 */
[C---:B------:R-:W-:Y:S01]  /*1b00*/  @!P2 PRMT R39, R33.reuse, 0x7632, R39 ;  /* 0x000076322127a816 */ /* 0x040fe20000000027 */
[----:B------:R-:W-:Y:S01]  /*1b10*/  IMAD.U32 R34, R32, 0x10000, RZ ;  /* 0x0001000020227824 */ /* 0x000fe200078e00ff */
[----:B------:R-:W-:Y:S01]  /*1b20*/  @!P0 SHF.L.U32 R38, R33, 0x10, RZ ;  /* 0x0000001021268819 */ /* 0x000fe200000006ff */
[----:B------:R-:W-:Y:S01]  /*1b30*/  IMAD.MOV.U32 R33, RZ, RZ, -0x800000 ;  /* 0xff800000ff217424 */ /* 0x000fe200078e00ff */
[----:B------:R-:W-:Y:S01]  /*1b40*/  @!P2 SHF.L.U32 R39, R39, 0x10, RZ ;  /* 0x000000102727a819 */ /* 0x000fe200000006ff */
[----:B------:R-:W-:Y:S01]  /*1b50*/  FMUL R34, R34, UR6 ;  /* 0x0000000622227c20 */ /* 0x000fe20008400000 */
[----:B------:R-:W-:Y:S01]  /*1b60*/  MOV R32, 0xff800000 ;  /* 0xff80000000207802 */ /* 0x000fe20000000f00 */
[----:B------:R-:W-:Y:S02]  /*1b70*/  @!P0 FMUL R33, R38, UR6 ;  /* 0x0000000626218c20 */ /* 0x000fe40008400000 */
[----:B------:R-:W-:-:S07]  /*1b80*/  @!P2 FMUL R32, R39, UR6 ;  /* 0x000000062720ac20 */ /* 0x000fce0008400000 */
.L_x_7277:
[----:B------:R-:W-:Y:S05]  /*1b90*/  BSYNC B0 ;  /* 0x0000000000007941 */ /* 0x000fea0003800000 */
.L_x_7276:
[----:B------:R-:W-:Y:S04]  /*1ba0*/  BSSY B0, `(.L_x_7278) ;  /* 0x0000018000007945 */ /* 0x000fe80003800000 */
[----:B------:R-:W-:Y:S05]  /*1bb0*/  @P5 BRA `(.L_x_7279) ;  /* 0x0000000000585947 */ /* 0x000fea0003800000 */
[----:B------:R-:W2:Y:S01]  /*1bc0*/  LDG.E.64 R38, desc[UR4][R74.64+0xd00] ;  /* 0x000d00044a267981 */ /* 0x000ea2000c1e1b00 */
[C---:B------:R-:W-:Y:S01]  /*1bd0*/  IADD3 R36, R70.reuse, 0x682, RZ ;  /* 0x0000068246247810 */ /* 0x040fe20007ffe0ff */
[----:B------:R-:W-:Y:S01]  /*1be0*/  VIADD R60, R70, 0x683 ;  /* 0x00000683463c7836 */ /* 0x000fe20000000000 */
[----:B------:R-:W-:Y:S01]  /*1bf0*/  MOV R19, 0xff800000 ;  /* 0xff80000000137802 */ /* 0x000fe20000000f00 */
[----:B------:R-:W-:Y:S01]  /*1c00*/  ULDC UR6, c[0x0][0x220] ;  /* 0x0000880000067ab9 */ /* 0x000fe20000000800 */
[-C--:B------:R-:W-:Y:S02]  /*1c10*/  ISETP.GE.AND P1, PT, R36, R69.reuse, PT ;  /* 0x000000452400720c */ /* 0x080fe40003f26270 */
[----:B------:R-:W-:Y:S02]  /*1c20*/  IADD3 R36, R70, 0x681, RZ ;  /* 0x0000068146247810 */ /* 0x000fe40007ffe0ff */
[-C--:B------:R-:W-:Y:S02]  /*1c30*/  ISETP.GE.AND P2, PT, R60, R69.reuse, PT ;  /* 0x000000453c00720c */ /* 0x080fe40003f46270 */
[----:B------:R-:W-:-:S02]  /*1c40*/  ISETP.GE.AND P0, PT, R36, R69, PT ;  /* 0x000000452400720c */ /* 0x000fc40003f06270 */
[----:B------:R-:W-:-:S05]  /*1c50*/  MOV R35, 0xff800000 ;  /* 0xff80000000237802 */ /* 0x000fca0000000f00 */
[----:B------:R-:W0:Y:S01]  /*1c60*/  @!P1 LDC R62, c[0x0][0x220] ;  /* 0x00008800ff3e9b82 */ /* 0x000e220000000800 */
[----:B--2---:R-:W-:-:S03]  /*1c70*/  @!P1 IMAD.U32 R31, R39, 0x10000, RZ ;  /* 0x00010000271f9824 */ /* 0x004fc600078e00ff */
[----:B------:R-:W-:Y:S02]  /*1c80*/  @!P2 PRMT R39, R39, 0x7632, R39 ;  /* 0x000076322727a816 */ /* 0x000fe40000000027 */
[C---:B------:R-:W-:Y:S01]  /*1c90*/  SHF.L.U32 R36, R38.reuse, 0x10, RZ ;  /* 0x0000001026247819 */ /* 0x040fe200000006ff */
[----:B0-----:R-:W-:Y:S01]  /*1ca0*/  @!P1 FMUL R19, R31, R62 ;  /* 0x0000003e1f139220 */ /* 0x001fe20000400000 */
[----:B------:R-:W-:Y:S01]  /*1cb0*/  PRMT R31, R38, 0x7632, R31 ;  /* 0x00007632261f7816 */ /* 0x000fe2000000001f */
[----:B------:R-:W-:Y:S02]  /*1cc0*/  @!P2 IMAD.U32 R39, R39, 0x10000, RZ ;  /* 0x000100002727a824 */ /* 0x000fe400078e00ff */
[----:B------:R-:W-:Y:S01]  /*1cd0*/  FMUL R36, R36, UR6 ;  /* 0x0000000624247c20 */ /* 0x000fe20008400000 */
[----:B------:R-:W-:Y:S02]  /*1ce0*/  @!P0 SHF.L.U32 R38, R31, 0x10, RZ ;  /* 0x000000101f268819 */ /* 0x000fe400000006ff */
[----:B------:R-:W-:Y:S01]  /*1cf0*/  MOV R31, 0xff800000 ;  /* 0xff800000001f7802 */ /* 0x000fe20000000f00 */
[----:B------:R-:W-:-:S02]  /*1d00*/  @!P2 FMUL R31, R39, UR6 ;  /* 0x00000006271fac20 */ /* 0x000fc40008400000 */
[----:B------:R-:W-:-:S07]  /*1d10*/  @!P0 FMUL R35, R38, UR6 ;  /* 0x0000000626238c20 */ /* 0x000fce0008400000 */
.L_x_7279:
[----:B------:R-:W-:Y:S05]  /*1d20*/  BSYNC B0 ;  /* 0x0000000000007941 */ /* 0x000fea0003800000 */
.L_x_7278:
[----:B------:R-:W-:Y:S01]  /*1d30*/  BSSY B0, `(.L_x_7280) ;  /* 0x000001a000007945 */ /* 0x000fe20003800000 */
[----:B------:R-:W-:Y:S01]  /*1d40*/  IMAD.MOV.U32 R57, RZ, RZ, -0x800000 ;  /* 0xff800000ff397424 */ /* 0x000fe200078e00ff */
[----:B------:R-:W-:Y:S02]  /*1d50*/  MOV R60, 0xff800000 ;  /* 0xff800000003c7802 */ /* 0x000fe40000000f00 */
[----:B------:R-:W-:Y:S05]  /*1d60*/  @P4 BRA `(.L_x_7281) ;  /* 0x0000000000584947 */ /* 0x000fea0003800000 */
[----:B------:R-:W2:Y:S01]  /*1d70*/  LDG.E.64 R38, desc[UR4][R74.64+0xe00] ;  /* 0x000e00044a267981 */ /* 0x000ea2000c1e1b00 */
[----:B------:R-:W-:Y:S01]  /*1d80*/  IADD3 R20, R70, 0x702, RZ ;  /* 0x0000070246147810 */ /* 0x000fe20007ffe0ff */
[----:B------:R-:W-:Y:S01]  /*1d90*/  ULDC UR6, c[0x0][0x220] ;  /* 0x0000880000067ab9 */ /* 0x000fe20000000800 */
[----:B------:R-:W-:Y:S02]  /*1da0*/  MOV R57, 0xff800000 ;  /* 0xff80000000397802 */ /* 0x000fe40000000f00 */
[----:B------:R-:W-:Y:S01]  /*1db0*/  ISETP.GE.AND P1, PT, R20, R69, PT ;  /* 0x000000451400720c */ /* 0x000fe20003f26270 */
[----:B------:R-:W-:-:S05]  /*1dc0*/  VIADD R20, R70, 0x701 ;  /* 0x0000070146147836 */ /* 0x000fca0000000000 */
[----:B------:R-:W-:Y:S02]  /*1dd0*/  ISETP.GE.AND P0, PT, R20, R69, PT ;  /* 0x000000451400720c */ /* 0x000fe40003f06270 */
[----:B------:R-:W-:-:S05]  /*1de0*/  MOV R20, 0xff800000 ;  /* 0xff80000000147802 */ /* 0x000fca0000000f00 */
[----:B------:R-:W0:Y:S01]  /*1df0*/  @!P1 LDC R60, c[0x0][0x220] ;  /* 0x00008800ff3c9b82 */ /* 0x000e220000000800 */
[----:B--2---:R-:W-:Y:S02]  /*1e00*/  @!P1 SHF.L.U32 R41, R39, 0x10, RZ ;  /* 0x0000001027299819 */ /* 0x004fe400000006ff */
[C---:B------:R-:W-:Y:S01]  /*1e10*/  PRMT R39, R38.reuse, 0x7632, R39 ;  /* 0x0000763226277816 */ /* 0x040fe20000000027 */
[----:B------:R-:W-:Y:S02]  /*1e20*/  IMAD.U32 R38, R38, 0x10000, RZ ;  /* 0x0001000026267824 */ /* 0x000fe400078e00ff */
[----:B0-----:R-:W-:Y:S01]  /*1e30*/  @!P1 FMUL R20, R41, R60 ;  /* 0x0000003c29149220 */ /* 0x001fe20000400000 */
[----:B------:R-:W-:Y:S01]  /*1e40*/  VIADD R60, R70, 0x703 ;  /* 0x00000703463c7836 */ /* 0x000fe20000000000 */
[----:B------:R-:W-:-:S04]  /*1e50*/  @!P0 SHF.L.U32 R41, R39, 0x10, RZ ;  /* 0x0000001027298819 */ /* 0x000fc800000006ff */
[----:B------:R-:W-:Y:S01]  /*1e60*/  ISETP.GE.AND P1, PT, R60, R69, PT ;  /* 0x000000453c00720c */ /* 0x000fe20003f26270 */
[----:B------:R-:W-:Y:S01]  /*1e70*/  @!P0 FMUL R57, R41, UR6 ;  /* 0x0000000629398c20 */ /* 0x000fe20008400000 */
[----:B------:R-:W-:Y:S01]  /*1e80*/  MOV R41, 0xff800000 ;  /* 0xff80000000297802 */ /* 0x000fe20000000f00 */
[----:B------:R-:W-:-:S10]  /*1e90*/  FMUL R60, R38, UR6 ;  /* 0x00000006263c7c20 */ /* 0x000fd40008400000 */
[----:B------:R-:W-:-:S04]  /*1ea0*/  @!P1 PRMT R39, R39, 0x7632, R39 ;  /* 0x0000763227279816 */ /* 0x000fc80000000027 */
[----:B------:R-:W-:-:S05]  /*1eb0*/  @!P1 SHF.L.U32 R39, R39, 0x10, RZ ;  /* 0x0000001027279819 */ /* 0x000fca00000006ff */
[----:B------:R-:W-:-:S07]  /*1ec0*/  @!P1 FMUL R41, R39, UR6 ;  /* 0x0000000627299c20 */ /* 0x000fce0008400000 */
.L_x_7281:
[----:B------:R-:W-:Y:S05]  /*1ed0*/  BSYNC B0 ;  /* 0x0000000000007941 */ /* 0x000fea0003800000 */
.L_x_7280:
[----:B------:R-:W-:Y:S01]  /*1ee0*/  BSSY B0, `(.L_x_7282) ;  /* 0x000001b000007945 */ /* 0x000fe20003800000 */
[----:B------:R-:W-:Y:S01]  /*1ef0*/  IMAD.MOV.U32 R61, RZ, RZ, -0x800000 ;  /* 0xff800000ff3d7424 */ /* 0x000fe200078e00ff */
[----:B------:R-:W-:Y:S02]  /*1f00*/  MOV R62, 0xff800000 ;  /* 0xff800000003e7802 */ /* 0x000fe40000000f00 */
[----:B------:R-:W-:Y:S01]  /*1f10*/  MOV R66, 0xff800000 ;  /* 0xff80000000427802 */ /* 0x000fe20000000f00 */
[----:B------:R-:W-:Y:S06]  /*1f20*/  @P3 BRA `(.L_x_7283) ;  /* 0x0000000000583947 */ /* 0x000fec0003800000 */
[----:B------:R-:W2:Y:S01]  /*1f30*/  LDG.E.64 R38, desc[UR4][R74.64+0xf00] ;  /* 0x000f00044a267981 */ /* 0x000ea2000c1e1b00 */
[----:B------:R-:W-:Y:S01]  /*1f40*/  VIADD R62, R70, 0x782 ;  /* 0x00000782463e7836 */ /* 0x000fe20000000000 */
[----:B------:R-:W-:Y:S01]  /*1f50*/  ULDC UR6, c[0x0][0x220] ;  /* 0x0000880000067ab9 */ /* 0x000fe20000000800 */
[----:B------:R-:W-:-:S03]  /*1f60*/  IMAD.MOV.U32 R61, RZ, RZ, -0x800000 ;  /* 0xff800000ff3d7424 */ /* 0x000fc600078e00ff */
[----:B------:R-:W-:Y:S02]  /*1f70*/  ISETP.GE.AND P1, PT, R62, R69, PT ;  /* 0x000000453e00720c */ /* 0x000fe40003f26270 */
[----:B------:R-:W-:-:S04]  /*1f80*/  IADD3 R62, R70, 0x781, RZ ;  /* 0x00000781463e7810 */ /* 0x000fc80007ffe0ff */
[----:B------:R-:W-:Y:S02]  /*1f90*/  ISETP.GE.AND P0, PT, R62, R69, PT ;  /* 0x000000453e00720c */ /* 0x000fe40003f06270 */
[----:B------:R-:W-:-:S04]  /*1fa0*/  IADD3 R62, R70, 0x783, RZ ;  /* 0x00000783463e7810 */ /* 0x000fc80007ffe0ff */
[----:B------:R-:W-:Y:S01]  /*1fb0*/  ISETP.GE.AND P2, PT, R62, R69, PT ;  /* 0x000000453e00720c */ /* 0x000fe20003f46270 */
[----:B------:R-:W0:Y:S01]  /*1fc0*/  @!P1 LDC R66, c[0x0][0x220] ;  /* 0x00008800ff429b82 */ /* 0x000e220000000800 */
[----:B------:R-:W-:Y:S01]  /*1fd0*/  IMAD.MOV.U32 R62, RZ, RZ, -0x800000 ;  /* 0xff800000ff3e7424 */ /* 0x000fe200078e00ff */
[----:B--2---:R-:W-:-:S10]  /*1fe0*/  @!P1 SHF.L.U32 R37, R39, 0x10, RZ ;  /* 0x0000001027259819 */ /* 0x004fd400000006ff */
[----:B------:R-:W-:Y:S01]  /*1ff0*/  @!P2 PRMT R39, R39, 0x7632, R39 ;  /* 0x000076322727a816 */ /* 0x000fe20000000027 */
[----:B0-----:R-:W-:Y:S01]  /*2000*/  @!P1 FMUL R61, R37, R66 ;  /* 0x00000042253d9220 */ /* 0x001fe20000400000 */
[C---:B------:R-:W-:Y:S02]  /*2010*/  PRMT R37, R38.reuse, 0x7632, R37 ;  /* 0x0000763226257816 */ /* 0x040fe40000000025 */
[----:B------:R-:W-:Y:S02]  /*2020*/  SHF.L.U32 R38, R38, 0x10, RZ ;  /* 0x0000001026267819 */ /* 0x000fe400000006ff */
[----:B------:R-:W-:Y:S02]  /*2030*/  @!P0 SHF.L.U32 R37, R37, 0x10, RZ ;  /* 0x0000001025258819 */ /* 0x000fe400000006ff */
[----:B------:R-:W-:Y:S01]  /*2040*/  @!P2 SHF.L.U32 R39, R39, 0x10, RZ ;  /* 0x000000102727a819 */ /* 0x000fe200000006ff */
[----:B------:R-:W-:Y:S02]  /*2050*/  FMUL R66, R38, UR6 ;  /* 0x0000000626427c20 */ /* 0x000fe40008400000 */
[----:B------:R-:W-:Y:S01]  /*2060*/  @!P0 FMUL R62, R37, UR6 ;  /* 0x00000006253e8c20 */ /* 0x000fe20008400000 */
[----:B------:R-:W-:-:S02]  /*2070*/  IMAD.MOV.U32 R37, RZ, RZ, -0x800000 ;  /* 0xff800000ff257424 */ /* 0x000fc400078e00ff */
[----:B------:R-:W-:-:S07]  /*2080*/  @!P2 FMUL R37, R39, UR6 ;  /* 0x000000062725ac20 */ /* 0x000fce0008400000 */
.L_x_7283:
[----:B------:R-:W-:Y:S05]  /*2090*/  BSYNC B0 ;  /* 0x0000000000007941 */ /* 0x000fea0003800000 */
.L_x_7282:
[CC--:B------:R-:W-:Y:S02]  /*20a0*/  FSETP.GT.AND P0, PT, R72.reuse, R68.reuse, PT ;  /* 0x000000444800720b */ /* 0x0c0fe40003f04000 */
[----:B------:R-:W-:Y:S02]  /*20b0*/  IADD3 R67, R67, 0x80, RZ ;  /* 0x0000008043437810 */ /* 0x000fe40007ffe0ff */
[----:B------:R-:W-:Y:S02]  /*20c0*/  FSEL R38, R72, R68, P0 ;  /* 0x0000004448267208 */ /* 0x000fe40000000000 */
[C---:B------:R-:W-:Y:S02]  /*20d0*/  ISETP.GE.AND P5, PT, R67.reuse, 0x20, PT ;  /* 0x000000204300780c */ /* 0x040fe40003fa6270 */
[----:B------:R-:W-:Y:S02]  /*20e0*/  FSETP.GT.AND P0, PT, R38, R63, PT ;  /* 0x0000003f2600720b */ /* 0x000fe40003f04000 */
[----:B------:R-:W-:-:S02]  /*20f0*/  ISETP.GE.AND P4, PT, R67, 0x40, PT ;  /* 0x000000404300780c */ /* 0x000fc40003f86270 */
[----:B------:R-:W-:Y:S02]  /*2100*/  FSEL R39, R38, R63, P0 ;  /* 0x0000003f26277208 */ /* 0x000fe40000000000 */
[----:B------:R-:W-:Y:S02]  /*2110*/  ISETP.GE.AND P1, PT, R67, 0x80, PT ;  /* 0x000000804300780c */ /* 0x000fe40003f26270 */
[-C--:B------:R-:W-:Y:S02]  /*2120*/  FSETP.GT.AND P0, PT, R39, R64.reuse, PT ;  /* 0x000000402700720b */ /* 0x080fe40003f04000 */
[----:B------:R-:W-:Y:S02]  /*2130*/  ISETP.GE.AND P2, PT, R67, 0xa0, PT ;  /* 0x000000a04300780c */ /* 0x000fe40003f46270 */
[----:B------:R-:W-:Y:S02]  /*2140*/  FSEL R38, R39, R64, P0 ;  /* 0x0000004027267208 */ /* 0x000fe40000000000 */
[----:B------:R-:W-:-:S02]  /*2150*/  ISETP.GE.AND P3, PT, R67, 0xc0, PT ;  /* 0x000000c04300780c */ /* 0x000fc40003f66270 */
[CC--:B------:R-:W-:Y:S02]  /*2160*/  FSETP.GT.AND P0, PT, R38.reuse, R59.reuse, PT ;  /* 0x0000003b2600720b */ /* 0x0c0fe40003f04000 */
[----:B------:R-:W-:Y:S02]  /*2170*/  ISETP.GE.AND P6, PT, R67, 0xe0, PT ;  /* 0x000000e04300780c */ /* 0x000fe40003fc6270 */
        /* <DEDUP_REMOVED lines=124> */
[----:B------:R-:W0:Y:S02]  /*2940*/  SHFL.BFLY PT, R74, R39, 0x8, 0x1f ;  /* 0x0d001f00274a7f89 */ /* 0x000e2400000e0000 */
[----:B0-----:R-:W-:-:S04]  /*2950*/  FSETP.GEU.AND P0, PT, R39, R74, PT ;  /* 0x0000004a2700720b */ /* 0x001fc80003f0e000 */
[----:B------:R-:W-:Y:S01]  /*2960*/  FSEL R74, R74, R39, !P0 ;  /* 0x000000274a4a7208 */ /* 0x000fe20004000000 */
[----:B------:R-:W-:-:S04]  /*2970*/  HFMA2.MMA R39, -RZ, RZ, 0, 0 ;  /* 0x00000000ff277435 */ /* 0x000fc800000001ff */
[----:B------:R-:W0:Y:S02]  /*2980*/  SHFL.BFLY PT, R69, R74, 0x4, 0x1f ;  /* 0x0c801f004a457f89 */ /* 0x000e2400000e0000 */
[----:B0-----:R-:W-:-:S04]  /*2990*/  FSETP.GEU.AND P0, PT, R74, R69, PT ;  /* 0x000000454a00720b */ /* 0x001fc80003f0e000 */
[----:B------:R-:W-:Y:S02]  /*29a0*/  FSEL R75, R69, R74, !P0 ;  /* 0x0000004a454b7208 */ /* 0x000fe40004000000 */
[----:B------:R-:W-:Y:S02]  /*29b0*/  P2R R74, PR, RZ, 0x20 ;  /* 0x00000020ff4a7803 */ /* 0x000fe40000000000 */
[----:B------:R-:W-:Y:S01]  /*29c0*/  ISETP.NE.AND P5, PT, R38, RZ, PT ;  /* 0x000000ff2600720c */ /* 0x000fe20003fa5270 */
        /* <DEDUP_REMOVED lines=8> */
[----:B------:R-:W-:Y:S01]  /*2a50*/  FADD R72, R72, -R69 ;  /* 0x8000004548487221 */ /* 0x000fe20000000000 */
[----:B------:R-:W-:-:S04]  /*2a60*/  IMAD.MOV.U32 R39, RZ, RZ, 0x3bbb989d ;  /* 0x3bbb989dff277424 */ /* 0x000fc800078e00ff */
[----:B------:R-:W-:Y:S01]  /*2a70*/  FFMA.SAT R38, R72, R39, 0.5 ;  /* 0x3f00000048267423 */ /* 0x000fe20000002027 */
[----:B------:R-:W-:-:S05]  /*2a80*/  MOV R39, 0x437c0000 ;  /* 0x437c000000277802 */ /* 0x000fca0000000f00 */
        /* <DEDUP_REMOVED lines=8> */
.L_x_7284:
        /* <DEDUP_REMOVED lines=14> */
.L_x_7285:
        /* <DEDUP_REMOVED lines=14> */
.L_x_7286:
        /* <DEDUP_REMOVED lines=14> */
.L_x_7287:
        /* <DEDUP_REMOVED lines=14> */
.L_x_7288:
        /* <DEDUP_REMOVED lines=14> */
.L_x_7289:
[----:B------:R-:W-:Y:S01]  /*2f70*/  ISETP.GE.AND P3, PT, R67, 0x1c0, PT ;  /* 0x000001c04300780c */ /* 0x000fe20003f66270 */
[----:B------:R-:W-:-:S12]  /*2f80*/  @!P6 BRA `(.L_x_7290) ;  /* 0x000000000030e947 */ /* 0x000fd80003800000 */
[----:B------:R-:W-:Y:S01]  /*2f90*/  FADD R56, R56, -R69 ;  /* 0x8000004538387221 */ /* 0x000fe20000000000 */
[----:B------:R-:W-:-:S04]  /*2fa0*/  IMAD.MOV.U32 R75, RZ, RZ, 0x3bbb989d ;  /* 0x3bbb989dff4b7424 */ /* 0x000fc800078e00ff */
[----:B------:R-:W-:Y:S01]  /*2fb0*/  FFMA.SAT R38, R56, R75, 0.5 ;  /* 0x3f00000038267423 */ /* 0x000fe2000000204b */
[----:B------:R-:W-:-:S10]  /*2fc0*/  HFMA2.MMA R75, -RZ, RZ, 3.7421875, 0 ;  /* 0x437c0000ff4b7435 */ /* 0x000fd400000001ff */
        /* <DEDUP_REMOVED lines=8> */
.L_x_7290:
[C---:B------:R-:W-:Y:S02]  /*3050*/  ISETP.GE.AND P6, PT, R67.reuse, 0x100, PT ;  /* 0x000001004300780c */ /* 0x040fe40003fc6270 */
[----:B------:R-:W-:Y:S02]  /*3060*/  P2R R38, PR, RZ, 0x1 ;  /* 0x00000001ff267803 */ /* 0x000fe40000000000 */
[----:B------:R-:W-:-:S04]  /*3070*/  ISETP.GE.AND P0, PT, R67, 0x1e0, PT ;  /* 0x000001e04300780c */ /* 0x000fc80003f06270 */
[----:B------:R-:W-:Y:S02]  /*3080*/  P2R R74, PR, RZ, 0x1 ;  /* 0x00000001ff4a7803 */ /* 0x000fe40000000000 */
[----:B------:R-:W-:-:S03]  /*3090*/  ISETP.NE.AND P0, PT, R38, RZ, PT ;  /* 0x000000ff2600720c */ /* 0x000fc60003f05270 */
[----:B------:R-:W-:Y:S10]  /*30a0*/  @!P6 BRA `(.L_x_7291) ;  /* 0x000000000030e947 */ /* 0x000ff40003800000 */
        /* <DEDUP_REMOVED lines=12> */
.L_x_7291:
[----:B------:R-:W-:-:S04]  /*3170*/  ISETP.GE.AND P6, PT, R67, 0x200, PT ;  /* 0x000002004300780c */ /* 0x000fc80003fc6270 */
[----:B------:R-:W-:Y:S01]  /*3180*/  P2R R38, PR, RZ, 0x40 ;  /* 0x00000040ff267803 */ /* 0x000fe20000000000 */
[----:B------:R-:W-:Y:S08]  /*3190*/  @!P5 BRA `(.L_x_7292) ;  /* 0x000000000030d947 */ /* 0x000ff00003800000 */
        /* <DEDUP_REMOVED lines=12> */
.L_x_7292:
        /* <DEDUP_REMOVED lines=14> */
.L_x_7293:
        /* <DEDUP_REMOVED lines=14> */
.L_x_7294:
        /* <DEDUP_REMOVED lines=14> */
.L_x_7295:
        /* <DEDUP_REMOVED lines=14> */
.L_x_7296:
        /* <DEDUP_REMOVED lines=14> */
.L_x_7297:
[C---:B------:R-:W-:Y:S02]  /*36c0*/  ISETP.GE.AND P6, PT, R67.reuse, 0x1e0, PT ;  /* 0x000001e04300780c */ /* 0x040fe40003fc6270 */
[----:B------:R-:W-:-:S11]  /*36d0*/  ISETP.GE.AND P3, PT, R67, 0x2c0, PT ;  /* 0x000002c04300780c */ /* 0x000fd60003f66270 */
[----:B------:R-:W-:Y:S05]  /*36e0*/  @!P6 BRA `(.L_x_7298) ;  /* 0x000000000030e947 */ /* 0x000fea0003800000 */
        /* <DEDUP_REMOVED lines=12> */
.L_x_7298:
        /* <DEDUP_REMOVED lines=18> */
.L_x_7299:
[----:B------:R-:W-:-:S04]  /*38d0*/  ISETP.GE.AND P6, PT, R67, 0x300, PT ;  /* 0x000003004300780c */ /* 0x000fc80003fc6270 */
[----:B------:R-:W-:Y:S01]  /*38e0*/  P2R R38, PR, RZ, 0x40 ;  /* 0x00000040ff267803 */ /* 0x000fe20000000000 */
[----:B------:R-:W-:Y:S08]  /*38f0*/  @!P5 BRA `(.L_x_7300) ;  /* 0x000000000030d947 */ /* 0x000ff00003800000 */
        /* <DEDUP_REMOVED lines=12> */
.L_x_7300:
        /* <DEDUP_REMOVED lines=14> */
.L_x_7301:
        /* <DEDUP_REMOVED lines=14> */
.L_x_7302:
        /* <DEDUP_REMOVED lines=14> */
.L_x_7303:
        /* <DEDUP_REMOVED lines=14> */
.L_x_7304:
        /* <DEDUP_REMOVED lines=14> */
.L_x_7305:
        /* <DEDUP_REMOVED lines=15> */
.L_x_7306:
        /* <DEDUP_REMOVED lines=18> */
.L_x_7307:
        /* <DEDUP_REMOVED lines=15> */
.L_x_7308:
        /* <DEDUP_REMOVED lines=14> */
.L_x_7309:
        /* <DEDUP_REMOVED lines=14> */
.L_x_7310:
        /* <DEDUP_REMOVED lines=14> */
.L_x_7311:
        /* <DEDUP_REMOVED lines=14> */
.L_x_7312:
        /* <DEDUP_REMOVED lines=14> */
.L_x_7313:
[C---:B------:R-:W-:Y:S02]  /*4580*/  ISETP.GE.AND P6, PT, R67.reuse, 0x3e0, PT ;  /* 0x000003e04300780c */ /* 0x040fe40003fc6270 */
[----:B------:R-:W-:-:S11]  /*4590*/  ISETP.GE.AND P3, PT, R67, 0x4c0, PT ;  /* 0x000004c04300780c */ /* 0x000fd60003f66270 */
[----:B------:R-:W-:Y:S05]  /*45a0*/  @!P6 BRA `(.L_x_7314) ;  /* 0x000000000030e947 */ /* 0x000fea0003800000 */
        /* <DEDUP_REMOVED lines=12> */
.L_x_7314:
[C---:B------:R-:W-:Y:S02]  /*4670*/  ISETP.GE.AND P6, PT, R67.reuse, 0x400, PT ;  /* 0x000004004300780c */ /* 0x040fe40003fc6270 */
[----:B------:R-:W-:Y:S02]  /*4680*/  P2R R38, PR, RZ, 0x1 ;  /* 0x00000001ff267803 */ /* 0x000fe40000000000 */
[----:B------:R-:W-:-:S04]  /*4690*/  ISETP.GE.AND P0, PT, R67, 0x4e0, PT ;  /* 0x000004e04300780c */ /* 0x000fc80003f06270 */
[----:B------:R-:W-:Y:S02]  /*46a0*/  P2R R74, PR, RZ, 0x1 ;  /* 0x00000001ff4a7803 */ /* 0x000fe40000000000 */
[----:B------:R-:W-:-:S03]  /*46b0*/  ISETP.NE.AND P0, PT, R38, RZ, PT ;  /* 0x000000ff2600720c */ /* 0x000fc60003f05270 */
[----:B------:R-:W-:Y:S10]  /*46c0*/  @!P6 BRA `(.L_x_7315) ;  /* 0x000000000030e947 */ /* 0x000ff40003800000 */
[----:B------:R-:W-:Y:S01]  /*46d0*/  MOV R75, 0x3bbb989d ;  /* 0x3bbb989d004b7802 */ /* 0x000fe20000000f00 */
[----:B------:R-:W-:-:S04]  /*46e0*/  FADD R38, R2, -R69 ;  /* 0x8000004502267221 */ /* 0x000fc80000000000 */
[----:B------:R-:W-:Y:S01]  /*46f0*/  FFMA.SAT R2, R38, R75, 0.5 ;  /* 0x3f00000026027423 */ /* 0x000fe2000000204b */
[----:B------:R-:W-:-:S04]  /*4700*/  IMAD.MOV.U32 R75, RZ, RZ, 0x437c0000 ;  /* 0x437c0000ff4b7424 */ /* 0x000fc800078e00ff */
        /* <DEDUP_REMOVED lines=8> */
.L_x_7315:
[----:B------:R-:W-:-:S04]  /*4790*/  ISETP.GE.AND P6, PT, R67, 0x500, PT ;  /* 0x000005004300780c */ /* 0x000fc80003fc6270 */
[----:B------:R-:W-:Y:S01]  /*47a0*/  P2R R38, PR, RZ, 0x40 ;  /* 0x00000040ff267803 */ /* 0x000fe20000000000 */
[----:B------:R-:W-:Y:S08]  /*47b0*/  @!P5 BRA `(.L_x_7316) ;  /* 0x000000000030d947 */ /* 0x000ff00003800000 */
        /* <DEDUP_REMOVED lines=12> */
.L_x_7316:
[----:B------:R-:W-:Y:S01]  /*4880*/  ISETP.GE.AND P5, PT, R67, 0x520, PT ;  /* 0x000005204300780c */ /* 0x000fe20003fa6270 */
[----:B------:R-:W-:-:S12]  /*4890*/  @!P4 BRA `(.L_x_7317) ;  /* 0x000000000030c947 */ /* 0x000fd80003800000 */
[----:B------:R-:W-:Y:S01]  /*48a0*/  HFMA2.MMA R75, -RZ, RZ, 0.96630859375, -0.0022525787353515625 ;  /* 0x3bbb989dff4b7435 */ /* 0x000fe200000001ff */
[----:B------:R-:W-:-:S09]  /*48b0*/  FADD R38, R12, -R69 ;  /* 0x800000450c267221 */ /* 0x000fd20000000000 */
        /* <DEDUP_REMOVED lines=10> */
.L_x_7317:
        /* <DEDUP_REMOVED lines=14> */
.L_x_7318:
[----:B------:R-:W-:Y:S01]  /*4a40*/  ISETP.GE.AND P0, PT, R67, 0x560, PT ;  /* 0x000005604300780c */ /* 0x000fe20003f06270 */
[----:B------:R-:W-:-:S12]  /*4a50*/  @!P1 BRA `(.L_x_7319) ;  /* 0x0000000000309947 */ /* 0x000fd80003800000 */
        /* <DEDUP_REMOVED lines=12> */
.L_x_7319:
        /* <DEDUP_REMOVED lines=14> */
.L_x_7320:
        /* <DEDUP_REMOVED lines=14> */
.L_x_7321:
        /* <DEDUP_REMOVED lines=15> */
.L_x_7322:
        /* <DEDUP_REMOVED lines=18> */
.L_x_7323:
[----:B------:R-:W-:-:S04]  /*4ef0*/  ISETP.GE.AND P6, PT, R67, 0x600, PT ;  /* 0x000006004300780c */ /* 0x000fc80003fc6270 */
[----:B------:R-:W-:Y:S01]  /*4f00*/  P2R R38, PR, RZ, 0x40 ;  /* 0x00000040ff267803 */ /* 0x000fe20000000000 */
[----:B------:R-:W-:Y:S08]  /*4f10*/  @!P5 BRA `(.L_x_7324) ;  /* 0x000000000030d947 */ /* 0x000ff00003800000 */
        /* <DEDUP_REMOVED lines=12> */
.L_x_7324:
        /* <DEDUP_REMOVED lines=14> */
.L_x_7325:
        /* <DEDUP_REMOVED lines=14> */
.L_x_7326:
        /* <DEDUP_REMOVED lines=14> */
.L_x_7327:
        /* <DEDUP_REMOVED lines=14> */
.L_x_7328:
        /* <DEDUP_REMOVED lines=14> */
.L_x_7329:
        /* <DEDUP_REMOVED lines=15> */
.L_x_7330:
[C---:B------:R-:W-:Y:S02]  /*5530*/  ISETP.GE.AND P6, PT, R67.reuse, 0x600, PT ;  /* 0x000006004300780c */ /* 0x040fe40003fc6270 */
[----:B------:R-:W-:Y:S02]  /*5540*/  P2R R38, PR, RZ, 0x1 ;  /* 0x00000001ff267803 */ /* 0x000fe40000000000 */
[----:B------:R-:W-:-:S04]  /*5550*/  ISETP.GE.AND P0, PT, R67, 0x6e0, PT ;  /* 0x000006e04300780c */ /* 0x000fc80003f06270 */
[----:B------:R-:W-:Y:S02]  /*5560*/  P2R R74, PR, RZ, 0x1 ;  /* 0x00000001ff4a7803 */ /* 0x000fe40000000000 */
[----:B------:R-:W-:-:S03]  /*5570*/  ISETP.NE.AND P0, PT, R38, RZ, PT ;  /* 0x000000ff2600720c */ /* 0x000fc60003f05270 */
[----:B------:R-:W-:Y:S10]  /*5580*/  @!P6 BRA `(.L_x_7331) ;  /* 0x000000000030e947 */ /* 0x000ff40003800000 */
        /* <DEDUP_REMOVED lines=12> */
.L_x_7331:
        /* <DEDUP_REMOVED lines=15> */
.L_x_7332:
        /* <DEDUP_REMOVED lines=14> */
.L_x_7333:
        /* <DEDUP_REMOVED lines=15> */
.L_x_7334:
        /* <DEDUP_REMOVED lines=14> */
.L_x_7335:
        /* <DEDUP_REMOVED lines=14> */
.L_x_7336:
        /* <DEDUP_REMOVED lines=14> */
.L_x_7337:
        /* <DEDUP_REMOVED lines=15> */
.L_x_7338:
[C---:B------:R-:W-:Y:S02]  /*5ca0*/  ISETP.GE.AND P5, PT, R67.reuse, 0x700, PT ;  /* 0x000007004300780c */ /* 0x040fe40003fa6270 */
[----:B------:R-:W-:-:S11]  /*5cb0*/  ISETP.GE.AND P4, PT, R67, 0x7e0, PT ;  /* 0x000007e04300780c */ /* 0x000fd60003f86270 */
[----:B------:R-:W-:Y:S05]  /*5cc0*/  @!P5 BRA `(.L_x_7339) ;  /* 0x000000000030d947 */ /* 0x000fea0003800000 */
        /* <DEDUP_REMOVED lines=12> */
.L_x_7339:
        /* <DEDUP_REMOVED lines=14> */
.L_x_7340:
[----:B------:R-:W-:-:S13]  /*5e70*/  ISETP.GE.AND P6, PT, R67, 0x740, PT ;  /* 0x000007404300780c */ /* 0x000fda0003fc6270 */
        /* <DEDUP_REMOVED lines=13> */
.L_x_7341:
[----:B------:R-:W-:Y:S05]  /*5f50*/  @!P0 BRA `(.L_x_7342) ;  /* 0x0000000000308947 */ /* 0x000fea0003800000 */
[----:B------:R-:W-:Y:S01]  /*5f60*/  FADD R20, R20, -R69 ;  /* 0x8000004514147221 */ /* 0x000fe20000000000 */
[----:B------:R-:W-:-:S04]  /*5f70*/  IMAD.MOV.U32 R67, RZ, RZ, 0x3bbb989d ;  /* 0x3bbb989dff437424 */ /* 0x000fc800078e00ff */
[----:B------:R-:W-:Y:S01]  /*5f80*/  FFMA.SAT R38, R20, R67, 0.5 ;  /* 0x3f00000014267423 */ /* 0x000fe20000002043 */
[----:B------:R-:W-:-:S10]  /*5f90*/  HFMA2.MMA R67, -RZ, RZ, 3.7421875, 0 ;  /* 0x437c0000ff437435 */ /* 0x000fd400000001ff */
        /* <DEDUP_REMOVED lines=8> */
.L_x_7342:
[----:B------:R-:W-:Y:S05]  /*6020*/  @!P1 BRA `(.L_x_7343) ;  /* 0x0000000000309947 */ /* 0x000fea0003800000 */
        /* <DEDUP_REMOVED lines=12> */
.L_x_7343:
[----:B------:R-:W-:Y:S05]  /*60f0*/  @!P2 BRA `(.L_x_7344) ;  /* 0x000000000030a947 */ /* 0x000fea0003800000 */
        /* <DEDUP_REMOVED lines=12> */
.L_x_7344:
[----:B------:R-:W-:Y:S05]  /*61c0*/  @!P3 BRA `(.L_x_7345) ;  /* 0x000000000030b947 */ /* 0x000fea0003800000 */
        /* <DEDUP_REMOVED lines=12> */
.L_x_7345:
        /* <DEDUP_REMOVED lines=13> */
.L_x_7346:
        /* <DEDUP_REMOVED lines=13> */
.L_x_7347:
        /* <DEDUP_REMOVED lines=14> */
[----:B------:R-:W-:-:S04]  /*6510*/  IADD3 R78, P1, R78, UR6, RZ ;  /* 0x000000064e4e7c10 */ /* 0x000fc8000ff3e0ff */
[----:B------:R-:W-:Y:S01]  /*6520*/  IADD3.X R79, R65, UR7, RZ, P1, !PT ;  /* 0x00000007414f7c10 */ /* 0x000fe20008ffe4ff */
[----:B-1----:R-:W-:-:S05]  /*6530*/  FADD R65, R69, R76 ;  /* 0x0000004c45417221 */ /* 0x002fca0000000000 */
[----:B------:R-:W-:Y:S05]  /*6540*/  @!P0 BRA `(.L_x_7349) ;  /* 0x0000000000148947 */ /* 0x000fea0003800000 */
[----:B------:R-:W-:Y:S02]  /*6550*/  ULDC UR6, c[0x0][0x22c] ;  /* 0x00008b0000067ab9 */ /* 0x000fe40000000800 */
[----:B------:R-:W-:-:S13]  /*6560*/  ISETP.GE.AND P0, PT, R70, UR6, PT ;  /* 0x0000000646007c0c */ /* 0x000fda000bf06270 */
[----:B------:R-:W-:Y:S05]  /*6570*/  @P0 EXIT ;  /* 0x000000000000094d */ /* 0x000fea0003800000 */
[----:B------:R1:W-:Y:S01]  /*6580*/  STG.E.64 desc[UR4][R78.64], RZ ;  /* 0x000000ff4e007986 */ /* 0x0003e2000c101b04 */
[----:B------:R-:W-:Y:S05]  /*6590*/  BRA `(.L_x_7350) ;  /* 0x0000000400307947 */ /* 0x000fea0003800000 */
.L_x_7349:
        /* <DEDUP_REMOVED lines=9> */
[----:B------:R-:W-:-:S07]  /*6630*/  MOV R74, 0x6650 ;  /* 0x00006650004a7802 */ /* 0x000fce0000000f00 */
[----:B0-----:R-:W-:Y:S05]  /*6640*/  CALL.REL.NOINC `($__internal_3_$__cuda_sm3x_div_rn_noftz_f32_slowpath) ;  /* 0x0000005400687944 */ /* 0x001fea0003c00000 */
.L_x_7352:
[----:B------:R-:W-:Y:S05]  /*6650*/  BSYNC B3 ;  /* 0x0000000000037941 */ /* 0x000fea0003800000 */
.L_x_7351:
        /* <DEDUP_REMOVED lines=17> */
[----:B0-----:R-:W-:Y:S05]  /*6770*/  CALL.REL.NOINC `($__internal_3_$__cuda_sm3x_div_rn_noftz_f32_slowpath) ;  /* 0x00000054001c7944 */ /* 0x001fea0003c00000 */
.L_x_7356:
[----:B------:R-:W-:Y:S05]  /*6780*/  BSYNC B4 ;  /* 0x0000000000047941 */ /* 0x000fea0003800000 */
.L_x_7355:
[----:B------:R-:W-:-:S07]  /*6790*/  F2FP.BF16.F32.PACK_AB R39, RZ, R39 ;  /* 0x00000027ff27723e */ /* 0x000fce00000010ff */
.L_x_7354:
[----:B------:R-:W-:Y:S05]  /*67a0*/  BSYNC B3 ;  /* 0x0000000000037941 */ /* 0x000fea0003800000 */
.L_x_7353:
        /* <DEDUP_REMOVED lines=18> */
.L_x_7360:
[----:B------:R-:W-:Y:S05]  /*68d0*/  BSYNC B4 ;  /* 0x0000000000047941 */ /* 0x000fea0003800000 */
.L_x_7359:
[----:B------:R-:W-:-:S07]  /*68e0*/  F2FP.BF16.F32.PACK_AB R68, RZ, R39 ;  /* 0x00000027ff44723e */ /* 0x000fce00000010ff */
.L_x_7358:
[----:B------:R-:W-:Y:S05]  /*68f0*/  BSYNC B3 ;  /* 0x0000000000037941 */ /* 0x000fea0003800000 */
.L_x_7357:
        /* <DEDUP_REMOVED lines=17> */
.L_x_7364:
[----:B------:R-:W-:Y:S05]  /*6a10*/  BSYNC B4 ;  /* 0x0000000000047941 */ /* 0x000fea0003800000 */
.L_x_7363:
[----:B------:R-:W-:-:S07]  /*6a20*/  F2FP.BF16.F32.PACK_AB R39, RZ, R39 ;  /* 0x00000027ff27723e */ /* 0x000fce00000010ff */
.L_x_7362:
[----:B------:R-:W-:Y:S05]  /*6a30*/  BSYNC B3 ;  /* 0x0000000000037941 */ /* 0x000fea0003800000 */
.L_x_7361:
[----:B------:R-:W-:-:S05]  /*6a40*/  PRMT R39, R68, 0x5410, R39 ;  /* 0x0000541044277816 */ /* 0x000fca0000000027 */
[----:B------:R2:W-:Y:S02]  /*6a50*/  STG.E.64 desc[UR4][R78.64], R38 ;  /* 0x000000264e007986 */ /* 0x0005e4000c101b04 */
.L_x_7350:
[----:B------:R-:W-:Y:S05]  /*6a60*/  BSYNC B2 ;  /* 0x0000000000027941 */ /* 0x000fea0003800000 */
.L_x_7348:
[----:B--2---:R-:W-:Y:S01]  /*6a70*/  VIADD R39, R70, 0x80 ;  /* 0x0000008046277836 */ /* 0x004fe20000000000 */
        /* <DEDUP_REMOVED lines=8> */
.L_x_7366:
[----:B------:R-:W2:Y:S01]  /*6b00*/  MUFU.RCP R38, R65 ;  /* 0x0000004100267308 */ /* 0x000ea20000001000 */
[----:B------:R-:W-:Y:S07]  /*6b10*/  BSSY B3, `(.L_x_7368) ;  /* 0x000000b000037945 */ /* 0x000fee0003800000 */
[----:B------:R-:W3:Y:S01]  /*6b20*/  FCHK P0, R59, R65 ;  /* 0x000000413b007302 */ /* 0x000ee20000000000 */
[----:B--2---:R-:W-:-:S04]  /*6b30*/  FFMA R39, -R65, R38, 1 ;  /* 0x3f80000041277423 */ /* 0x004fc80000000126 */
[----:B------:R-:W-:-:S04]  /*6b40*/  FFMA R38, R38, R39, R38 ;  /* 0x0000002726267223 */ /* 0x000fc80000000026 */
[----:B------:R-:W-:-:S04]  /*6b50*/  FFMA R64, R38, R59, RZ ;  /* 0x0000003b26407223 */ /* 0x000fc800000000ff */
[----:B------:R-:W-:-:S04]  /*6b60*/  FFMA R39, -R65, R64, R59 ;  /* 0x0000004041277223 */ /* 0x000fc8000000013b */
[----:B------:R-:W-:Y:S01]  /*6b70*/  FFMA R39, R38, R39, R64 ;  /* 0x0000002726277223 */ /* 0x000fe20000000040 */
[----:B---3--:R-:W-:Y:S06]  /*6b80*/  @!P0 BRA `(.L_x_7369) ;  /* 0x00000000000c8947 */ /* 0x008fec0003800000 */
[----:B------:R-:W-:Y:S02]  /*6b90*/  MOV R72, R59 ;  /* 0x0000003b00487202 */ /* 0x000fe40000000f00 */
[----:B------:R-:W-:-:S07]  /*6ba0*/  MOV R74, 0x6bc0 ;  /* 0x00006bc0004a7802 */ /* 0x000fce0000000f00 */
[----:B01----:R-:W-:Y:S05]  /*6bb0*/  CALL.REL.NOINC `($__internal_3_$__cuda_sm3x_div_rn_noftz_f32_slowpath) ;  /* 0x00000050000c7944 */ /* 0x003fea0003c00000 */
.L_x_7369:
[----:B------:R-:W-:Y:S05]  /*6bc0*/  BSYNC B3 ;  /* 0x0000000000037941 */ /* 0x000fea0003800000 */
.L_x_7368:
[----:B------:R-:W-:Y:S01]  /*6bd0*/  IADD3 R59, R70, 0x81, RZ ;  /* 0x00000081463b7810 */ /* 0x000fe20007ffe0ff */
[----:B------:R-:W-:Y:S01]  /*6be0*/  BSSY B3, `(.L_x_7370) ;  /* 0x0000013000037945 */ /* 0x000fe20003800000 */
[----:B------:R-:W-:Y:S02]  /*6bf0*/  F2FP.BF16.F32.PACK_AB R38, RZ, R39 ;  /* 0x00000027ff26723e */ /* 0x000fe400000010ff */
[----:B------:R-:W-:-:S13]  /*6c00*/  ISETP.GE.AND P0, PT, R59, R0, PT ;  /* 0x000000003b00720c */ /* 0x000fda0003f06270 */
[----:B------:R-:W-:Y:S01]  /*6c10*/  @P0 PRMT R39, RZ, 0x7610, R39 ;  /* 0x00007610ff270816 */ /* 0x000fe20000000027 */
[----:B------:R-:W-:Y:S06]  /*6c20*/  @P0 BRA `(.L_x_7371) ;  /* 0x0000000000380947 */ /* 0x000fec0003800000 */
        /* <DEDUP_REMOVED lines=12> */
.L_x_7373:
[----:B------:R-:W-:Y:S05]  /*6cf0*/  BSYNC B4 ;  /* 0x0000000000047941 */ /* 0x000fea0003800000 */
.L_x_7372:
[----:B------:R-:W-:-:S07]  /*6d00*/  F2FP.BF16.F32.PACK_AB R39, RZ, R39 ;  /* 0x00000027ff27723e */ /* 0x000fce00000010ff */
.L_x_7371:
[----:B------:R-:W-:Y:S05]  /*6d10*/  BSYNC B3 ;  /* 0x0000000000037941 */ /* 0x000fea0003800000 */
.L_x_7370:
[----:B------:R-:W-:Y:S01]  /*6d20*/  VIADD R59, R70, 0x82 ;  /* 0x00000082463b7836 */ /* 0x000fe20000000000 */
[----:B------:R-:W-:Y:S01]  /*6d30*/  BSSY B3, `(.L_x_7374) ;  /* 0x0000013000037945 */ /* 0x000fe20003800000 */
[----:B------:R-:W-:-:S03]  /*6d40*/  PRMT R38, R38, 0x5410, R39 ;  /* 0x0000541026267816 */ /* 0x000fc60000000027 */
        /* <DEDUP_REMOVED lines=15> */
.L_x_7377:
[----:B------:R-:W-:Y:S05]  /*6e40*/  BSYNC B4 ;  /* 0x0000000000047941 */ /* 0x000fea0003800000 */
.L_x_7376:
[----:B------:R-:W-:-:S07]  /*6e50*/  F2FP.BF16.F32.PACK_AB R58, RZ, R39 ;  /* 0x00000027ff3a723e */ /* 0x000fce00000010ff */
.L_x_7375:
[----:B------:R-:W-:Y:S05]  /*6e60*/  BSYNC B3 ;  /* 0x0000000000037941 */ /* 0x000fea0003800000 */
.L_x_7374:
[----:B------:R-:W-:Y:S01]  /*6e70*/  IADD3 R39, R70, 0x83, RZ ;  /* 0x0000008346277810 */ /* 0x000fe20007ffe0ff */
[----:B------:R-:W-:Y:S03]  /*6e80*/  BSSY B3, `(.L_x_7378) ;  /* 0x0000012000037945 */ /* 0x000fe60003800000 */
        /* <DEDUP_REMOVED lines=15> */
.L_x_7381:
[----:B------:R-:W-:Y:S05]  /*6f80*/  BSYNC B4 ;  /* 0x0000000000047941 */ /* 0x000fea0003800000 */
.L_x_7380:
[----:B------:R-:W-:-:S07]  /*6f90*/  F2FP.BF16.F32.PACK_AB R39, RZ, R39 ;  /* 0x00000027ff27723e */ /* 0x000fce00000010ff */
.L_x_7379:
[----:B------:R-:W-:Y:S05]  /*6fa0*/  BSYNC B3 ;  /* 0x0000000000037941 */ /* 0x000fea0003800000 */
.L_x_7378:
[----:B------:R-:W-:-:S05]  /*6fb0*/  PRMT R39, R58, 0x5410, R39 ;  /* 0x000054103a277816 */ /* 0x000fca0000000027 */
[----:B------:R2:W-:Y:S02]  /*6fc0*/  STG.E.64 desc[UR4][R78.64+0x100], R38 ;  /* 0x000100264e007986 */ /* 0x0005e4000c101b04 */
.L_x_7367:
[----:B------:R-:W-:Y:S05]  /*6fd0*/  BSYNC B2 ;  /* 0x0000000000027941 */ /* 0x000fea0003800000 */
.L_x_7365:
        /* <DEDUP_REMOVED lines=9> */
.L_x_7383:
[----:B------:R-:W2:Y:S01]  /*7070*/  MUFU.RCP R38, R65 ;  /* 0x0000004100267308 */ /* 0x000ea20000001000 */
[----:B------:R-:W-:Y:S07]  /*7080*/  BSSY B3, `(.L_x_7385) ;  /* 0x000000b000037945 */ /* 0x000fee0003800000 */
[----:B------:R-:W4:Y:S01]  /*7090*/  FCHK P0, R53, R65 ;  /* 0x0000004135007302 */ /* 0x000f220000000000 */
[----:B--2---:R-:W-:-:S04]  /*70a0*/  FFMA R39, -R65, R38, 1 ;  /* 0x3f80000041277423 */ /* 0x004fc80000000126 */
[----:B------:R-:W-:-:S04]  /*70b0*/  FFMA R38, R38, R39, R38 ;  /* 0x0000002726267223 */ /* 0x000fc80000000026 */
[----:B------:R-:W-:-:S04]  /*70c0*/  FFMA R56, R38, R53, RZ ;  /* 0x0000003526387223 */ /* 0x000fc800000000ff */
[----:B------:R-:W-:-:S04]  /*70d0*/  FFMA R39, -R65, R56, R53 ;  /* 0x0000003841277223 */ /* 0x000fc80000000135 */
[----:B------:R-:W-:Y:S01]  /*70e0*/  FFMA R39, R38, R39, R56 ;  /* 0x0000002726277223 */ /* 0x000fe20000000038 */
[----:B----4-:R-:W-:Y:S06]  /*70f0*/  @!P0 BRA `(.L_x_7386) ;  /* 0x00000000000c8947 */ /* 0x010fec0003800000 */
[----:B------:R-:W-:Y:S02]  /*7100*/  MOV R72, R53 ;  /* 0x0000003500487202 */ /* 0x000fe40000000f00 */
[----:B------:R-:W-:-:S07]  /*7110*/  MOV R74, 0x7130 ;  /* 0x00007130004a7802 */ /* 0x000fce0000000f00 */
[----:B01-3--:R-:W-:Y:S05]  /*7120*/  CALL.REL.NOINC `($__internal_3_$__cuda_sm3x_div_rn_noftz_f32_slowpath) ;  /* 0x0000004800b07944 */ /* 0x00bfea0003c00000 */
.L_x_7386:
[----:B------:R-:W-:Y:S05]  /*7130*/  BSYNC B3 ;  /* 0x0000000000037941 */ /* 0x000fea0003800000 */
.L_x_7385:
        /* <DEDUP_REMOVED lines=18> */
.L_x_7390:
[----:B------:R-:W-:Y:S05]  /*7260*/  BSYNC B4 ;  /* 0x0000000000047941 */ /* 0x000fea0003800000 */
.L_x_7389:
[----:B------:R-:W-:-:S07]  /*7270*/  F2FP.BF16.F32.PACK_AB R39, RZ, R39 ;  /* 0x00000027ff27723e */ /* 0x000fce00000010ff */
.L_x_7388:
[----:B------:R-:W-:Y:S05]  /*7280*/  BSYNC B3 ;  /* 0x0000000000037941 */ /* 0x000fea0003800000 */
.L_x_7387:
        /* <DEDUP_REMOVED lines=18> */
.L_x_7394:
[----:B------:R-:W-:Y:S05]  /*73b0*/  BSYNC B4 ;  /* 0x0000000000047941 */ /* 0x000fea0003800000 */
.L_x_7393:
[----:B------:R-:W-:-:S07]  /*73c0*/  F2FP.BF16.F32.PACK_AB R53, RZ, R39 ;  /* 0x00000027ff35723e */ /* 0x000fce00000010ff */
.L_x_7392:
[----:B------:R-:W-:Y:S05]  /*73d0*/  BSYNC B3 ;  /* 0x0000000000037941 */ /* 0x000fea0003800000 */
.L_x_7391:
[----:B------:R-:W-:Y:S01]  /*73e0*/  IADD3 R39, R70, 0x103, RZ ;  /* 0x0000010346277810 */ /* 0x000fe20007ffe0ff */
[----:B------:R-:W-:Y:S03]  /*73f0*/  BSSY B3, `(.L_x_7395) ;  /* 0x0000012000037945 */ /* 0x000fe60003800000 */
        /* <DEDUP_REMOVED lines=15> */
.L_x_7398:
[----:B------:R-:W-:Y:S05]  /*74f0*/  BSYNC B4 ;  /* 0x0000000000047941 */ /* 0x000fea0003800000 */
.L_x_7397:
[----:B------:R-:W-:-:S07]  /*7500*/  F2FP.BF16.F32.PACK_AB R39, RZ, R39 ;  /* 0x00000027ff27723e */ /* 0x000fce00000010ff */
.L_x_7396:
[----:B------:R-:W-:Y:S05]  /*7510*/  BSYNC B3 ;  /* 0x0000000000037941 */ /* 0x000fea0003800000 */
.L_x_7395:
[----:B------:R-:W-:-:S05]  /*7520*/  PRMT R39, R53, 0x5410, R39 ;  /* 0x0000541035277816 */ /* 0x000fca0000000027 */
[----:B------:R2:W-:Y:S02]  /*7530*/  STG.E.64 desc[UR4][R78.64+0x200], R38 ;  /* 0x000200264e007986 */ /* 0x0005e4000c101b04 */
.L_x_7384:
[----:B------:R-:W-:Y:S05]  /*7540*/  BSYNC B2 ;  /* 0x0000000000027941 */ /* 0x000fea0003800000 */
.L_x_7382:
        /* <DEDUP_REMOVED lines=9> */
.L_x_7400:
[----:B------:R-:W2:Y:S01]  /*75e0*/  MUFU.RCP R38, R65 ;  /* 0x0000004100267308 */ /* 0x000ea20000001000 */
[----:B------:R-:W-:Y:S07]  /*75f0*/  BSSY B3, `(.L_x_7402) ;  /* 0x000000b000037945 */ /* 0x000fee0003800000 */
[----:B------:R-:W5:Y:S01]  /*7600*/  FCHK P0, R49, R65 ;  /* 0x0000004131007302 */ /* 0x000f620000000000 */
[----:B--2---:R-:W-:-:S04]  /*7610*/  FFMA R39, -R65, R38, 1 ;  /* 0x3f80000041277423 */ /* 0x004fc80000000126 */
[----:B------:R-:W-:-:S04]  /*7620*/  FFMA R38, R38, R39, R38 ;  /* 0x0000002726267223 */ /* 0x000fc80000000026 */
[----:B------:R-:W-:-:S04]  /*7630*/  FFMA R52, R38, R49, RZ ;  /* 0x0000003126347223 */ /* 0x000fc800000000ff */
[----:B------:R-:W-:-:S04]  /*7640*/  FFMA R39, -R65, R52, R49 ;  /* 0x0000003441277223 */ /* 0x000fc80000000131 */
[----:B------:R-:W-:Y:S01]  /*7650*/  FFMA R39, R38, R39, R52 ;  /* 0x0000002726277223 */ /* 0x000fe20000000034 */
[----:B-----5:R-:W-:Y:S06]  /*7660*/  @!P0 BRA `(.L_x_7403) ;  /* 0x00000000000c8947 */ /* 0x020fec0003800000 */
[----:B------:R-:W-:Y:S02]  /*7670*/  MOV R72, R49 ;  /* 0x0000003100487202 */ /* 0x000fe40000000f00 */
[----:B------:R-:W-:-:S07]  /*7680*/  MOV R74, 0x76a0 ;  /* 0x000076a0004a7802 */ /* 0x000fce0000000f00 */
[----:B01-34-:R-:W-:Y:S05]  /*7690*/  CALL.REL.NOINC `($__internal_3_$__cuda_sm3x_div_rn_noftz_f32_slowpath) ;  /* 0x0000004400547944 */ /* 0x01bfea0003c00000 */
.L_x_7403:
[----:B------:R-:W-:Y:S05]  /*76a0*/  BSYNC B3 ;  /* 0x0000000000037941 */ /* 0x000fea0003800000 */
.L_x_7402:
        /* <DEDUP_REMOVED lines=18> */
.L_x_7407:
[----:B------:R-:W-:Y:S05]  /*77d0*/  BSYNC B4 ;  /* 0x0000000000047941 */ /* 0x000fea0003800000 */
.L_x_7406:
[----:B------:R-:W-:-:S07]  /*77e0*/  F2FP.BF16.F32.PACK_AB R39, RZ, R39 ;  /* 0x00000027ff27723e */ /* 0x000fce00000010ff */
.L_x_7405:
[----:B------:R-:W-:Y:S05]  /*77f0*/  BSYNC B3 ;  /* 0x0000000000037941 */ /* 0x000fea0003800000 */
.L_x_7404:
        /* <DEDUP_REMOVED lines=18> */
.L_x_7411:
[----:B------:R-:W-:Y:S05]  /*7920*/  BSYNC B4 ;  /* 0x0000000000047941 */ /* 0x000fea0003800000 */
.L_x_7410:
[----:B------:R-:W-:-:S07]  /*7930*/  F2FP.BF16.F32.PACK_AB R49, RZ, R39 ;  /* 0x00000027ff31723e */ /* 0x000fce00000010ff */
.L_x_7409:
[----:B------:R-:W-:Y:S05]  /*7940*/  BSYNC B3 ;  /* 0x0000000000037941 */ /* 0x000fea0003800000 */
.L_x_7408:
[----:B------:R-:W-:Y:S01]  /*7950*/  IADD3 R39, R70, 0x183, RZ ;  /* 0x0000018346277810 */ /* 0x000fe20007ffe0ff */
[----:B------:R-:W-:Y:S03]  /*7960*/  BSSY B3, `(.L_x_7412) ;  /* 0x0000012000037945 */ /* 0x000fe60003800000 */
        /* <DEDUP_REMOVED lines=15> */
.L_x_7415:
[----:B------:R-:W-:Y:S05]  /*7a60*/  BSYNC B4 ;  /* 0x0000000000047941 */ /* 0x000fea0003800000 */
.L_x_7414:
[----:B------:R-:W-:-:S07]  /*7a70*/  F2FP.BF16.F32.PACK_AB R39, RZ, R39 ;  /* 0x00000027ff27723e */ /* 0x000fce00000010ff */
.L_x_7413:
[----:B------:R-:W-:Y:S05]  /*7a80*/  BSYNC B3 ;  /* 0x0000000000037941 */ /* 0x000fea0003800000 */
.L_x_7412:
[----:B------:R-:W-:-:S05]  /*7a90*/  PRMT R39, R49, 0x5410, R39 ;  /* 0x0000541031277816 */ /* 0x000fca0000000027 */
[----:B------:R2:W-:Y:S02]  /*7aa0*/  STG.E.64 desc[UR4][R78.64+0x300], R38 ;  /* 0x000300264e007986 */ /* 0x0005e4000c101b04 */
.L_x_7401:
[----:B------:R-:W-:Y:S05]  /*7ab0*/  BSYNC B2 ;  /* 0x0000000000027941 */ /* 0x000fea0003800000 */
.L_x_7399:
        /* <DEDUP_REMOVED lines=9> */
.L_x_7417:
        /* <DEDUP_REMOVED lines=12> */
.L_x_7420:
[----:B------:R-:W-:Y:S05]  /*7c10*/  BSYNC B3 ;  /* 0x0000000000037941 */ /* 0x000fea0003800000 */
.L_x_7419:
        /* <DEDUP_REMOVED lines=18> */
.L_x_7424:
[----:B------:R-:W-:Y:S05]  /*7d40*/  BSYNC B4 ;  /* 0x0000000000047941 */ /* 0x000fea0003800000 */
.L_x_7423:
[----:B------:R-:W-:-:S07]  /*7d50*/  F2FP.BF16.F32.PACK_AB R39, RZ, R39 ;  /* 0x00000027ff27723e */ /* 0x000fce00000010ff */
.L_x_7422:
[----:B------:R-:W-:Y:S05]  /*7d60*/  BSYNC B3 ;  /* 0x0000000000037941 */ /* 0x000fea0003800000 */
.L_x_7421:
        /* <DEDUP_REMOVED lines=18> */
.L_x_7428:
[----:B------:R-:W-:Y:S05]  /*7e90*/  BSYNC B4 ;  /* 0x0000000000047941 */ /* 0x000fea0003800000 */
.L_x_7427:
[----:B------:R-:W-:-:S07]  /*7ea0*/  F2FP.BF16.F32.PACK_AB R45, RZ, R39 ;  /* 0x00000027ff2d723e */ /* 0x000fce00000010ff */
.L_x_7426:
[----:B------:R-:W-:Y:S05]  /*7eb0*/  BSYNC B3 ;  /* 0x0000000000037941 */ /* 0x000fea0003800000 */
.L_x_7425:
        /* <DEDUP_REMOVED lines=17> */
.L_x_7432:
[----:B------:R-:W-:Y:S05]  /*7fd0*/  BSYNC B4 ;  /* 0x0000000000047941 */ /* 0x000fea0003800000 */
.L_x_7431:
[----:B------:R-:W-:-:S07]  /*7fe0*/  F2FP.BF16.F32.PACK_AB R39, RZ, R39 ;  /* 0x00000027ff27723e */ /* 0x000fce00000010ff */
.L_x_7430:
[----:B------:R-:W-:Y:S05]  /*7ff0*/  BSYNC B3 ;  /* 0x0000000000037941 */ /* 0x000fea0003800000 */
.L_x_7429:
[----:B------:R-:W-:-:S05]  /*8000*/  PRMT R39, R45, 0x5410, R39 ;  /* 0x000054102d277816 */ /* 0x000fca0000000027 */
[----:B------:R2:W-:Y:S02]  /*8010*/  STG.E.64 desc[UR4][R78.64+0x400], R38 ;  /* 0x000400264e007986 */ /* 0x0005e4000c101b04 */
.L_x_7418:
[----:B------:R-:W-:Y:S05]  /*8020*/  BSYNC B2 ;  /* 0x0000000000027941 */ /* 0x000fea0003800000 */
.L_x_7416:
        /* <DEDUP_REMOVED lines=9> */
.L_x_7434:
        /* <DEDUP_REMOVED lines=12> */
.L_x_7437:
[----:B------:R-:W-:Y:S05]  /*8180*/  BSYNC B3 ;  /* 0x0000000000037941 */ /* 0x000fea0003800000 */
.L_x_7436:
        /* <DEDUP_REMOVED lines=18> */
.L_x_7441:
[----:B------:R-:W-:Y:S05]  /*82b0*/  BSYNC B4 ;  /* 0x0000000000047941 */ /* 0x000fea0003800000 */
.L_x_7440:
[----:B------:R-:W-:-:S07]  /*82c0*/  F2FP.BF16.F32.PACK_AB R39, RZ, R39 ;  /* 0x00000027ff27723e */ /* 0x000fce00000010ff */
.L_x_7439:
[----:B------:R-:W-:Y:S05]  /*82d0*/  BSYNC B3 ;  /* 0x0000000000037941 */ /* 0x000fea0003800000 */
.L_x_7438:
        /* <DEDUP_REMOVED lines=18> */
.L_x_7445:
[----:B------:R-:W-:Y:S05]  /*8400*/  BSYNC B4 ;  /* 0x0000000000047941 */ /* 0x000fea0003800000 */
.L_x_7444:
[----:B------:R-:W-:-:S07]  /*8410*/  F2FP.BF16.F32.PACK_AB R23, RZ, R39 ;  /* 0x00000027ff17723e */ /* 0x000fce00000010ff */
.L_x_7443:
[----:B------:R-:W-:Y:S05]  /*8420*/  BSYNC B3 ;  /* 0x0000000000037941 */ /* 0x000fea0003800000 */
.L_x_7442:
        /* <DEDUP_REMOVED lines=17> */
.L_x_7449:
[----:B------:R-:W-:Y:S05]  /*8540*/  BSYNC B4 ;  /* 0x0000000000047941 */ /* 0x000fea0003800000 */
.L_x_7448:
[----:B------:R-:W-:-:S07]  /*8550*/  F2FP.BF16.F32.PACK_AB R39, RZ, R39 ;  /* 0x00000027ff27723e */ /* 0x000fce00000010ff */
.L_x_7447:
[----:B------:R-:W-:Y:S05]  /*8560*/  BSYNC B3 ;  /* 0x0000000000037941 */ /* 0x000fea0003800000 */
.L_x_7446:
[----:B------:R-:W-:-:S05]  /*8570*/  PRMT R39, R23, 0x5410, R39 ;  /* 0x0000541017277816 */ /* 0x000fca0000000027 */
[----:B------:R2:W-:Y:S02]  /*8580*/  STG.E.64 desc[UR4][R78.64+0x500], R38 ;  /* 0x000500264e007986 */ /* 0x0005e4000c101b04 */
.L_x_7435:
[----:B------:R-:W-:Y:S05]  /*8590*/  BSYNC B2 ;  /* 0x0000000000027941 */ /* 0x000fea0003800000 */
.L_x_7433:
        /* <DEDUP_REMOVED lines=9> */
.L_x_7451:
[----:B------:R-:W5:Y:S01]  /*8630*/  MUFU.RCP R22, R65 ;  /* 0x0000004100167308 */ /* 0x000f620000001000 */
[----:B------:R-:W-:Y:S07]  /*8640*/  BSSY B3, `(.L_x_7453) ;  /* 0x000000b000037945 */ /* 0x000fee0003800000 */
[----:B------:R-:W0:Y:S01]  /*8650*/  FCHK P0, R6, R65 ;  /* 0x0000004106007302 */ /* 0x000e220000000000 */
[----:B-----5:R-:W-:-:S04]  /*8660*/  FFMA R21, -R65, R22, 1 ;  /* 0x3f80000041157423 */ /* 0x020fc80000000116 */
[----:B------:R-:W-:-:S04]  /*8670*/  FFMA R21, R22, R21, R22 ;  /* 0x0000001516157223 */ /* 0x000fc80000000016 */
[----:B------:R-:W-:-:S04]  /*8680*/  FFMA R22, R21, R6, RZ ;  /* 0x0000000615167223 */ /* 0x000fc800000000ff */
[----:B------:R-:W-:-:S04]  /*8690*/  FFMA R23, -R65, R22, R6 ;  /* 0x0000001641177223 */ /* 0x000fc80000000106 */
[----:B--2---:R-:W-:Y:S01]  /*86a0*/  FFMA R39, R21, R23, R22 ;  /* 0x0000001715277223 */ /* 0x004fe20000000016 */
[----:B0-----:R-:W-:Y:S06]  /*86b0*/  @!P0 BRA `(.L_x_7454) ;  /* 0x00000000000c8947 */ /* 0x001fec0003800000 */
[----:B------:R-:W-:Y:S02]  /*86c0*/  MOV R72, R6 ;  /* 0x0000000600487202 */ /* 0x000fe40000000f00 */
[----:B------:R-:W-:-:S07]  /*86d0*/  MOV R74, 0x86f0 ;  /* 0x000086f0004a7802 */ /* 0x000fce0000000f00 */
[----:B-1-34-:R-:W-:Y:S05]  /*86e0*/  CALL.REL.NOINC `($__internal_3_$__cuda_sm3x_div_rn_noftz_f32_slowpath) ;  /* 0x0000003400407944 */ /* 0x01afea0003c00000 */
.L_x_7454:
[----:B------:R-:W-:Y:S05]  /*86f0*/  BSYNC B3 ;  /* 0x0000000000037941 */ /* 0x000fea0003800000 */
.L_x_7453:
        /* <DEDUP_REMOVED lines=17> */
[----:B-1-34-:R-:W-:Y:S05]  /*8810*/  CALL.REL.NOINC `($__internal_3_$__cuda_sm3x_div_rn_noftz_f32_slowpath) ;  /* 0x0000003000f47944 */ /* 0x01afea0003c00000 */
.L_x_7458:
[----:B------:R-:W-:Y:S05]  /*8820*/  BSYNC B4 ;  /* 0x0000000000047941 */ /* 0x000fea0003800000 */
.L_x_7457:
[----:B------:R-:W-:-:S07]  /*8830*/  F2FP.BF16.F32.PACK_AB R39, RZ, R39 ;  /* 0x00000027ff27723e */ /* 0x000fce00000010ff */
.L_x_7456:
[----:B------:R-:W-:Y:S05]  /*8840*/  BSYNC B3 ;  /* 0x0000000000037941 */ /* 0x000fea0003800000 */
.L_x_7455:
        /* <DEDUP_REMOVED lines=18> */
.L_x_7462:
[----:B------:R-:W-:Y:S05]  /*8970*/  BSYNC B4 ;  /* 0x0000000000047941 */ /* 0x000fea0003800000 */
.L_x_7461:
[----:B------:R-:W-:-:S07]  /*8980*/  F2FP.BF16.F32.PACK_AB R23, RZ, R39 ;  /* 0x00000027ff17723e */ /* 0x000fce00000010ff */
.L_x_7460:
[----:B------:R-:W-:Y:S05]  /*8990*/  BSYNC B3 ;  /* 0x0000000000037941 */ /* 0x000fea0003800000 */
.L_x_7459:
        /* <DEDUP_REMOVED lines=17> */
.L_x_7466:
[----:B------:R-:W-:Y:S05]  /*8ab0*/  BSYNC B4 ;  /* 0x0000000000047941 */ /* 0x000fea0003800000 */
.L_x_7465:
[----:B------:R-:W-:-:S07]  /*8ac0*/  F2FP.BF16.F32.PACK_AB R39, RZ, R39 ;  /* 0x00000027ff27723e */ /* 0x000fce00000010ff */
.L_x_7464:
[----:B------:R-:W-:Y:S05]  /*8ad0*/  BSYNC B3 ;  /* 0x0000000000037941 */ /* 0x000fea0003800000 */
.L_x_7463:
[----:B------:R-:W-:-:S05]  /*8ae0*/  PRMT R23, R23, 0x5410, R39 ;  /* 0x0000541017177816 */ /* 0x000fca0000000027 */
[----:B------:R0:W-:Y:S02]  /*8af0*/  STG.E.64 desc[UR4][R78.64+0x600], R22 ;  /* 0x000600164e007986 */ /* 0x0001e4000c101b04 */
.L_x_7452:
[----:B------:R-:W-:Y:S05]  /*8b00*/  BSYNC B2 ;  /* 0x0000000000027941 */ /* 0x000fea0003800000 */
.L_x_7450:
        /* <DEDUP_REMOVED lines=9> */
.L_x_7468:
        /* <DEDUP_REMOVED lines=12> */
.L_x_7471:
[----:B------:R-:W-:Y:S05]  /*8c60*/  BSYNC B3 ;  /* 0x0000000000037941 */ /* 0x000fea0003800000 */
.L_x_7470:
        /* <DEDUP_REMOVED lines=18> */
.L_x_7475:
[----:B------:R-:W-:Y:S05]  /*8d90*/  BSYNC B4 ;  /* 0x0000000000047941 */ /* 0x000fea0003800000 */
.L_x_7474:
[----:B------:R-:W-:-:S07]  /*8da0*/  F2FP.BF16.F32.PACK_AB R39, RZ, R39 ;  /* 0x00000027ff27723e */ /* 0x000fce00000010ff */
.L_x_7473:
[----:B------:R-:W-:Y:S05]  /*8db0*/  BSYNC B3 ;  /* 0x0000000000037941 */ /* 0x000fea0003800000 */
.L_x_7472:
        /* <DEDUP_REMOVED lines=18> */
.L_x_7479:
[----:B------:R-:W-:Y:S05]  /*8ee0*/  BSYNC B4 ;  /* 0x0000000000047941 */ /* 0x000fea0003800000 */
.L_x_7478:
[----:B------:R-:W-:-:S07]  /*8ef0*/  F2FP.BF16.F32.PACK_AB R5, RZ, R39 ;  /* 0x00000027ff05723e */ /* 0x000fce00000010ff */
.L_x_7477:
[----:B------:R-:W-:Y:S05]  /*8f00*/  BSYNC B3 ;  /* 0x0000000000037941 */ /* 0x000fea0003800000 */
.L_x_7476:
        /* <DEDUP_REMOVED lines=17> */
.L_x_7483:
[----:B------:R-:W-:Y:S05]  /*9020*/  BSYNC B4 ;  /* 0x0000000000047941 */ /* 0x000fea0003800000 */
.L_x_7482:
[----:B------:R-:W-:-:S07]  /*9030*/  F2FP.BF16.F32.PACK_AB R39, RZ, R39 ;  /* 0x00000027ff27723e */ /* 0x000fce00000010ff */
.L_x_7481:
[----:B------:R-:W-:Y:S05]  /*9040*/  BSYNC B3 ;  /* 0x0000000000037941 */ /* 0x000fea0003800000 */
.L_x_7480:
[----:B------:R-:W-:-:S05]  /*9050*/  PRMT R5, R5, 0x5410, R39 ;  /* 0x0000541005057816 */ /* 0x000fca0000000027 */
[----:B------:R0:W-:Y:S02]  /*9060*/  STG.E.64 desc[UR4][R78.64+0x700], R4 ;  /* 0x000700044e007986 */ /* 0x0001e4000c101b04 */
.L_x_7469:
[----:B------:R-:W-:Y:S05]  /*9070*/  BSYNC B2 ;  /* 0x0000000000027941 */ /* 0x000fea0003800000 */
.L_x_7467:
        /* <DEDUP_REMOVED lines=9> */
.L_x_7485:
[----:B------:R-:W5:Y:S01]  /*9110*/  MUFU.RCP R2, R65 ;  /* 0x0000004100027308 */ /* 0x000f620000001000 */
[----:B------:R-:W-:Y:S07]  /*9120*/  BSSY B3, `(.L_x_7487) ;  /* 0x000000b000037945 */ /* 0x000fee0003800000 */
[----:B------:R-:W1:Y:S01]  /*9130*/  FCHK P0, R13, R65 ;  /* 0x000000410d007302 */ /* 0x000e620000000000 */
[----:B-----5:R-:W-:-:S04]  /*9140*/  FFMA R3, -R65, R2, 1 ;  /* 0x3f80000041037423 */ /* 0x020fc80000000102 */
[----:B------:R-:W-:-:S04]  /*9150*/  FFMA R2, R2, R3, R2 ;  /* 0x0000000302027223 */ /* 0x000fc80000000002 */
[----:B0-----:R-:W-:-:S04]  /*9160*/  FFMA R4, R2, R13, RZ ;  /* 0x0000000d02047223 */ /* 0x001fc800000000ff */
[----:B------:R-:W-:-:S04]  /*9170*/  FFMA R3, -R65, R4, R13 ;  /* 0x0000000441037223 */ /* 0x000fc8000000010d */
[----:B--2---:R-:W-:Y:S01]  /*9180*/  FFMA R39, R2, R3, R4 ;  /* 0x0000000302277223 */ /* 0x004fe20000000004 */
[----:B-1----:R-:W-:Y:S06]  /*9190*/  @!P0 BRA `(.L_x_7488) ;  /* 0x00000000000c8947 */ /* 0x002fec0003800000 */
[----:B------:R-:W-:Y:S02]  /*91a0*/  MOV R72, R13 ;  /* 0x0000000d00487202 */ /* 0x000fe40000000f00 */
[----:B------:R-:W-:-:S07]  /*91b0*/  MOV R74, 0x91d0 ;  /* 0x000091d0004a7802 */ /* 0x000fce0000000f00 */
[----:B---34-:R-:W-:Y:S05]  /*91c0*/  CALL.REL.NOINC `($__internal_3_$__cuda_sm3x_div_rn_noftz_f32_slowpath) ;  /* 0x0000002800887944 */ /* 0x018fea0003c00000 */
.L_x_7488:
[----:B------:R-:W-:Y:S05]  /*91d0*/  BSYNC B3 ;  /* 0x0000000000037941 */ /* 0x000fea0003800000 */
.L_x_7487:
        /* <DEDUP_REMOVED lines=17> */
[----:B---34-:R-:W-:Y:S05]  /*92f0*/  CALL.REL.NOINC `($__internal_3_$__cuda_sm3x_div_rn_noftz_f32_slowpath) ;  /* 0x00000028003c7944 */ /* 0x018fea0003c00000 */
.L_x_7492:
[----:B------:R-:W-:Y:S05]  /*9300*/  BSYNC B4 ;  /* 0x0000000000047941 */ /* 0x000fea0003800000 */
.L_x_7491:
[----:B------:R-:W-:-:S07]  /*9310*/  F2FP.BF16.F32.PACK_AB R39, RZ, R39 ;  /* 0x00000027ff27723e */ /* 0x000fce00000010ff */
.L_x_7490:
[----:B------:R-:W-:Y:S05]  /*9320*/  BSYNC B3 ;  /* 0x0000000000037941 */ /* 0x000fea0003800000 */
.L_x_7489:
        /* <DEDUP_REMOVED lines=18> */
.L_x_7496:
[----:B------:R-:W-:Y:S05]  /*9450*/  BSYNC B4 ;  /* 0x0000000000047941 */ /* 0x000fea0003800000 */
.L_x_7495:
[----:B------:R-:W-:-:S07]  /*9460*/  F2FP.BF16.F32.PACK_AB R3, RZ, R39 ;  /* 0x00000027ff03723e */ /* 0x000fce00000010ff */
.L_x_7494:
[----:B------:R-:W-:Y:S05]  /*9470*/  BSYNC B3 ;  /* 0x0000000000037941 */ /* 0x000fea0003800000 */
.L_x_7493:
        /* <DEDUP_REMOVED lines=17> */
.L_x_7500:
[----:B------:R-:W-:Y:S05]  /*9590*/  BSYNC B4 ;  /* 0x0000000000047941 */ /* 0x000fea0003800000 */
.L_x_7499:
[----:B------:R-:W-:-:S07]  /*95a0*/  F2FP.BF16.F32.PACK_AB R39, RZ, R39 ;  /* 0x00000027ff27723e */ /* 0x000fce00000010ff */
.L_x_7498:
[----:B------:R-:W-:Y:S05]  /*95b0*/  BSYNC B3 ;  /* 0x0000000000037941 */ /* 0x000fea0003800000 */
.L_x_7497:
[----:B------:R-:W-:-:S05]  /*95c0*/  PRMT R3, R3, 0x5410, R39 ;  /* 0x0000541003037816 */ /* 0x000fca0000000027 */
[----:B------:R0:W-:Y:S02]  /*95d0*/  STG.E.64 desc[UR4][R78.64+0x800], R2 ;  /* 0x000800024e007986 */ /* 0x0001e4000c101b04 */
.L_x_7486:
[----:B------:R-:W-:Y:S05]  /*95e0*/  BSYNC B2 ;  /* 0x0000000000027941 */ /* 0x000fea0003800000 */
.L_x_7484:
[----:B0-----:R-:W-:Y:S01]  /*95f0*/  VIADD R3, R70, 0x480 ;  /* 0x0000048046037836 */ /* 0x001fe20000000000 */
        /* <DEDUP_REMOVED lines=8> */
.L_x_7502:
[----:B------:R-:W0:Y:S01]  /*9680*/  MUFU.RCP R2, R65 ;  /* 0x0000004100027308 */ /* 0x000e220000001000 */
[----:B------:R-:W-:Y:S07]  /*9690*/  BSSY B3, `(.L_x_7504) ;  /* 0x000000b000037945 */ /* 0x000fee0003800000 */
[----:B------:R-:W5:Y:S01]  /*96a0*/  FCHK P0, R42, R65 ;  /* 0x000000412a007302 */ /* 0x000f620000000000 */
[----:B0-----:R-:W-:-:S04]  /*96b0*/  FFMA R3, -R65, R2, 1 ;  /* 0x3f80000041037423 */ /* 0x001fc80000000102 */
[----:B------:R-:W-:-:S04]  /*96c0*/  FFMA R3, R2, R3, R2 ;  /* 0x0000000302037223 */ /* 0x000fc80000000002 */
[----:B------:R-:W-:-:S04]  /*96d0*/  FFMA R2, R3, R42, RZ ;  /* 0x0000002a03027223 */ /* 0x000fc800000000ff */
[----:B------:R-:W-:-:S04]  /*96e0*/  FFMA R5, -R65, R2, R42 ;  /* 0x0000000241057223 */ /* 0x000fc8000000012a */
[----:B--2---:R-:W-:Y:S01]  /*96f0*/  FFMA R39, R3, R5, R2 ;  /* 0x0000000503277223 */ /* 0x004fe20000000002 */
[----:B-----5:R-:W-:Y:S06]  /*9700*/  @!P0 BRA `(.L_x_7505) ;  /* 0x00000000000c8947 */ /* 0x020fec0003800000 */
[----:B------:R-:W-:Y:S02]  /*9710*/  MOV R72, R42 ;  /* 0x0000002a00487202 */ /* 0x000fe40000000f00 */
[----:B------:R-:W-:-:S07]  /*9720*/  MOV R74, 0x9740 ;  /* 0x00009740004a7802 */ /* 0x000fce0000000f00 */
[----:B-1-34-:R-:W-:Y:S05]  /*9730*/  CALL.REL.NOINC `($__internal_3_$__cuda_sm3x_div_rn_noftz_f32_slowpath) ;  /* 0x00000024002c7944 */ /* 0x01afea0003c00000 */
.L_x_7505:
[----:B------:R-:W-:Y:S05]  /*9740*/  BSYNC B3 ;  /* 0x0000000000037941 */ /* 0x000fea0003800000 */
.L_x_7504:
        /* <DEDUP_REMOVED lines=18> */
.L_x_7509:
[----:B------:R-:W-:Y:S05]  /*9870*/  BSYNC B4 ;  /* 0x0000000000047941 */ /* 0x000fea0003800000 */
.L_x_7508:
[----:B------:R-:W-:-:S07]  /*9880*/  F2FP.BF16.F32.PACK_AB R39, RZ, R39 ;  /* 0x00000027ff27723e */ /* 0x000fce00000010ff */
.L_x_7507:
[----:B------:R-:W-:Y:S05]  /*9890*/  BSYNC B3 ;  /* 0x0000000000037941 */ /* 0x000fea0003800000 */
.L_x_7506:
        /* <DEDUP_REMOVED lines=18> */
.L_x_7513:
[----:B------:R-:W-:Y:S05]  /*99c0*/  BSYNC B4 ;  /* 0x0000000000047941 */ /* 0x000fea0003800000 */
.L_x_7512:
[----:B------:R-:W-:-:S07]  /*99d0*/  F2FP.BF16.F32.PACK_AB R3, RZ, R39 ;  /* 0x00000027ff03723e */ /* 0x000fce00000010ff */
.L_x_7511:
[----:B------:R-:W-:Y:S05]  /*99e0*/  BSYNC B3 ;  /* 0x0000000000037941 */ /* 0x000fea0003800000 */
.L_x_7510:
        /* <DEDUP_REMOVED lines=17> */
.L_x_7517:
[----:B------:R-:W-:Y:S05]  /*9b00*/  BSYNC B4 ;  /* 0x0000000000047941 */ /* 0x000fea0003800000 */
.L_x_7516:
[----:B------:R-:W-:-:S07]  /*9b10*/  F2FP.BF16.F32.PACK_AB R39, RZ, R39 ;  /* 0x00000027ff27723e */ /* 0x000fce00000010ff */
.L_x_7515:
[----:B------:R-:W-:Y:S05]  /*9b20*/  BSYNC B3 ;  /* 0x0000000000037941 */ /* 0x000fea0003800000 */
.L_x_7514:
[----:B------:R-:W-:-:S05]  /*9b30*/  PRMT R3, R3, 0x5410, R39 ;  /* 0x0000541003037816 */ /* 0x000fca0000000027 */
[----:B------:R0:W-:Y:S02]  /*9b40*/  STG.E.64 desc[UR4][R78.64+0x900], R2 ;  /* 0x000900024e007986 */ /* 0x0001e4000c101b04 */
.L_x_7503:
[----:B------:R-:W-:Y:S05]  /*9b50*/  BSYNC B2 ;  /* 0x0000000000027941 */ /* 0x000fea0003800000 */
.L_x_7501:
        /* <DEDUP_REMOVED lines=9> */
.L_x_7519:
        /* <DEDUP_REMOVED lines=12> */
.L_x_7522:
[----:B------:R-:W-:Y:S05]  /*9cb0*/  BSYNC B3 ;  /* 0x0000000000037941 */ /* 0x000fea0003800000 */
.L_x_7521:
        /* <DEDUP_REMOVED lines=18> */
.L_x_7526:
[----:B------:R-:W-:Y:S05]  /*9de0*/  BSYNC B4 ;  /* 0x0000000000047941 */ /* 0x000fea0003800000 */
.L_x_7525:
[----:B------:R-:W-:-:S07]  /*9df0*/  F2FP.BF16.F32.PACK_AB R39, RZ, R39 ;  /* 0x00000027ff27723e */ /* 0x000fce00000010ff */
.L_x_7524:
[----:B------:R-:W-:Y:S05]  /*9e00*/  BSYNC B3 ;  /* 0x0000000000037941 */ /* 0x000fea0003800000 */
.L_x_7523:
        /* <DEDUP_REMOVED lines=18> */
.L_x_7530:
[----:B------:R-:W-:Y:S05]  /*9f30*/  BSYNC B4 ;  /* 0x0000000000047941 */ /* 0x000fea0003800000 */
.L_x_7529:
[----:B------:R-:W-:-:S07]  /*9f40*/  F2FP.BF16.F32.PACK_AB R3, RZ, R39 ;  /* 0x00000027ff03723e */ /* 0x000fce00000010ff */
.L_x_7528:
[----:B------:R-:W-:Y:S05]  /*9f50*/  BSYNC B3 ;  /* 0x0000000000037941 */ /* 0x000fea0003800000 */
.L_x_7527:
        /* <DEDUP_REMOVED lines=17> */
.L_x_7534:
[----:B------:R-:W-:Y:S05]  /*a070*/  BSYNC B4 ;  /* 0x0000000000047941 */ /* 0x000fea0003800000 */
.L_x_7533:
[----:B------:R-:W-:-:S07]  /*a080*/  F2FP.BF16.F32.PACK_AB R39, RZ, R39 ;  /* 0x00000027ff27723e */ /* 0x000fce00000010ff */
.L_x_7532:
[----:B------:R-:W-:Y:S05]  /*a090*/  BSYNC B3 ;  /* 0x0000000000037941 */ /* 0x000fea0003800000 */
.L_x_7531:
[----:B------:R-:W-:-:S05]  /*a0a0*/  PRMT R3, R3, 0x5410, R39 ;  /* 0x0000541003037816 */ /* 0x000fca0000000027 */
[----:B------:R0:W-:Y:S02]  /*a0b0*/  STG.E.64 desc[UR4][R78.64+0xa00], R2 ;  /* 0x000a00024e007986 */ /* 0x0001e4000c101b04 */
.L_x_7520:
[----:B------:R-:W-:Y:S05]  /*a0c0*/  BSYNC B2 ;  /* 0x0000000000027941 */ /* 0x000fea0003800000 */
.L_x_7518:
        /* <DEDUP_REMOVED lines=9> */
.L_x_7536:
        /* <DEDUP_REMOVED lines=12> */
.L_x_7539:
[----:B------:R-:W-:Y:S05]  /*a220*/  BSYNC B3 ;  /* 0x0000000000037941 */ /* 0x000fea0003800000 */
.L_x_7538:
        /* <DEDUP_REMOVED lines=18> */
.L_x_7543:
[----:B------:R-:W-:Y:S05]  /*a350*/  BSYNC B4 ;  /* 0x0000000000047941 */ /* 0x000fea0003800000 */
.L_x_7542:
[----:B------:R-:W-:-:S07]  /*a360*/  F2FP.BF16.F32.PACK_AB R39, RZ, R39 ;  /* 0x00000027ff27723e */ /* 0x000fce00000010ff */
.L_x_7541:
[----:B------:R-:W-:Y:S05]  /*a370*/  BSYNC B3 ;  /* 0x0000000000037941 */ /* 0x000fea0003800000 */
.L_x_7540:
        /* <DEDUP_REMOVED lines=18> */
.L_x_7547:
[----:B------:R-:W-:Y:S05]  /*a4a0*/  BSYNC B4 ;  /* 0x0000000000047941 */ /* 0x000fea0003800000 */
.L_x_7546:
[----:B------:R-:W-:-:S07]  /*a4b0*/  F2FP.BF16.F32.PACK_AB R3, RZ, R39 ;  /* 0x00000027ff03723e */ /* 0x000fce00000010ff */
.L_x_7545:
[----:B------:R-:W-:Y:S05]  /*a4c0*/  BSYNC B3 ;  /* 0x0000000000037941 */ /* 0x000fea0003800000 */
.L_x_7544:
        /* <DEDUP_REMOVED lines=17> */
.L_x_7551:
[----:B------:R-:W-:Y:S05]  /*a5e0*/  BSYNC B4 ;  /* 0x0000000000047941 */ /* 0x000fea0003800000 */
.L_x_7550:
[----:B------:R-:W-:-:S07]  /*a5f0*/  F2FP.BF16.F32.PACK_AB R39, RZ, R39 ;  /* 0x00000027ff27723e */ /* 0x000fce00000010ff */
.L_x_7549:
[----:B------:R-:W-:Y:S05]  /*a600*/  BSYNC B3 ;  /* 0x0000000000037941 */ /* 0x000fea0003800000 */
.L_x_7548:
[----:B------:R-:W-:-:S05]  /*a610*/  PRMT R3, R3, 0x5410, R39 ;  /* 0x0000541003037816 */ /* 0x000fca0000000027 */
[----:B------:R0:W-:Y:S02]  /*a620*/  STG.E.64 desc[UR4][R78.64+0xb00], R2 ;  /* 0x000b00024e007986 */ /* 0x0001e4000c101b04 */
.L_x_7537:
[----:B------:R-:W-:Y:S05]  /*a630*/  BSYNC B2 ;  /* 0x0000000000027941 */ /* 0x000fea0003800000 */
.L_x_7535:
        /* <DEDUP_REMOVED lines=9> */
.L_x_7553:
        /* <DEDUP_REMOVED lines=12> */
.L_x_7556:
[----:B------:R-:W-:Y:S05]  /*a790*/  BSYNC B3 ;  /* 0x0000000000037941 */ /* 0x000fea0003800000 */
.L_x_7555:
[----:B------:R-:W-:Y:S01]  /*a7a0*/  IADD3 R3, R70, 0x601, RZ ;  /* 0x0000060146037810 */ /* 0x000fe20007ffe0ff */
[----:B------:R-:W-:Y:S03]  /*a7b0*/  BSSY B3, `(.L_x_7557) ;  /* 0x0000013000037945 */ /* 0x000fe60003800000 */
[----:B------:R-:W-:Y:S02]  /*a7c0*/  ISETP.GE.AND P0, PT, R3, R0, PT ;  /* 0x000000000300720c */ /* 0x000fe40003f06270 */
[----:B------:R-:W-:-:S11]  /*a7d0*/  F2FP.BF16.F32.PACK_AB R3, RZ, R39 ;  /* 0x00000027ff03723e */ /* 0x000fd600000010ff */
        /* <DEDUP_REMOVED lines=14> */
.L_x_7560:
[----:B------:R-:W-:Y:S05]  /*a8c0*/  BSYNC B4 ;  /* 0x0000000000047941 */ /* 0x000fea0003800000 */
.L_x_7559:
[----:B------:R-:W-:-:S07]  /*a8d0*/  F2FP.BF16.F32.PACK_AB R2, RZ, R39 ;  /* 0x00000027ff02723e */ /* 0x000fce00000010ff */
.L_x_7558:
[----:B------:R-:W-:Y:S05]  /*a8e0*/  BSYNC B3 ;  /* 0x0000000000037941 */ /* 0x000fea0003800000 */
.L_x_7557:
        /* <DEDUP_REMOVED lines=18> */
.L_x_7564:
[----:B------:R-:W-:Y:S05]  /*aa10*/  BSYNC B4 ;  /* 0x0000000000047941 */ /* 0x000fea0003800000 */
.L_x_7563:
[----:B------:R-:W-:-:S07]  /*aa20*/  F2FP.BF16.F32.PACK_AB R4, RZ, R39 ;  /* 0x00000027ff04723e */ /* 0x000fce00000010ff */
.L_x_7562:
[----:B------:R-:W-:Y:S05]  /*aa30*/  BSYNC B3 ;  /* 0x0000000000037941 */ /* 0x000fea0003800000 */
.L_x_7561:
        /* <DEDUP_REMOVED lines=17> */
.L_x_7568:
[----:B------:R-:W-:Y:S05]  /*ab50*/  BSYNC B4 ;  /* 0x0000000000047941 */ /* 0x000fea0003800000 */
.L_x_7567:
[----:B------:R-:W-:-:S07]  /*ab60*/  F2FP.BF16.F32.PACK_AB R3, RZ, R39 ;  /* 0x00000027ff03723e */ /* 0x000fce00000010ff */
.L_x_7566:
[----:B------:R-:W-:Y:S05]  /*ab70*/  BSYNC B3 ;  /* 0x0000000000037941 */ /* 0x000fea0003800000 */
.L_x_7565:
[----:B------:R-:W-:-:S05]  /*ab80*/  PRMT R3, R4, 0x5410, R3 ;  /* 0x0000541004037816 */ /* 0x000fca0000000003 */
[----:B------:R0:W-:Y:S02]  /*ab90*/  STG.E.64 desc[UR4][R78.64+0xc00], R2 ;  /* 0x000c00024e007986 */ /* 0x0001e4000c101b04 */
.L_x_7554:
[----:B------:R-:W-:Y:S05]  /*aba0*/  BSYNC B2 ;  /* 0x0000000000027941 */ /* 0x000fea0003800000 */
.L_x_7552:
        /* <DEDUP_REMOVED lines=9> */
.L_x_7570:
        /* <DEDUP_REMOVED lines=12> */
.L_x_7573:
[----:B------:R-:W-:Y:S05]  /*ad00*/  BSYNC B3 ;  /* 0x0000000000037941 */ /* 0x000fea0003800000 */
.L_x_7572:
        /* <DEDUP_REMOVED lines=18> */
.L_x_7577:
[----:B------:R-:W-:Y:S05]  /*ae30*/  BSYNC B4 ;  /* 0x0000000000047941 */ /* 0x000fea0003800000 */
.L_x_7576:
[----:B------:R-:W-:-:S07]  /*ae40*/  F2FP.BF16.F32.PACK_AB R2, RZ, R39 ;  /* 0x00000027ff02723e */ /* 0x000fce00000010ff */
.L_x_7575:
[----:B------:R-:W-:Y:S05]  /*ae50*/  BSYNC B3 ;  /* 0x0000000000037941 */ /* 0x000fea0003800000 */
.L_x_7574:
        /* <DEDUP_REMOVED lines=18> */
.L_x_7581:
[----:B------:R-:W-:Y:S05]  /*af80*/  BSYNC B4 ;  /* 0x0000000000047941 */ /* 0x000fea0003800000 */
.L_x_7580:
[----:B------:R-:W-:-:S07]  /*af90*/  F2FP.BF16.F32.PACK_AB R5, RZ, R39 ;  /* 0x00000027ff05723e */ /* 0x000fce00000010ff */
.L_x_7579:
[----:B------:R-:W-:Y:S05]  /*afa0*/  BSYNC B3 ;  /* 0x0000000000037941 */ /* 0x000fea0003800000 */
.L_x_7578:
        /* <DEDUP_REMOVED lines=17> */
.L_x_7585:
[----:B------:R-:W-:Y:S05]  /*b0c0*/  BSYNC B4 ;  /* 0x0000000000047941 */ /* 0x000fea0003800000 */
.L_x_7584:
[----:B------:R-:W-:-:S07]  /*b0d0*/  F2FP.BF16.F32.PACK_AB R3, RZ, R39 ;  /* 0x00000027ff03723e */ /* 0x000fce00000010ff */
.L_x_7583:
[----:B------:R-:W-:Y:S05]  /*b0e0*/  BSYNC B3 ;  /* 0x0000000000037941 */ /* 0x000fea0003800000 */
.L_x_7582:
[----:B------:R-:W-:-:S05]  /*b0f0*/  PRMT R3, R5, 0x5410, R3 ;  /* 0x0000541005037816 */ /* 0x000fca0000000003 */
[----:B------:R0:W-:Y:S02]  /*b100*/  STG.E.64 desc[UR4][R78.64+0xd00], R2 ;  /* 0x000d00024e007986 */ /* 0x0001e4000c101b04 */
.L_x_7571:
[----:B------:R-:W-:Y:S05]  /*b110*/  BSYNC B2 ;  /* 0x0000000000027941 */ /* 0x000fea0003800000 */
.L_x_7569:
        /* <DEDUP_REMOVED lines=9> */
.L_x_7587:
        /* <DEDUP_REMOVED lines=12> */
.L_x_7590:
[----:B------:R-:W-:Y:S05]  /*b270*/  BSYNC B3 ;  /* 0x0000000000037941 */ /* 0x000fea0003800000 */
.L_x_7589:
        /* <DEDUP_REMOVED lines=18> */
.L_x_7594:
[----:B------:R-:W-:Y:S05]  /*b3a0*/  BSYNC B4 ;  /* 0x0000000000047941 */ /* 0x000fea0003800000 */
.L_x_7593:
[----:B------:R-:W-:-:S07]  /*b3b0*/  F2FP.BF16.F32.PACK_AB R2, RZ, R39 ;  /* 0x00000027ff02723e */ /* 0x000fce00000010ff */
.L_x_7592:
[----:B------:R-:W-:Y:S05]  /*b3c0*/  BSYNC B3 ;  /* 0x0000000000037941 */ /* 0x000fea0003800000 */
.L_x_7591:
        /* <DEDUP_REMOVED lines=18> */
.L_x_7598:
[----:B------:R-:W-:Y:S05]  /*b4f0*/  BSYNC B4 ;  /* 0x0000000000047941 */ /* 0x000fea0003800000 */
.L_x_7597:
[----:B------:R-:W-:-:S07]  /*b500*/  F2FP.BF16.F32.PACK_AB R3, RZ, R39 ;  /* 0x00000027ff03723e */ /* 0x000fce00000010ff */
.L_x_7596:
[----:B------:R-:W-:Y:S05]  /*b510*/  BSYNC B3 ;  /* 0x0000000000037941 */ /* 0x000fea0003800000 */
.L_x_7595:
        /* <DEDUP_REMOVED lines=17> */
.L_x_7602:
[----:B------:R-:W-:Y:S05]  /*b630*/  BSYNC B4 ;  /* 0x0000000000047941 */ /* 0x000fea0003800000 */
.L_x_7601:
[----:B------:R-:W-:-:S07]  /*b640*/  F2FP.BF16.F32.PACK_AB R39, RZ, R39 ;  /* 0x00000027ff27723e */ /* 0x000fce00000010ff */
.L_x_7600:
[----:B------:R-:W-:Y:S05]  /*b650*/  BSYNC B3 ;  /* 0x0000000000037941 */ /* 0x000fea0003800000 */
.L_x_7599:
[----:B------:R-:W-:-:S05]  /*b660*/  PRMT R3, R3, 0x5410, R39 ;  /* 0x0000541003037816 */ /* 0x000fca0000000027 */
[----:B------:R0:W-:Y:S02]  /*b670*/  STG.E.64 desc[UR4][R78.64+0xe00], R2 ;  /* 0x000e00024e007986 */ /* 0x0001e4000c101b04 */
.L_x_7588:
[----:B------:R-:W-:Y:S05]  /*b680*/  BSYNC B2 ;  /* 0x0000000000027941 */ /* 0x000fea0003800000 */
.L_x_7586:
[----:B0-----:R-:W-:-:S05]  /*b690*/  VIADD R3, R70, 0x780 ;  /* 0x0000078046037836 */ /* 0x001fca0000000000 */
[----:B------:R-:W-:-:S13]  /*b6a0*/  ISETP.GE.AND P0, PT, R3, R0, PT ;  /* 0x000000000300720c */ /* 0x000fda0003f06270 */
[----:B------:R-:W-:Y:S05]  /*b6b0*/  @!P0 BRA `(.L_x_7603) ;  /* 0x0000000000148947 */ /* 0x000fea0003800000 */
[----:B------:R-:W-:Y:S02]  /*b6c0*/  ULDC UR6, c[0x0][0x22c] ;  /* 0x00008b0000067ab9 */ /* 0x000fe40000000800 */
[----:B------:R-:W-:-:S13]  /*b6d0*/  ISETP.GE.AND P0, PT, R3, UR6, PT ;  /* 0x0000000603007c0c */ /* 0x000fda000bf06270 */
[----:B------:R-:W-:Y:S05]  /*b6e0*/  @P0 EXIT ;  /* 0x000000000000094d */ /* 0x000fea0003800000 */
[----:B------:R-:W-:Y:S01]  /*b6f0*/  STG.E.64 desc[UR4][R78.64+0xf00], RZ ;  /* 0x000f00ff4e007986 */ /* 0x000fe2000c101b04 */
[----:B------:R-:W-:Y:S05]  /*b700*/  EXIT ;  /* 0x000000000000794d */ /* 0x000fea0003800000 */
.L_x_7603:
        /* <DEDUP_REMOVED lines=12> */
.L_x_7605:
[----:B------:R-:W-:Y:S05]  /*b7d0*/  BSYNC B2 ;  /* 0x0000000000027941 */ /* 0x000fea0003800000 */
.L_x_7604:
        /* <DEDUP_REMOVED lines=18> */
.L_x_7609:
[----:B------:R-:W-:Y:S05]  /*b900*/  BSYNC B3 ;  /* 0x0000000000037941 */ /* 0x000fea0003800000 */
.L_x_7608:
[----:B------:R-:W-:-:S07]  /*b910*/  F2FP.BF16.F32.PACK_AB R3, RZ, R39 ;  /* 0x00000027ff03723e */ /* 0x000fce00000010ff */
.L_x_7607:
[----:B------:R-:W-:Y:S05]  /*b920*/  BSYNC B2 ;  /* 0x0000000000027941 */ /* 0x000fea0003800000 */
.L_x_7606:
[----:B------:R-:W-:Y:S01]  /*b930*/  VIADD R5, R70, 0x782 ;  /* 0x0000078246057836 */ /* 0x000fe20000000000 */
[----:B------:R-:W-:Y:S04]  /*b940*/  BSSY B2, `(.L_x_7610) ;  /* 0x0000012000027945 */ /* 0x000fe80003800000 */
        /* <DEDUP_REMOVED lines=15> */
.L_x_7613:
[----:B------:R-:W-:Y:S05]  /*ba40*/  BSYNC B3 ;  /* 0x0000000000037941 */ /* 0x000fea0003800000 */
.L_x_7612:
[----:B------:R-:W-:-:S07]  /*ba50*/  F2FP.BF16.F32.PACK_AB R2, RZ, R39 ;  /* 0x00000027ff02723e */ /* 0x000fce00000010ff */
.L_x_7611:
[----:B------:R-:W-:Y:S05]  /*ba60*/  BSYNC B2 ;  /* 0x0000000000027941 */ /* 0x000fea0003800000 */
.L_x_7610:
        /* <DEDUP_REMOVED lines=17> */
.L_x_7617:
[----:B------:R-:W-:Y:S05]  /*bb80*/  BSYNC B3 ;  /* 0x0000000000037941 */ /* 0x000fea0003800000 */
.L_x_7616:
[----:B------:R-:W-:-:S07]  /*bb90*/  F2FP.BF16.F32.PACK_AB R39, RZ, R39 ;  /* 0x00000027ff27723e */ /* 0x000fce00000010ff */
.L_x_7615:
[----:B------:R-:W-:Y:S05]  /*bba0*/  BSYNC B2 ;  /* 0x0000000000027941 */ /* 0x000fea0003800000 */
.L_x_7614:
[----:B------:R-:W-:Y:S02]  /*bbb0*/  PRMT R4, R4, 0x5410, R3 ;  /* 0x0000541004047816 */ /* 0x000fe40000000003 */
[----:B------:R-:W-:-:S05]  /*bbc0*/  PRMT R5, R2, 0x5410, R39 ;  /* 0x0000541002057816 */ /* 0x000fca0000000027 */
[----:B------:R-:W-:Y:S01]  /*bbd0*/  STG.E.64 desc[UR4][R78.64+0xf00], R4 ;  /* 0x000f00044e007986 */ /* 0x000fe2000c101b04 */
[----:B------:R-:W-:Y:S05]  /*bbe0*/  EXIT ;  /* 0x000000000000794d */ /* 0x000fea0003800000 */
        .weak           $__internal_3_$__cuda_sm3x_div_rn_noftz_f32_slowpath
        .type           $__internal_3_$__cuda_sm3x_div_rn_noftz_f32_slowpath,@function
        .size           $__internal_3_$__cuda_sm3x_div_rn_noftz_f32_slowpath,(.L_x_14337 - $__internal_3_$__cuda_sm3x_div_rn_noftz_f32_slowpath)
$__internal_3_$__cuda_sm3x_div_rn_noftz_f32_slowpath:
[----:B------:R-:W-:Y:S01]  /*bbf0*/  SHF.R.U32.HI R67, RZ, 0x17, R65 ;  /* 0x00000017ff437819 */ /* 0x000fe20000011641 */
[----:B------:R-:W-:Y:S01]  /*bc00*/  BSSY B0, `(.L_x_7618) ;  /* 0x0000066000007945 */ /* 0x000fe20003800000 */
[----:B------:R-:W-:Y:S02]  /*bc10*/  SHF.R.U32.HI R69, RZ, 0x17, R72 ;  /* 0x00000017ff457819 */ /* 0x000fe40000011648 */
[----:B------:R-:W-:Y:S02]  /*bc20*/  LOP3.LUT R67, R67, 0xff, RZ, 0xc0, !PT ;  /* 0x000000ff43437812 */ /* 0x000fe400078ec0ff */
[----:B------:R-:W-:Y:S02]  /*bc30*/  LOP3.LUT R69, R69, 0xff, RZ, 0xc0, !PT ;  /* 0x000000ff45457812 */ /* 0x000fe400078ec0ff */
[----:B------:R-:W-:Y:S01]  /*bc40*/  MOV R73, R65 ;  /* 0x0000004100497202 */ /* 0x000fe20000000f00 */
[----:B------:R-:W-:-:S05]  /*bc50*/  VIADD R39, R67, 0xffffffff ;  /* 0xffffffff43277836 */ /* 0x000fca0000000000 */
[----:B------:R-:W-:Y:S02]  /*bc60*/  ISETP.GT.U32.AND P0, PT, R39, 0xfd, PT ;  /* 0x000000fd2700780c */ /* 0x000fe40003f04070 */
[----:B------:R-:W-:-:S04]  /*bc70*/  IADD3 R39, R69, -0x1, RZ ;  /* 0xffffffff45277810 */ /* 0x000fc80007ffe0ff */
        /* <DEDUP_REMOVED lines=19> */
[----:B------:R-:W-:-:S05]  /*bdb0*/  VIADD R39, R69, 0xffffffff ;  /* 0xffffffff45277836 */ /* 0x000fca0000000000 */
[----:B------:R-:W-:Y:S02]  /*bdc0*/  ISETP.GE.AND P0, PT, R39, RZ, PT ;  /* 0x000000ff2700720c */ /* 0x000fe40003f06270 */
[----:B------:R-:W-:-:S04]  /*bdd0*/  IADD3 R39, R67, -0x1, RZ ;  /* 0xffffffff43277810 */ /* 0x000fc80007ffe0ff */
[----:B------:R-:W-:-:S07]  /*bde0*/  ISETP.GE.AND P1, PT, R39, RZ, PT ;  /* 0x000000ff2700720c */ /* 0x000fce0003f26270 */
[----:B------:R-:W-:Y:S01]  /*bdf0*/  @P0 MOV R76, RZ ;  /* 0x000000ff004c0202 */ /* 0x000fe20000000f00 */
[----:B------:R-:W-:Y:S01]  /*be00*/  @!P0 FFMA R72, R72, 1.84467440737095516160e+19, RZ ;  /* 0x5f80000048488823 */ /* 0x000fe200000000ff */
[----:B------:R-:W-:-:S04]  /*be10*/  @!P0 MOV R76, 0xffffffc0 ;  /* 0xffffffc0004c8802 */ /* 0x000fc80000000f00 */
[----:B------:R-:W-:Y:S01]  /*be20*/  @!P1 FFMA R73, R65, 1.84467440737095516160e+19, RZ ;  /* 0x5f80000041499823 */ /* 0x000fe200000000ff */
[----:B------:R-:W-:-:S07]  /*be30*/  @!P1 VIADD R76, R76, 0x40 ;  /* 0x000000404c4c9836 */ /* 0x000fce0000000000 */
.L_x_7619:
[----:B------:R-:W-:Y:S01]  /*be40*/  LEA R80, R67, 0xc0800000, 0x17 ;  /* 0xc080000043507811 */ /* 0x000fe200078eb8ff */
[----:B------:R-:W-:Y:S01]  /*be50*/  BSSY B1, `(.L_x_7624) ;  /* 0x0000036000017945 */ /* 0x000fe20003800000 */
[----:B------:R-:W-:Y:S02]  /*be60*/  IADD3 R69, R69, -0x7f, RZ ;  /* 0xffffff8145457810 */ /* 0x000fe40007ffe0ff */
[----:B------:R-:W-:Y:S02]  /*be70*/  IADD3 R73, -R80, R73, RZ ;  /* 0x0000004950497210 */ /* 0x000fe40007ffe1ff */
[C---:B------:R-:W-:Y:S01]  /*be80*/  IADD3 R67, R69.reuse, 0x7f, -R67 ;  /* 0x0000007f45437810 */ /* 0x040fe20007ffe843 */
[----:B------:R-:W-:Y:S02]  /*be90*/  IMAD R39, R69, -0x800000, R72 ;  /* 0xff80000045277824 */ /* 0x000fe400078e0248 */
[----:B------:R-:W0:Y:S01]  /*bea0*/  MUFU.RCP R69, R73 ;  /* 0x0000004900457308 */ /* 0x000e220000001000 */
[----:B------:R-:W-:Y:S01]  /*beb0*/  FADD.FTZ R80, -R73, -RZ ;  /* 0x800000ff49507221 */ /* 0x000fe20000010100 */
[----:B------:R-:W-:-:S03]  /*bec0*/  IADD3 R76, R67, R76, RZ ;  /* 0x0000004c434c7210 */ /* 0x000fc60007ffe0ff */
[----:B0-----:R-:W-:-:S04]  /*bed0*/  FFMA R72, R69, R80, 1 ;  /* 0x3f80000045487423 */ /* 0x001fc80000000050 */
[----:B------:R-:W-:-:S04]  /*bee0*/  FFMA R69, R69, R72, R69 ;  /* 0x0000004845457223 */ /* 0x000fc80000000045 */
[----:B------:R-:W-:-:S04]  /*bef0*/  FFMA R82, R39, R69, RZ ;  /* 0x0000004527527223 */ /* 0x000fc800000000ff */
[----:B------:R-:W-:-:S04]  /*bf00*/  FFMA R72, R80, R82, R39 ;  /* 0x0000005250487223 */ /* 0x000fc80000000027 */
[----:B------:R-:W-:-:S04]  /*bf10*/  FFMA R72, R69, R72, R82 ;  /* 0x0000004845487223 */ /* 0x000fc80000000052 */
[----:B------:R-:W-:-:S04]  /*bf20*/  FFMA R39, R80, R72, R39 ;  /* 0x0000004850277223 */ /* 0x000fc80000000027 */
[----:B------:R-:W-:-:S05]  /*bf30*/  FFMA R75, R69, R39, R72 ;  /* 0x00000027454b7223 */ /* 0x000fca0000000048 */
[----:B------:R-:W-:-:S04]  /*bf40*/  SHF.R.U32.HI R67, RZ, 0x17, R75 ;  /* 0x00000017ff437819 */ /* 0x000fc8000001164b */
[----:B------:R-:W-:-:S05]  /*bf50*/  LOP3.LUT R67, R67, 0xff, RZ, 0xc0, !PT ;  /* 0x000000ff43437812 */ /* 0x000fca00078ec0ff */
[----:B------:R-:W-:-:S05]  /*bf60*/  IMAD.IADD R67, R67, 0x1, R76 ;  /* 0x0000000143437824 */ /* 0x000fca00078e024c */
        /* <DEDUP_REMOVED lines=10> */
[CCC-:B------:R-:W-:Y:S01]  /*c010*/  FFMA.RP R76, R69.reuse, R39.reuse, R72.reuse ;  /* 0x00000027454c7223 */ /* 0x1c0fe20000008048 */
[CCC-:B------:R-:W-:Y:S01]  /*c020*/  FFMA.RM R73, R69.reuse, R39.reuse, R72.reuse ;  /* 0x0000002745497223 */ /* 0x1c0fe20000004048 */
[----:B------:R-:W-:Y:S01]  /*c030*/  FFMA.RZ R39, R69, R39, R72 ;  /* 0x0000002745277223 */ /* 0x000fe2000000c048 */
[C---:B------:R-:W-:Y:S02]  /*c040*/  IADD3 R72, R67.reuse, 0x20, RZ ;  /* 0x0000002043487810 */ /* 0x040fe40007ffe0ff */
[----:B------:R-:W-:Y:S02]  /*c050*/  ISETP.NE.AND P2, PT, R67, RZ, PT ;  /* 0x000000ff4300720c */ /* 0x000fe40003f45270 */
[----:B------:R-:W-:Y:S02]  /*c060*/  LOP3.LUT R39, R39, 0x7fffff, RZ, 0xc0, !PT ;  /* 0x007fffff27277812 */ /* 0x000fe400078ec0ff */
[----:B------:R-:W-:Y:S02]  /*c070*/  ISETP.NE.AND P1, PT, R67, RZ, PT ;  /* 0x000000ff4300720c */ /* 0x000fe40003f25270 */
[----:B------:R-:W-:-:S02]  /*c080*/  LOP3.LUT R69, R39, 0x800000, RZ, 0xfc, !PT ;  /* 0x0080000027457812 */ /* 0x000fc400078efcff */
[----:B------:R-:W-:Y:S02]  /*c090*/  IADD3 R67, -R67, RZ, RZ ;  /* 0x000000ff43437210 */ /* 0x000fe40007ffe1ff */
[----:B------:R-:W-:Y:S02]  /*c0a0*/  SHF.L.U32 R39, R69, R72, RZ ;  /* 0x0000004845277219 */ /* 0x000fe400000006ff */
[----:B------:R-:W-:Y:S02]  /*c0b0*/  FSETP.NEU.FTZ.AND P0, PT, R76, R73, PT ;  /* 0x000000494c00720b */ /* 0x000fe40003f1d000 */
[----:B------:R-:W-:Y:S02]  /*c0c0*/  ISETP.NE.AND P1, PT, R39, RZ, P1 ;  /* 0x000000ff2700720c */ /* 0x000fe40000f25270 */
[----:B------:R-:W-:Y:S02]  /*c0d0*/  SEL R72, R67, RZ, P2 ;  /* 0x000000ff43487207 */ /* 0x000fe40001000000 */
[----:B------:R-:W-:-:S02]  /*c0e0*/  PLOP3.LUT P0, PT, P0, P1, PT, 0xa8, 0x0 ;  /* 0x000000000000781c */ /* 0x000fc40000703570 */
[----:B------:R-:W-:Y:S02]  /*c0f0*/  SHF.R.U32.HI R72, RZ, R72, R69 ;  /* 0x00000048ff487219 */ /* 0x000fe40000011645 */
[----:B------:R-:W-:Y:S02]  /*c100*/  SEL R76, RZ, 0x1, !P0 ;  /* 0x00000001ff4c7807 */ /* 0x000fe40004000000 */
[----:B------:R-:W-:-:S04]  /*c110*/  SHF.R.U32.HI R67, RZ, 0x1, R72 ;  /* 0x00000001ff437819 */ /* 0x000fc80000011648 */
[----:B------:R-:W-:-:S04]  /*c120*/  LOP3.LUT R39, R76, 0x1, R67, 0xf8, !PT ;  /* 0x000000014c277812 */ /* 0x000fc800078ef843 */
[----:B------:R-:W-:-:S05]  /*c130*/  LOP3.LUT R72, R39, R72, RZ, 0xc0, !PT ;  /* 0x0000004827487212 */ /* 0x000fca00078ec0ff */
[----:B------:R-:W-:-:S05]  /*c140*/  IMAD.IADD R72, R67, 0x1, R72 ;  /* 0x0000000143487824 */ /* 0x000fca00078e0248 */
[----:B------:R-:W-:Y:S01]  /*c150*/  LOP3.LUT R75, R72, R75, RZ, 0xfc, !PT ;  /* 0x0000004b484b7212 */ /* 0x000fe200078efcff */
[----:B------:R-:W-:Y:S06]  /*c160*/  BRA `(.L_x_7627) ;  /* 0x0000000000107947 */ /* 0x000fec0003800000 */
.L_x_7626:
[----:B------:R-:W-:-:S04]  /*c170*/  LOP3.LUT R75, R75, 0x80000000, RZ, 0xc0, !PT ;  /* 0x800000004b4b7812 */ /* 0x000fc800078ec0ff */
[----:B------:R-:W-:Y:S01]  /*c180*/  LOP3.LUT R75, R75, 0x7f800000, RZ, 0xfc, !PT ;  /* 0x7f8000004b4b7812 */ /* 0x000fe200078efcff */
[----:B------:R-:W-:Y:S06]  /*c190*/  BRA `(.L_x_7627) ;  /* 0x0000000000047947 */ /* 0x000fec0003800000 */
.L_x_7625:
[----:B------:R-:W-:-:S07]  /*c1a0*/  LEA R75, R76, R75, 0x17 ;  /* 0x0000004b4c4b7211 */ /* 0x000fce00078eb8ff */
.L_x_7627:
[----:B------:R-:W-:Y:S05]  /*c1b0*/  BSYNC B1 ;  /* 0x0000000000017941 */ /* 0x000fea0003800000 */
.L_x_7624:
[----:B------:R-:W-:Y:S01]  /*c1c0*/  MOV R39, R75 ;  /* 0x0000004b00277202 */ /* 0x000fe20000000f00 */
[----:B------:R-:W-:Y:S06]  /*c1d0*/  BRA `(.L_x_7628) ;  /* 0x0000000000207947 */ /* 0x000fec0003800000 */
.L_x_7623:
[----:B------:R-:W-:-:S04]  /*c1e0*/  LOP3.LUT R72, R73, 0x80000000, R72, 0x48, !PT ;  /* 0x8000000049487812 */ /* 0x000fc800078e4848 */
[----:B------:R-:W-:Y:S01]  /*c1f0*/  LOP3.LUT R39, R72, 0x7f800000, RZ, 0xfc, !PT ;  /* 0x7f80000048277812 */ /* 0x000fe200078efcff */
[----:B------:R-:W-:Y:S06]  /*c200*/  BRA `(.L_x_7628) ;  /* 0x0000000000147947 */ /* 0x000fec0003800000 */
.L_x_7622:
[----:B------:R-:W-:Y:S01]  /*c210*/  LOP3.LUT R39, R73, 0x80000000, R72, 0x48, !PT ;  /* 0x8000000049277812 */ /* 0x000fe200078e4848 */
[----:B------:R-:W-:Y:S06]  /*c220*/  BRA `(.L_x_7628) ;  /* 0x00000000000c7947 */ /* 0x000fec0003800000 */
.L_x_7621:
[----:B------:R-:W0:Y:S01]  /*c230*/  MUFU.RSQ R39, -QNAN ;  /* 0xffc0000000277908 */ /* 0x000e220000001400 */
[----:B------:R-:W-:Y:S05]  /*c240*/  BRA `(.L_x_7628) ;  /* 0x0000000000047947 */ /* 0x000fea0003800000 */
.L_x_7620:
[----:B------:R-:W-:-:S07]  /*c250*/  FADD.FTZ R39, R72, R65 ;  /* 0x0000004148277221 */ /* 0x000fce0000010000 */
.L_x_7628:
[----:B------:R-:W-:Y:S05]  /*c260*/  BSYNC B0 ;  /* 0x0000000000007941 */ /* 0x000fea0003800000 */
.L_x_7618:
[----:B------:R-:W-:-:S06]  /*c270*/  HFMA2.MMA R75, -RZ, RZ, 0, 0 ;  /* 0x00000000ff4b7435 */ /* 0x000fcc00000001ff */
[----:B0-----:R-:W-:Y:S05]  /*c280*/  RET.REL.NODEC R74 `(_ZN18transformer_engine47scaled_upper_triang_masked_softmax_warp_forwardI13__nv_bfloat16S1_fLi11EEEvPT0_PKT_T1_iii) ;  /* 0xffffff3c4a5c7950 */ /* 0x001fea0003c3ffff */
.L_x_7629:
        /* <DEDUP_REMOVED lines=15> */
.L_x_14337:


//--------------------- .text._ZN18transformer_engine47scaled_upper_triang_masked_softmax_warp_forwardI13__nv_bfloat16S1_fLi10EEEvPT0_PKT_T1_iii --------------------------
	.section	.text._ZN18transformer_engine47scaled_upper_triang_masked_softmax_warp_forwardI13__nv_bfloat16S1_fLi10EEEvPT0_PKT_T1_iii,"ax",@progbits
	.align	128
        .global         _ZN18transformer_engine47scaled_upper_triang_masked_softmax_warp_forwardI13__nv_bfloat16S1_fLi10EEEvPT0_PKT_T1_iii
        .type           _ZN18transformer_engine47scaled_upper_triang_masked_softmax_warp_forwardI13__nv_bfloat16S1_fLi10EEEvPT0_PKT_T1_iii,@function
        .size           _ZN18transformer_engine47scaled_upper_triang_masked_softmax_warp_forwardI13__nv_bfloat16S1_fLi10EEEvPT0_PKT_T1_iii,(.L_x_14338 - _ZN18transformer_engine47scaled_upper_triang_masked_softmax_warp_forwardI13__nv_bfloat16S1_fLi10EEEvPT0_PKT_T1_iii)
        .other          _ZN18transformer_engine47scaled_upper_triang_masked_softmax_warp_forwardI13__nv_bfloat16S1_fLi10EEEvPT0_PKT_T1_iii,@"STO_CUDA_ENTRY STV_DEFAULT"
_ZN18transformer_engine47scaled_upper_triang_masked_softmax_warp_forwardI13__nv_bfloat16S1_fLi10EEEvPT0_PKT_T1_iii:
.text._ZN18transformer_engine47scaled_upper_triang_masked_softmax_warp_forwardI13__nv_bfloat16S1_fLi10EEEvPT0_PKT_T1_iii:
[----:B------:R-:W-:Y:S01]  /*0000*/  LDC R1, c[0x0][0x28] ;  /* 0x00000a00ff017b82 */ /* 0x000fe20000000800 */
[----:B------:R-:W0:Y:S07]  /*0010*/  S2R R34, SR_TID.X ;  /* 0x0000000000227919 */ /* 0x000e2e0000002100 */
[----:B------:R-:W1:Y:S01]  /*0020*/  S2UR UR4, SR_CTAID.Y ;  /* 0x00000000000479c3 */ /* 0x000e620000002600 */
[----:B------:R-:W-:Y:S01]  /*0030*/  ULDC UR6, c[0x0][0x228] ;  /* 0x00008a0000067ab9 */ /* 0x000fe20000000800 */
[----:B------:R-:W-:Y:S01]  /*0040*/  BSSY B0, `(.L_x_7630) ;  /* 0x0000042000007945 */ /* 0x000fe20003800000 */
[----:B------:R-:W1:Y:S01]  /*0050*/  S2R R0, SR_TID.Y ;  /* 0x0000000000007919 */ /* 0x000e620000002200 */
[----:B------:R-:W-:Y:S01]  /*0060*/  USHF.R.S32.HI UR5, URZ, 0x1f, UR6 ;  /* 0x0000001f3f057899 */ /* 0x000fe20008011406 */
[----:B------:R-:W-:Y:S01]  /*0070*/  IMAD.MOV.U32 R28, RZ, RZ, -0x800000 ;  /* 0xff800000ff1c7424 */ /* 0x000fe200078e00ff */
[----:B------:R-:W-:Y:S01]  /*0080*/  MOV R29, 0xff800000 ;  /* 0xff800000001d7802 */ /* 0x000fe20000000f00 */
[----:B------:R-:W2:Y:S01]  /*0090*/  S2R R38, SR_CTAID.X ;  /* 0x0000000000267919 */ /* 0x000ea20000002500 */
[----:B------:R-:W1:Y:S01]  /*00a0*/  LDC R3, c[0x0][0x4] ;  /* 0x00000100ff037b82 */ /* 0x000e620000000800 */
[----:B------:R-:W-:Y:S01]  /*00b0*/  MOV R30, 0xff800000 ;  /* 0xff800000001e7802 */ /* 0x000fe20000000f00 */
[----:B------:R-:W-:Y:S01]  /*00c0*/  IMAD.MOV.U32 R31, RZ, RZ, -0x800000 ;  /* 0xff800000ff1f7424 */ /* 0x000fe200078e00ff */
[----:B------:R-:W-:-:S02]  /*00d0*/  MOV R39, 0xff800000 ;  /* 0xff80000000277802 */ /* 0x000fc40000000f00 */
[----:B0-----:R-:W-:Y:S01]  /*00e0*/  SHF.L.U32 R34, R34, 0x2, RZ ;  /* 0x0000000222227819 */ /* 0x001fe200000006ff */
[----:B-1----:R-:W-:Y:S01]  /*00f0*/  IMAD R3, R3, UR4, R0 ;  /* 0x0000000403037c24 */ /* 0x002fe2000f8e0200 */
[----:B------:R-:W-:Y:S02]  /*0100*/  ULDC UR4, c[0x0][0xc] ;  /* 0x0000030000047ab9 */ /* 0x000fe40000000800 */
[----:B------:R-:W-:Y:S01]  /*0110*/  SHF.R.S32.HI R35, RZ, 0x1f, R34 ;  /* 0x0000001fff237819 */ /* 0x000fe20000011422 */
[C---:B------:R-:W-:Y:S01]  /*0120*/  VIADD R4, R34.reuse, 0x100 ;  /* 0x0000010022047836 */ /* 0x040fe20000000000 */
[----:B------:R-:W-:Y:S01]  /*0130*/  IADD3 R2, R34, 0x80, RZ ;  /* 0x0000008022027810 */ /* 0x000fe20007ffe0ff */
[----:B--2---:R-:W-:Y:S01]  /*0140*/  IMAD R3, R3, UR4, R38 ;  /* 0x0000000403037c24 */ /* 0x004fe2000f8e0226 */
[----:B------:R-:W-:Y:S01]  /*0150*/  ULDC UR4, c[0x0][0x224] ;  /* 0x0000890000047ab9 */ /* 0x000fe20000000800 */
[----:B------:R-:W-:Y:S01]  /*0160*/  VIADD R0, R38, 0x1 ;  /* 0x0000000126007836 */ /* 0x000fe20000000000 */
[----:B------:R-:W-:Y:S01]  /*0170*/  IADD3 R8, R34, 0x380, RZ ;  /* 0x0000038022087810 */ /* 0x000fe20007ffe0ff */
[C---:B------:R-:W-:Y:S01]  /*0180*/  IMAD R5, R3.reuse, UR5, RZ ;  /* 0x0000000503057c24 */ /* 0x040fe2000f8e02ff */
[C---:B------:R-:W-:Y:S01]  /*0190*/  IADD3 R40, -R3.reuse, UR4, RZ ;  /* 0x0000000403287c10 */ /* 0x040fe2000fffe1ff */
[----:B------:R-:W-:Y:S01]  /*01a0*/  IMAD.WIDE.U32 R36, R3, UR6, R34 ;  /* 0x0000000603247c25 */ /* 0x000fe2000f8e0022 */
[----:B------:R-:W-:-:S02]  /*01b0*/  ULDC.64 UR4, c[0x0][0x218] ;  /* 0x0000860000047ab9 */ /* 0x000fc40000000a00 */
[----:B------:R-:W-:Y:S01]  /*01c0*/  ISETP.GT.AND P0, PT, R40, RZ, PT ;  /* 0x000000ff2800720c */ /* 0x000fe20003f04270 */
[----:B------:R-:W-:Y:S01]  /*01d0*/  VIADD R6, R34, 0x180 ;  /* 0x0000018022067836 */ /* 0x000fe20000000000 */
[----:B------:R-:W-:Y:S02]  /*01e0*/  IADD3 R3, R37, R5, RZ ;  /* 0x0000000525037210 */ /* 0x000fe40007ffe0ff */
[C---:B------:R-:W-:Y:S02]  /*01f0*/  SHF.L.U32 R46, R36.reuse, 0x1, RZ ;  /* 0x00000001242e7819 */ /* 0x040fe400000006ff */
[----:B------:R-:W-:Y:S02]  /*0200*/  SHF.L.U64.HI R36, R36, 0x1, R3 ;  /* 0x0000000124247819 */ /* 0x000fe40000010203 */
[----:B------:R-:W-:Y:S02]  /*0210*/  IADD3 R42, P4, R46, UR4, RZ ;  /* 0x000000042e2a7c10 */ /* 0x000fe4000ff9e0ff */
[----:B------:R-:W-:-:S02]  /*0220*/  SEL R41, R0, RZ, P0 ;  /* 0x000000ff00297207 */ /* 0x000fc40000000000 */
[----:B------:R-:W-:Y:S01]  /*0230*/  IADD3.X R43, R36, UR5, RZ, P4, !PT ;  /* 0x00000005242b7c10 */ /* 0x000fe2000a7fe4ff */
[----:B------:R-:W-:Y:S01]  /*0240*/  ULDC.64 UR4, c[0x0][0x208] ;  /* 0x0000820000047ab9 */ /* 0x000fe20000000a00 */
[-C--:B------:R-:W-:Y:S02]  /*0250*/  ISETP.GE.AND P4, PT, R34, R41.reuse, PT ;  /* 0x000000292200720c */ /* 0x080fe40003f86270 */
[-C--:B------:R-:W-:Y:S01]  /*0260*/  ISETP.GE.AND P5, PT, R2, R41.reuse, PT ;  /* 0x000000290200720c */ /* 0x080fe20003fa6270 */
[----:B------:R-:W-:Y:S01]  /*0270*/  VIADD R2, R34, 0x200 ;  /* 0x0000020022027836 */ /* 0x000fe20000000000 */
[-C--:B------:R-:W-:Y:S02]  /*0280*/  ISETP.GE.AND P6, PT, R4, R41.reuse, PT ;  /* 0x000000290400720c */ /* 0x080fe40003fc6270 */
[----:B------:R-:W-:Y:S02]  /*0290*/  ISETP.GE.AND P0, PT, R6, R41, PT ;  /* 0x000000290600720c */ /* 0x000fe40003f06270 */
[----:B------:R-:W-:-:S02]  /*02a0*/  IADD3 R4, R34, 0x280, RZ ;  /* 0x0000028022047810 */ /* 0x000fc40007ffe0ff */
[----:B------:R-:W-:Y:S02]  /*02b0*/  IADD3 R6, R34, 0x300, RZ ;  /* 0x0000030022067810 */ /* 0x000fe40007ffe0ff */
[-C--:B------:R-:W-:Y:S02]  /*02c0*/  ISETP.GE.AND P1, PT, R2, R41.reuse, PT ;  /* 0x000000290200720c */ /* 0x080fe40003f26270 */
[-C--:B------:R-:W-:Y:S02]  /*02d0*/  ISETP.GE.AND P2, PT, R4, R41.reuse, PT ;  /* 0x000000290400720c */ /* 0x080fe40003f46270 */
[----:B------:R-:W-:Y:S01]  /*02e0*/  ISETP.GE.AND P3, PT, R6, R41, PT ;  /* 0x000000290600720c */ /* 0x000fe20003f66270 */
[----:B------:R-:W-:-:S12]  /*02f0*/  @P4 BRA `(.L_x_7631) ;  /* 0x0000000000584947 */ /* 0x000fd80003800000 */
        /* <DEDUP_REMOVED lines=9> */
[----:B--2---:R-:W-:Y:S02]  /*0390*/  @!P4 SHF.L.U32 R5, R3, 0x10, RZ ;  /* 0x000000100305c819 */ /* 0x004fe400000006ff */
[C---:B------:R-:W-:Y:S01]  /*03a0*/  PRMT R3, R2.reuse, 0x7632, R3 ;  /* 0x0000763202037816 */ /* 0x040fe20000000003 */
[----:B------:R-:W-:Y:S02]  /*03b0*/  IMAD.U32 R2, R2, 0x10000, RZ ;  /* 0x0001000002027824 */ /* 0x000fe400078e00ff */
[----:B0-----:R-:W-:Y:S01]  /*03c0*/  @!P4 FMUL R30, R5, R6 ;  /* 0x00000006051ec220 */ /* 0x001fe20000400000 */
[----:B------:R-:W-:Y:S01]  /*03d0*/  ISETP.GE.AND P4, PT, R4, R41, PT ;  /* 0x000000290400720c */ /* 0x000fe20003f86270 */
[----:B------:R-:W-:Y:S02]  /*03e0*/  VIADD R6, R34, 0x3 ;  /* 0x0000000322067836 */ /* 0x000fe40000000000 */
[----:B------:R-:W-:-:S10]  /*03f0*/  FMUL R39, R2, UR6 ;  /* 0x0000000602277c20 */ /* 0x000fd40008400000 */
[----:B------:R-:W-:-:S05]  /*0400*/  @!P4 SHF.L.U32 R4, R3, 0x10, RZ ;  /* 0x000000100304c819 */ /* 0x000fca00000006ff */
[----:B------:R-:W-:Y:S01]  /*0410*/  @!P4 FMUL R31, R4, UR6 ;  /* 0x00000006041fcc20 */ /* 0x000fe20008400000 */
[----:B------:R-:W-:-:S13]  /*0420*/  ISETP.GE.AND P4, PT, R6, R41, PT ;  /* 0x000000290600720c */ /* 0x000fda0003f86270 */
[----:B------:R-:W-:-:S04]  /*0430*/  @!P4 PRMT R3, R3, 0x7632, R3 ;  /* 0x000076320303c816 */ /* 0x000fc80000000003 */
[----:B------:R-:W-:-:S05]  /*0440*/  @!P4 SHF.L.U32 R3, R3, 0x10, RZ ;  /* 0x000000100303c819 */ /* 0x000fca00000006ff */
[----:B------:R-:W-:-:S07]  /*0450*/  @!P4 FMUL R29, R3, UR6 ;  /* 0x00000006031dcc20 */ /* 0x000fce0008400000 */
.L_x_7631:
[----:B------:R-:W-:Y:S05]  /*0460*/  BSYNC B0 ;  /* 0x0000000000007941 */ /* 0x000fea0003800000 */
.L_x_7630:
        /* <DEDUP_REMOVED lines=39> */
[----:B------:R-:W-:Y:S02]  /*06e0*/  ISETP.GE.AND P5, PT, R28, R41, PT ;  /* 0x000000291c00720c */ /* 0x000fe40003fa6270 */
[----:B------:R-:W-:Y:S01]  /*06f0*/  MOV R27, 0xff800000 ;  /* 0xff800000001b7802 */ /* 0x000fe20000000f00 */
[----:B------:R-:W-:-:S10]  /*0700*/  FMUL R32, R22, UR6 ;  /* 0x0000000616207c20 */ /* 0x000fd40008400000 */
[----:B------:R-:W-:-:S04]  /*0710*/  @!P5 IMAD.U32 R28, R23, 0x10000, RZ ;  /* 0x00010000171cd824 */ /* 0x000fc800078e00ff */
[----:B------:R-:W-:Y:S01]  /*0720*/  @!P5 FMUL R27, R28, UR6 ;  /* 0x000000061c1bdc20 */ /* 0x000fe20008400000 */
[----:B------:R-:W-:-:S04]  /*0730*/  IADD3 R28, R34, 0x83, RZ ;  /* 0x00000083221c7810 */ /* 0x000fc80007ffe0ff */
[----:B------:R-:W-:Y:S02]  /*0740*/  ISETP.GE.AND P5, PT, R28, R41, PT ;  /* 0x000000291c00720c */ /* 0x000fe40003fa6270 */
[----:B------:R-:W-:-:S11]  /*0750*/  MOV R28, 0xff800000 ;  /* 0xff800000001c7802 */ /* 0x000fd60000000f00 */
[----:B------:R-:W-:-:S05]  /*0760*/  @!P5 PRMT R23, R23, 0x7632, R23 ;  /* 0x000076321717d816 */ /* 0x000fca0000000017 */
[----:B------:R-:W-:-:S04]  /*0770*/  @!P5 IMAD.U32 R23, R23, 0x10000, RZ ;  /* 0x000100001717d824 */ /* 0x000fc800078e00ff */
[----:B------:R-:W-:-:S07]  /*0780*/  @!P5 FMUL R28, R23, UR6 ;  /* 0x00000006171cdc20 */ /* 0x000fce0008400000 */
.L_x_7633:
[----:B------:R-:W-:Y:S05]  /*0790*/  BSYNC B0 ;  /* 0x0000000000007941 */ /* 0x000fea0003800000 */
.L_x_7632:
[----:B------:R-:W-:Y:S04]  /*07a0*/  BSSY B0, `(.L_x_7634) ;  /* 0x0000018000007945 */ /* 0x000fe80003800000 */
[----:B------:R-:W-:Y:S05]  /*07b0*/  @P6 BRA `(.L_x_7635) ;  /* 0x0000000000586947 */ /* 0x000fea0003800000 */
[----:B------:R-:W2:Y:S01]  /*07c0*/  LDG.E.64 R20, desc[UR4][R42.64+0x200] ;  /* 0x000200042a147981 */ /* 0x000ea2000c1e1b00 */
[C---:B------:R-:W-:Y:S01]  /*07d0*/  VIADD R2, R34.reuse, 0x102 ;  /* 0x0000010222027836 */ /* 0x040fe20000000000 */
[----:B------:R-:W-:Y:S01]  /*07e0*/  IADD3 R22, R34, 0x101, RZ ;  /* 0x0000010122167810 */ /* 0x000fe20007ffe0ff */
[----:B------:R-:W-:-:S03]  /*07f0*/  ULDC UR6, c[0x0][0x220] ;  /* 0x0000880000067ab9 */ /* 0x000fc60000000800 */
[----:B------:R-:W-:Y:S02]  /*0800*/  ISETP.GE.AND P6, PT, R2, R41, PT ;  /* 0x000000290200720c */ /* 0x000fe40003fc6270 */
[----:B------:R-:W-:-:S04]  /*0810*/  IADD3 R2, R34, 0x103, RZ ;  /* 0x0000010322027810 */ /* 0x000fc80007ffe0ff */
[----:B------:R-:W-:Y:S02]  /*0820*/  ISETP.GE.AND P5, PT, R2, R41, PT ;  /* 0x000000290200720c */ /* 0x000fe40003fa6270 */
[----:B------:R-:W-:-:S05]  /*0830*/  MOV R2, 0xff800000 ;  /* 0xff80000000027802 */ /* 0x000fca0000000f00 */
[----:B------:R-:W0:Y:S01]  /*0840*/  @!P6 LDC R44, c[0x0][0x220] ;  /* 0x00008800ff2ceb82 */ /* 0x000e220000000800 */
[----:B--2---:R-:W-:Y:S01]  /*0850*/  @!P6 IMAD.U32 R19, R21, 0x10000, RZ ;  /* 0x000100001513e824 */ /* 0x004fe200078e00ff */
[----:B------:R-:W-:-:S03]  /*0860*/  PRMT R21, R20, 0x7632, R21 ;  /* 0x0000763214157816 */ /* 0x000fc60000000015 */
[----:B0-----:R-:W-:Y:S01]  /*0870*/  @!P6 FMUL R2, R19, R44 ;  /* 0x0000002c1302e220 */ /* 0x001fe20000400000 */
[----:B------:R-:W-:Y:S02]  /*0880*/  ISETP.GE.AND P6, PT, R22, R41, PT ;  /* 0x000000291600720c */ /* 0x000fe40003fc6270 */
[----:B------:R-:W-:Y:S02]  /*0890*/  @!P5 PRMT R23, R21, 0x7632, R23 ;  /* 0x000076321517d816 */ /* 0x000fe40000000017 */
[----:B------:R-:W-:Y:S02]  /*08a0*/  SHF.L.U32 R19, R20, 0x10, RZ ;  /* 0x0000001014137819 */ /* 0x000fe400000006ff */
[----:B------:R-:W-:Y:S02]  /*08b0*/  @!P5 SHF.L.U32 R23, R23, 0x10, RZ ;  /* 0x000000101717d819 */ /* 0x000fe400000006ff */
[----:B------:R-:W-:Y:S01]  /*08c0*/  MOV R20, 0xff800000 ;  /* 0xff80000000147802 */ /* 0x000fe20000000f00 */
[----:B------:R-:W-:-:S04]  /*08d0*/  FMUL R19, R19, UR6 ;  /* 0x0000000613137c20 */ /* 0x000fc80008400000 */
[----:B------:R-:W-:Y:S02]  /*08e0*/  @!P6 IMAD.U32 R22, R21, 0x10000, RZ ;  /* 0x000100001516e824 */ /* 0x000fe400078e00ff */
[----:B------:R-:W-:Y:S02]  /*08f0*/  IMAD.MOV.U32 R21, RZ, RZ, -0x800000 ;  /* 0xff800000ff157424 */ /* 0x000fe400078e00ff */
[----:B------:R-:W-:Y:S01]  /*0900*/  @!P5 FMUL R21, R23, UR6 ;  /* 0x000000061715dc20 */ /* 0x000fe20008400000 */
[----:B------:R-:W-:-:S07]  /*0910*/  @!P6 FMUL R20, R22, UR6 ;  /* 0x000000061614ec20 */ /* 0x000fce0008400000 */
.L_x_7635:
[----:B------:R-:W-:Y:S05]  /*0920*/  BSYNC B0 ;  /* 0x0000000000007941 */ /* 0x000fea0003800000 */
.L_x_7634:
        /* <DEDUP_REMOVED lines=10> */
[----:B------:R-:W-:-:S02]  /*09d0*/  ISETP.GE.AND P0, PT, R18, R41, PT ;  /* 0x000000291200720c */ /* 0x000fc40003f06270 */
[----:B------:R-:W-:-:S05]  /*09e0*/  MOV R24, 0xff800000 ;  /* 0xff80000000187802 */ /* 0x000fca0000000f00 */
[----:B------:R-:W0:Y:S01]  /*09f0*/  @!P5 LDC R44, c[0x0][0x220] ;  /* 0x00008800ff2cdb82 */ /* 0x000e220000000800 */
[C---:B--2---:R-:W-:Y:S02]  /*0a00*/  @!P5 SHF.L.U32 R17, R23.reuse, 0x10, RZ ;  /* 0x000000101711d819 */ /* 0x044fe400000006ff */
[C---:B------:R-:W-:Y:S02]  /*0a10*/  PRMT R18, R22.reuse, 0x7632, R18 ;  /* 0x0000763216127816 */ /* 0x040fe40000000012 */
[----:B------:R-:W-:Y:S01]  /*0a20*/  @!P6 PRMT R23, R23, 0x7632, R23 ;  /* 0x000076321717e816 */ /* 0x000fe20000000017 */
[----:B0-----:R-:W-:Y:S01]  /*0a30*/  @!P5 FMUL R3, R17, R44 ;  /* 0x0000002c1103d220 */ /* 0x001fe20000400000 */
[----:B------:R-:W-:Y:S01]  /*0a40*/  IMAD.U32 R17, R22, 0x10000, RZ ;  /* 0x0001000016117824 */ /* 0x000fe200078e00ff */
[----:B------:R-:W-:Y:S01]  /*0a50*/  @!P0 SHF.L.U32 R22, R18, 0x10, RZ ;  /* 0x0000001012168819 */ /* 0x000fe200000006ff */
[----:B------:R-:W-:Y:S01]  /*0a60*/  IMAD.MOV.U32 R18, RZ, RZ, -0x800000 ;  /* 0xff800000ff127424 */ /* 0x000fe200078e00ff */
[----:B------:R-:W-:Y:S01]  /*0a70*/  @!P6 SHF.L.U32 R23, R23, 0x10, RZ ;  /* 0x000000101717e819 */ /* 0x000fe200000006ff */
[----:B------:R-:W-:-:S02]  /*0a80*/  FMUL R17, R17, UR6 ;  /* 0x0000000611117c20 */ /* 0x000fc40008400000 */
[----:B------:R-:W-:Y:S02]  /*0a90*/  @!P0 FMUL R18, R22, UR6 ;  /* 0x0000000616128c20 */ /* 0x000fe40008400000 */
[----:B------:R-:W-:-:S07]  /*0aa0*/  @!P6 FMUL R24, R23, UR6 ;  /* 0x000000061718ec20 */ /* 0x000fce0008400000 */
.L_x_7637:
[----:B------:R-:W-:Y:S05]  /*0ab0*/  BSYNC B0 ;  /* 0x0000000000007941 */ /* 0x000fea0003800000 */
.L_x_7636:
[----:B------:R-:W-:Y:S04]  /*0ac0*/  BSSY B0, `(.L_x_7638) ;  /* 0x0000018000007945 */ /* 0x000fe80003800000 */
[----:B------:R-:W-:Y:S05]  /*0ad0*/  @P1 BRA `(.L_x_7639) ;  /* 0x0000000000581947 */ /* 0x000fea0003800000 */
[----:B------:R-:W2:Y:S01]  /*0ae0*/  LDG.E.64 R14, desc[UR4][R42.64+0x400] ;  /* 0x000400042a0e7981 */ /* 0x000ea2000c1e1b00 */
[C---:B------:R-:W-:Y:S01]  /*0af0*/  IADD3 R4, R34.reuse, 0x202, RZ ;  /* 0x0000020222047810 */ /* 0x040fe20007ffe0ff */
[----:B------:R-:W-:Y:S01]  /*0b00*/  VIADD R22, R34, 0x203 ;  /* 0x0000020322167836 */ /* 0x000fe20000000000 */
[----:B------:R-:W-:Y:S02]  /*0b10*/  ULDC UR6, c[0x0][0x220] ;  /* 0x0000880000067ab9 */ /* 0x000fe40000000800 */
[-C--:B------:R-:W-:Y:S02]  /*0b20*/  ISETP.GE.AND P1, PT, R4, R41.reuse, PT ;  /* 0x000000290400720c */ /* 0x080fe40003f26270 */
[----:B------:R-:W-:Y:S02]  /*0b30*/  IADD3 R4, R34, 0x201, RZ ;  /* 0x0000020122047810 */ /* 0x000fe40007ffe0ff */
[-C--:B------:R-:W-:Y:S02]  /*0b40*/  ISETP.GE.AND P5, PT, R22, R41.reuse, PT ;  /* 0x000000291600720c */ /* 0x080fe40003fa6270 */
[----:B------:R-:W-:-:S02]  /*0b50*/  ISETP.GE.AND P0, PT, R4, R41, PT ;  /* 0x000000290400720c */ /* 0x000fc40003f06270 */
[----:B------:R-:W-:-:S05]  /*0b60*/  MOV R4, 0xff800000 ;  /* 0xff80000000047802 */ /* 0x000fca0000000f00 */
[----:B------:R-:W0:Y:S01]  /*0b70*/  @!P1 LDC R44, c[0x0][0x220] ;  /* 0x00008800ff2c9b82 */ /* 0x000e220000000800 */
[----:B--2---:R-:W-:Y:S01]  /*0b80*/  @!P1 IMAD.U32 R13, R15, 0x10000, RZ ;  /* 0x000100000f0d9824 */ /* 0x004fe200078e00ff */
[----:B------:R-:W-:-:S03]  /*0b90*/  PRMT R15, R14, 0x7632, R15 ;  /* 0x000076320e0f7816 */ /* 0x000fc6000000000f */
[----:B0-----:R-:W-:Y:S01]  /*0ba0*/  @!P1 FMUL R4, R13, R44 ;  /* 0x0000002c0d049220 */ /* 0x001fe20000400000 */
[C---:B------:R-:W-:Y:S02]  /*0bb0*/  @!P5 PRMT R23, R15.reuse, 0x7632, R23 ;  /* 0x000076320f17d816 */ /* 0x040fe40000000017 */
[----:B------:R-:W-:Y:S02]  /*0bc0*/  SHF.L.U32 R13, R14, 0x10, RZ ;  /* 0x000000100e0d7819 */ /* 0x000fe400000006ff */
[----:B------:R-:W-:Y:S01]  /*0bd0*/  @!P0 SHF.L.U32 R22, R15, 0x10, RZ ;  /* 0x000000100f168819 */ /* 0x000fe200000006ff */
[----:B------:R-:W-:Y:S01]  /*0be0*/  @!P5 IMAD.U32 R23, R23, 0x10000, RZ ;  /* 0x000100001717d824 */ /* 0x000fe200078e00ff */
[----:B------:R-:W-:Y:S01]  /*0bf0*/  MOV R14, 0xff800000 ;  /* 0xff800000000e7802 */ /* 0x000fe20000000f00 */
[----:B------:R-:W-:Y:S01]  /*0c00*/  FMUL R13, R13, UR6 ;  /* 0x000000060d0d7c20 */ /* 0x000fe20008400000 */
[----:B------:R-:W-:Y:S01]  /*0c10*/  MOV R15, 0xff800000 ;  /* 0xff800000000f7802 */ /* 0x000fe20000000f00 */
[----:B------:R-:W-:Y:S01]  /*0c20*/  @!P0 FMUL R14, R22, UR6 ;  /* 0x00000006160e8c20 */ /* 0x000fe20008400000 */
[----:B------:R-:W-:-:S07]  /*0c30*/  @!P5 FMUL R15, R23, UR6 ;  /* 0x00000006170fdc20 */ /* 0x000fce0008400000 */
.L_x_7639:
[----:B------:R-:W-:Y:S05]  /*0c40*/  BSYNC B0 ;  /* 0x0000000000007941 */ /* 0x000fea0003800000 */
.L_x_7638:
[----:B------:R-:W-:Y:S04]  /*0c50*/  BSSY B0, `(.L_x_7640) ;  /* 0x0000018000007945 */ /* 0x000fe80003800000 */
[----:B------:R-:W-:Y:S05]  /*0c60*/  @P2 BRA `(.L_x_7641) ;  /* 0x0000000000582947 */ /* 0x000fea0003800000 */
[----:B------:R-:W2:Y:S01]  /*0c70*/  LDG.E.64 R22, desc[UR4][R42.64+0x500] ;  /* 0x000500042a167981 */ /* 0x000ea2000c1e1b00 */
[C---:B------:R-:W-:Y:S01]  /*0c80*/  VIADD R12, R34.reuse, 0x282 ;  /* 0x00000282220c7836 */ /* 0x040fe20000000000 */
[----:B------:R-:W-:Y:S01]  /*0c90*/  IADD3 R16, R34, 0x283, RZ ;  /* 0x0000028322107810 */ /* 0x000fe20007ffe0ff */
[----:B------:R-:W-:Y:S01]  /*0ca0*/  IMAD.MOV.U32 R5, RZ, RZ, -0x800000 ;  /* 0xff800000ff057424 */ /* 0x000fe200078e00ff */
[----:B------:R-:W-:Y:S02]  /*0cb0*/  ULDC UR6, c[0x0][0x220] ;  /* 0x0000880000067ab9 */ /* 0x000fe40000000800 */
[-C--:B------:R-:W-:Y:S02]  /*0cc0*/  ISETP.GE.AND P1, PT, R12, R41.reuse, PT ;  /* 0x000000290c00720c */ /* 0x080fe40003f26270 */
[----:B------:R-:W-:Y:S01]  /*0cd0*/  ISETP.GE.AND P2, PT, R16, R41, PT ;  /* 0x000000291000720c */ /* 0x000fe20003f46270 */
[----:B------:R-:W-:Y:S01]  /*0ce0*/  IMAD.MOV.U32 R16, RZ, RZ, -0x800000 ;  /* 0xff800000ff107424 */ /* 0x000fe200078e00ff */
[----:B------:R-:W-:-:S04]  /*0cf0*/  IADD3 R12, R34, 0x281, RZ ;  /* 0x00000281220c7810 */ /* 0x000fc80007ffe0ff */
[----:B------:R-:W-:-:S05]  /*0d00*/  ISETP.GE.AND P0, PT, R12, R41, PT ;  /* 0x000000290c00720c */ /* 0x000fca0003f06270 */
[----:B------:R-:W0:Y:S01]  /*0d10*/  @!P1 LDC R44, c[0x0][0x220] ;  /* 0x00008800ff2c9b82 */ /* 0x000e220000000800 */
[C---:B--2---:R-:W-:Y:S02]  /*0d20*/  @!P1 SHF.L.U32 R11, R23.reuse, 0x10, RZ ;  /* 0x00000010170b9819 */ /* 0x044fe400000006ff */
[C---:B------:R-:W-:Y:S02]  /*0d30*/  PRMT R12, R22.reuse, 0x7632, R12 ;  /* 0x00007632160c7816 */ /* 0x040fe4000000000c */
[----:B------:R-:W-:Y:S01]  /*0d40*/  @!P2 PRMT R23, R23, 0x7632, R23 ;  /* 0x000076321717a816 */ /* 0x000fe20000000017 */
[----:B0-----:R-:W-:Y:S01]  /*0d50*/  @!P1 FMUL R5, R11, R44 ;  /* 0x0000002c0b059220 */ /* 0x001fe20000400000 */
[----:B------:R-:W-:Y:S01]  /*0d60*/  SHF.L.U32 R11, R22, 0x10, RZ ;  /* 0x00000010160b7819 */ /* 0x000fe200000006ff */
[----:B------:R-:W-:Y:S01]  /*0d70*/  @!P0 IMAD.U32 R22, R12, 0x10000, RZ ;  /* 0x000100000c168824 */ /* 0x000fe200078e00ff */
[----:B------:R-:W-:Y:S02]  /*0d80*/  @!P2 SHF.L.U32 R23, R23, 0x10, RZ ;  /* 0x000000101717a819 */ /* 0x000fe400000006ff */
[----:B------:R-:W-:Y:S01]  /*0d90*/  MOV R12, 0xff800000 ;  /* 0xff800000000c7802 */ /* 0x000fe20000000f00 */
[----:B------:R-:W-:Y:S01]  /*0da0*/  @!P0 FMUL R12, R22, UR6 ;  /* 0x00000006160c8c20 */ /* 0x000fe20008400000 */
[----:B------:R-:W-:Y:S01]  /*0db0*/  FMUL R11, R11, UR6 ;  /* 0x000000060b0b7c20 */ /* 0x000fe20008400000 */
[----:B------:R-:W-:-:S07]  /*0dc0*/  @!P2 FMUL R16, R23, UR6 ;  /* 0x000000061710ac20 */ /* 0x000fce0008400000 */
.L_x_7641:
[----:B------:R-:W-:Y:S05]  /*0dd0*/  BSYNC B0 ;  /* 0x0000000000007941 */ /* 0x000fea0003800000 */
.L_x_7640:
        /* <DEDUP_REMOVED lines=13> */
[C---:B------:R-:W-:Y:S01]  /*0eb0*/  PRMT R9, R8.reuse, 0x7632, R9 ;  /* 0x0000763208097816 */ /* 0x040fe20000000009 */
[----:B------:R-:W-:Y:S02]  /*0ec0*/  IMAD.U32 R8, R8, 0x10000, RZ ;  /* 0x0001000008087824 */ /* 0x000fe400078e00ff */
[----:B0-----:R-:W-:Y:S01]  /*0ed0*/  @!P1 FMUL R6, R10, R23 ;  /* 0x000000170a069220 */ /* 0x001fe20000400000 */
[C---:B------:R-:W-:Y:S01]  /*0ee0*/  @!P2 PRMT R10, R9.reuse, 0x7632, R10 ;  /* 0x00007632090aa816 */ /* 0x040fe2000000000a */
[----:B------:R-:W-:Y:S01]  /*0ef0*/  FMUL R8, R8, UR6 ;  /* 0x0000000608087c20 */ /* 0x000fe20008400000 */
[----:B------:R-:W-:Y:S01]  /*0f00*/  @!P0 SHF.L.U32 R22, R9, 0x10, RZ ;  /* 0x0000001009168819 */ /* 0x000fe200000006ff */
[----:B------:R-:W-:Y:S01]  /*0f10*/  IMAD.MOV.U32 R9, RZ, RZ, -0x800000 ;  /* 0xff800000ff097424 */ /* 0x000fe200078e00ff */
[----:B------:R-:W-:-:S02]  /*0f20*/  @!P2 SHF.L.U32 R23, R10, 0x10, RZ ;  /* 0x000000100a17a819 */ /* 0x000fc400000006ff */
[----:B------:R-:W-:Y:S01]  /*0f30*/  MOV R10, 0xff800000 ;  /* 0xff800000000a7802 */ /* 0x000fe20000000f00 */
[----:B------:R-:W-:Y:S02]  /*0f40*/  @!P0 FMUL R9, R22, UR6 ;  /* 0x0000000616098c20 */ /* 0x000fe40008400000 */
[----:B------:R-:W-:-:S07]  /*0f50*/  @!P2 FMUL R10, R23, UR6 ;  /* 0x00000006170aac20 */ /* 0x000fce0008400000 */
.L_x_7643:
[----:B------:R-:W-:Y:S05]  /*0f60*/  BSYNC B0 ;  /* 0x0000000000007941 */ /* 0x000fea0003800000 */
.L_x_7642:
[----:B------:R-:W-:Y:S01]  /*0f70*/  BSSY B0, `(.L_x_7644) ;  /* 0x000001a000007945 */ /* 0x000fe20003800000 */
[----:B------:R-:W-:Y:S01]  /*0f80*/  MOV R33, 0xff800000 ;  /* 0xff80000000217802 */ /* 0x000fe20000000f00 */
[----:B------:R-:W-:Y:S02]  /*0f90*/  IMAD.MOV.U32 R37, RZ, RZ, -0x800000 ;  /* 0xff800000ff257424 */ /* 0x000fe400078e00ff */
        /* <DEDUP_REMOVED lines=11> */
[----:B--2---:R-:W-:Y:S02]  /*1050*/  @!P1 SHF.L.U32 R26, R23, 0x10, RZ ;  /* 0x00000010171a9819 */ /* 0x004fe400000006ff */
[C---:B------:R-:W-:Y:S02]  /*1060*/  PRMT R23, R22.reuse, 0x7632, R23 ;  /* 0x0000763216177816 */ /* 0x040fe40000000017 */
[----:B------:R-:W-:Y:S01]  /*1070*/  SHF.L.U32 R22, R22, 0x10, RZ ;  /* 0x0000001016167819 */ /* 0x000fe200000006ff */
[----:B0-----:R-:W-:Y:S01]  /*1080*/  @!P1 FMUL R7, R26, R33 ;  /* 0x000000211a079220 */ /* 0x001fe20000400000 */
[C---:B------:R-:W-:Y:S01]  /*1090*/  @!P2 PRMT R26, R23.reuse, 0x7632, R26 ;  /* 0x00007632171aa816 */ /* 0x040fe2000000001a */
[----:B------:R-:W-:Y:S01]  /*10a0*/  IMAD.MOV.U32 R33, RZ, RZ, -0x800000 ;  /* 0xff800000ff217424 */ /* 0x000fe200078e00ff */
[----:B------:R-:W-:Y:S02]  /*10b0*/  @!P0 SHF.L.U32 R23, R23, 0x10, RZ ;  /* 0x0000001017178819 */ /* 0x000fe400000006ff */
[----:B------:R-:W-:Y:S01]  /*10c0*/  @!P2 SHF.L.U32 R37, R26, 0x10, RZ ;  /* 0x000000101a25a819 */ /* 0x000fe200000006ff */
[----:B------:R-:W-:-:S02]  /*10d0*/  IMAD.MOV.U32 R26, RZ, RZ, -0x800000 ;  /* 0xff800000ff1a7424 */ /* 0x000fc400078e00ff */
[----:B------:R-:W-:Y:S02]  /*10e0*/  @!P0 FMUL R33, R23, UR6 ;  /* 0x0000000617218c20 */ /* 0x000fe40008400000 */
[----:B------:R-:W-:Y:S01]  /*10f0*/  @!P2 FMUL R26, R37, UR6 ;  /* 0x00000006251aac20 */ /* 0x000fe20008400000 */
[----:B------:R-:W-:-:S07]  /*1100*/  FMUL R37, R22, UR6 ;  /* 0x0000000616257c20 */ /* 0x000fce0008400000 */
.L_x_7645:
[----:B------:R-:W-:Y:S05]  /*1110*/  BSYNC B0 ;  /* 0x0000000000007941 */ /* 0x000fea0003800000 */
.L_x_7644:
        /* <DEDUP_REMOVED lines=74> */
[----:B------:R-:W-:Y:S01]  /*15c0*/  FSEL R41, R41, R22, !P0 ;  /* 0x0000001629297208 */ /* 0x000fe20004000000 */
[----:B------:R-:W-:-:S04]  /*15d0*/  IMAD.MOV.U32 R22, RZ, RZ, RZ ;  /* 0x000000ffff167224 */ /* 0x000fc800078e00ff */
        /* <DEDUP_REMOVED lines=8> */
[----:B------:R-:W-:Y:S02]  /*1660*/  FSEL R42, R42, R23, !P0 ;  /* 0x000000172a2a7208 */ /* 0x000fe40004000000 */
[----:B------:R-:W-:Y:S02]  /*1670*/  P2R R23, PR, RZ, 0x20 ;  /* 0x00000020ff177803 */ /* 0x000fe40000000000 */
[C---:B------:R-:W-:Y:S02]  /*1680*/  ISETP.GE.AND P5, PT, R38.reuse, 0x100, PT ;  /* 0x000001002600780c */ /* 0x040fe40003fa6270 */
[----:B------:R-:W-:Y:S02]  /*1690*/  ISETP.GE.AND P0, PT, R38, 0x60, PT ;  /* 0x000000602600780c */ /* 0x000fe40003f06270 */
[----:B------:R-:W-:Y:S02]  /*16a0*/  P2R R41, PR, RZ, 0x20 ;  /* 0x00000020ff297803 */ /* 0x000fe40000000000 */
[----:B------:R-:W-:-:S13]  /*16b0*/  ISETP.NE.AND P5, PT, R23, RZ, PT ;  /* 0x000000ff1700720c */ /* 0x000fda0003fa5270 */
        /* <DEDUP_REMOVED lines=12> */
[----:B------:R-:W-:-:S07]  /*1780*/  FADD R22, RZ, R39 ;  /* 0x00000027ff167221 */ /* 0x000fce0000000000 */
.L_x_7646:
        /* <DEDUP_REMOVED lines=14> */
.L_x_7647:
        /* <DEDUP_REMOVED lines=14> */
.L_x_7648:
        /* <DEDUP_REMOVED lines=14> */
.L_x_7649:
        /* <DEDUP_REMOVED lines=14> */
.L_x_7650:
        /* <DEDUP_REMOVED lines=14> */
.L_x_7651:
        /* <DEDUP_REMOVED lines=14> */
.L_x_7652:
[C---:B------:R-:W-:Y:S02]  /*1cd0*/  ISETP.GE.AND P6, PT, R38.reuse, 0x100, PT ;  /* 0x000001002600780c */ /* 0x040fe40003fc6270 */
[----:B------:R-:W-:Y:S02]  /*1ce0*/  P2R R23, PR, RZ, 0x1 ;  /* 0x00000001ff177803 */ /* 0x000fe40000000000 */
[----:B------:R-:W-:-:S04]  /*1cf0*/  ISETP.GE.AND P0, PT, R38, 0x1e0, PT ;  /* 0x000001e02600780c */ /* 0x000fc80003f06270 */
[----:B------:R-:W-:Y:S02]  /*1d00*/  P2R R41, PR, RZ, 0x1 ;  /* 0x00000001ff297803 */ /* 0x000fe40000000000 */
[----:B------:R-:W-:-:S03]  /*1d10*/  ISETP.NE.AND P0, PT, R23, RZ, PT ;  /* 0x000000ff1700720c */ /* 0x000fc60003f05270 */
[----:B------:R-:W-:Y:S10]  /*1d20*/  @!P6 BRA `(.L_x_7653) ;  /* 0x000000000030e947 */ /* 0x000ff40003800000 */
        /* <DEDUP_REMOVED lines=12> */
.L_x_7653:
        /* <DEDUP_REMOVED lines=15> */
.L_x_7654:
        /* <DEDUP_REMOVED lines=14> */
.L_x_7655:
        /* <DEDUP_REMOVED lines=14> */
.L_x_7656:
        /* <DEDUP_REMOVED lines=14> */
.L_x_7657:
        /* <DEDUP_REMOVED lines=14> */
.L_x_7658:
        /* <DEDUP_REMOVED lines=14> */
.L_x_7659:
[C---:B------:R-:W-:Y:S02]  /*2340*/  ISETP.GE.AND P6, PT, R38.reuse, 0x1e0, PT ;  /* 0x000001e02600780c */ /* 0x040fe40003fc6270 */
[----:B------:R-:W-:-:S11]  /*2350*/  ISETP.GE.AND P3, PT, R38, 0x2c0, PT ;  /* 0x000002c02600780c */ /* 0x000fd60003f66270 */
        /* <DEDUP_REMOVED lines=13> */
.L_x_7660:
        /* <DEDUP_REMOVED lines=18> */
.L_x_7661:
        /* <DEDUP_REMOVED lines=15> */
.L_x_7662:
        /* <DEDUP_REMOVED lines=14> */
.L_x_7663:
        /* <DEDUP_REMOVED lines=15> */
.L_x_7664:
        /* <DEDUP_REMOVED lines=14> */
.L_x_7665:
        /* <DEDUP_REMOVED lines=14> */
.L_x_7666:
        /* <DEDUP_REMOVED lines=14> */
.L_x_7667:
        /* <DEDUP_REMOVED lines=15> */
.L_x_7668:
        /* <DEDUP_REMOVED lines=15> */
.L_x_7669:
        /* <DEDUP_REMOVED lines=14> */
.L_x_7670:
[----:B------:R-:W-:-:S13]  /*2d70*/  ISETP.GE.AND P6, PT, R38, 0x340, PT ;  /* 0x000003402600780c */ /* 0x000fda0003fc6270 */
[----:B------:R-:W-:Y:S05]  /*2d80*/  @!P6 BRA `(.L_x_7671) ;  /* 0x000000000030e947 */ /* 0x000fea0003800000 */
[----:B------:R-:W-:Y:S01]  /*2d90*/  HFMA2.MMA R38, -RZ, RZ, 0.96630859375, -0.0022525787353515625 ;  /* 0x3bbb989dff267435 */ /* 0x000fe200000001ff */
[----:B------:R-:W-:-:S09]  /*2da0*/  FADD R9, R9, -R42 ;  /* 0x8000002a09097221 */ /* 0x000fd20000000000 */
[----:B------:R-:W-:Y:S01]  /*2db0*/  FFMA.SAT R23, R9, R38, 0.5 ;  /* 0x3f00000009177423 */ /* 0x000fe20000002026 */
[----:B------:R-:W-:-:S05]  /*2dc0*/  MOV R38, 0x437c0000 ;  /* 0x437c000000267802 */ /* 0x000fca0000000f00 */
        /* <DEDUP_REMOVED lines=8> */
.L_x_7671:
        /* <DEDUP_REMOVED lines=13> */
.L_x_7672:
        /* <DEDUP_REMOVED lines=13> */
.L_x_7673:
        /* <DEDUP_REMOVED lines=13> */
.L_x_7674:
        /* <DEDUP_REMOVED lines=13> */
.L_x_7675:
        /* <DEDUP_REMOVED lines=13> */
.L_x_7676:
        /* <DEDUP_REMOVED lines=13> */
.L_x_7677:
        /* <DEDUP_REMOVED lines=23> */
.L_x_7679:
        /* <DEDUP_REMOVED lines=11> */
[----:B0-----:R-:W-:Y:S05]  /*3550*/  CALL.REL.NOINC `($__internal_4_$__cuda_sm3x_div_rn_noftz_f32_slowpath) ;  /* 0x0000002800887944 */ /* 0x001fea0003c00000 */
.L_x_7682:
[----:B------:R-:W-:Y:S05]  /*3560*/  BSYNC B3 ;  /* 0x0000000000037941 */ /* 0x000fea0003800000 */
.L_x_7681:
        /* <DEDUP_REMOVED lines=17> */
[----:B0-----:R-:W-:Y:S05]  /*3680*/  CALL.REL.NOINC `($__internal_4_$__cuda_sm3x_div_rn_noftz_f32_slowpath) ;  /* 0x00000028003c7944 */ /* 0x001fea0003c00000 */
.L_x_7686:
[----:B------:R-:W-:Y:S05]  /*3690*/  BSYNC B4 ;  /* 0x0000000000047941 */ /* 0x000fea0003800000 */
.L_x_7685:
[----:B------:R-:W-:-:S07]  /*36a0*/  F2FP.BF16.F32.PACK_AB R23, RZ, R23 ;  /* 0x00000017ff17723e */ /* 0x000fce00000010ff */
.L_x_7684:
[----:B------:R-:W-:Y:S05]  /*36b0*/  BSYNC B3 ;  /* 0x0000000000037941 */ /* 0x000fea0003800000 */
.L_x_7683:
        /* <DEDUP_REMOVED lines=18> */
.L_x_7690:
[----:B------:R-:W-:Y:S05]  /*37e0*/  BSYNC B4 ;  /* 0x0000000000047941 */ /* 0x000fea0003800000 */
.L_x_7689:
[----:B------:R-:W-:-:S07]  /*37f0*/  F2FP.BF16.F32.PACK_AB R31, RZ, R23 ;  /* 0x00000017ff1f723e */ /* 0x000fce00000010ff */
.L_x_7688:
[----:B------:R-:W-:Y:S05]  /*3800*/  BSYNC B3 ;  /* 0x0000000000037941 */ /* 0x000fea0003800000 */
.L_x_7687:
[----:B------:R-:W-:Y:S01]  /*3810*/  VIADD R23, R34, 0x3 ;  /* 0x0000000322177836 */ /* 0x000fe20000000000 */
[----:B------:R-:W-:Y:S04]  /*3820*/  BSSY B3, `(.L_x_7691) ;  /* 0x0000012000037945 */ /* 0x000fe80003800000 */
        /* <DEDUP_REMOVED lines=15> */
.L_x_7694:
[----:B------:R-:W-:Y:S05]  /*3920*/  BSYNC B4 ;  /* 0x0000000000047941 */ /* 0x000fea0003800000 */
.L_x_7693:
[----:B------:R-:W-:-:S07]  /*3930*/  F2FP.BF16.F32.PACK_AB R23, RZ, R23 ;  /* 0x00000017ff17723e */ /* 0x000fce00000010ff */
.L_x_7692:
[----:B------:R-:W-:Y:S05]  /*3940*/  BSYNC B3 ;  /* 0x0000000000037941 */ /* 0x000fea0003800000 */
.L_x_7691:
[----:B------:R-:W-:-:S05]  /*3950*/  PRMT R23, R31, 0x5410, R23 ;  /* 0x000054101f177816 */ /* 0x000fca0000000017 */
[----:B------:R2:W-:Y:S02]  /*3960*/  STG.E.64 desc[UR4][R46.64], R22 ;  /* 0x000000162e007986 */ /* 0x0005e4000c101b04 */
.L_x_7680:
[----:B------:R-:W-:Y:S05]  /*3970*/  BSYNC B2 ;  /* 0x0000000000027941 */ /* 0x000fea0003800000 */
.L_x_7678:
[----:B--2---:R-:W-:Y:S01]  /*3980*/  IADD3 R23, R34, 0x80, RZ ;  /* 0x0000008022177810 */ /* 0x004fe20007ffe0ff */
        /* <DEDUP_REMOVED lines=8> */
.L_x_7696:
        /* <DEDUP_REMOVED lines=9> */
[----:B------:R-:W-:Y:S01]  /*3aa0*/  IMAD.MOV.U32 R23, RZ, RZ, R32 ;  /* 0x000000ffff177224 */ /* 0x000fe200078e0020 */
[----:B------:R-:W-:-:S07]  /*3ab0*/  MOV R38, 0x3ad0 ;  /* 0x00003ad000267802 */ /* 0x000fce0000000f00 */
[----:B01----:R-:W-:Y:S05]  /*3ac0*/  CALL.REL.NOINC `($__internal_4_$__cuda_sm3x_div_rn_noftz_f32_slowpath) ;  /* 0x00000024002c7944 */ /* 0x003fea0003c00000 */
.L_x_7699:
[----:B------:R-:W-:Y:S05]  /*3ad0*/  BSYNC B3 ;  /* 0x0000000000037941 */ /* 0x000fea0003800000 */
.L_x_7698:
        /* <DEDUP_REMOVED lines=17> */
[----:B01----:R-:W-:Y:S05]  /*3bf0*/  CALL.REL.NOINC `($__internal_4_$__cuda_sm3x_div_rn_noftz_f32_slowpath) ;  /* 0x0000002000e07944 */ /* 0x003fea0003c00000 */
.L_x_7703:
[----:B------:R-:W-:Y:S05]  /*3c00*/  BSYNC B4 ;  /* 0x0000000000047941 */ /* 0x000fea0003800000 */
.L_x_7702:
[----:B------:R-:W-:-:S07]  /*3c10*/  F2FP.BF16.F32.PACK_AB R23, RZ, R23 ;  /* 0x00000017ff17723e */ /* 0x000fce00000010ff */
.L_x_7701:
[----:B------:R-:W-:Y:S05]  /*3c20*/  BSYNC B3 ;  /* 0x0000000000037941 */ /* 0x000fea0003800000 */
.L_x_7700:
        /* <DEDUP_REMOVED lines=18> */
.L_x_7707:
[----:B------:R-:W-:Y:S05]  /*3d50*/  BSYNC B4 ;  /* 0x0000000000047941 */ /* 0x000fea0003800000 */
.L_x_7706:
[----:B------:R-:W-:-:S07]  /*3d60*/  F2FP.BF16.F32.PACK_AB R27, RZ, R23 ;  /* 0x00000017ff1b723e */ /* 0x000fce00000010ff */
.L_x_7705:
[----:B------:R-:W-:Y:S05]  /*3d70*/  BSYNC B3 ;  /* 0x0000000000037941 */ /* 0x000fea0003800000 */
.L_x_7704:
        /* <DEDUP_REMOVED lines=17> */
.L_x_7711:
[----:B------:R-:W-:Y:S05]  /*3e90*/  BSYNC B4 ;  /* 0x0000000000047941 */ /* 0x000fea0003800000 */
.L_x_7710:
[----:B------:R-:W-:-:S07]  /*3ea0*/  F2FP.BF16.F32.PACK_AB R23, RZ, R23 ;  /* 0x00000017ff17723e */ /* 0x000fce00000010ff */
.L_x_7709:
[----:B------:R-:W-:Y:S05]  /*3eb0*/  BSYNC B3 ;  /* 0x0000000000037941 */ /* 0x000fea0003800000 */
.L_x_7708:
[----:B------:R-:W-:-:S05]  /*3ec0*/  PRMT R23, R27, 0x5410, R23 ;  /* 0x000054101b177816 */ /* 0x000fca0000000017 */
[----:B------:R2:W-:Y:S02]  /*3ed0*/  STG.E.64 desc[UR4][R46.64+0x100], R22 ;  /* 0x000100162e007986 */ /* 0x0005e4000c101b04 */
.L_x_7697:
[----:B------:R-:W-:Y:S05]  /*3ee0*/  BSYNC B2 ;  /* 0x0000000000027941 */ /* 0x000fea0003800000 */
.L_x_7695:
        /* <DEDUP_REMOVED lines=9> */
.L_x_7713:
        /* <DEDUP_REMOVED lines=11> */
[----:B01-3--:R-:W-:Y:S05]  /*4030*/  CALL.REL.NOINC `($__internal_4_$__cuda_sm3x_div_rn_noftz_f32_slowpath) ;  /* 0x0000001c00d07944 */ /* 0x00bfea0003c00000 */
.L_x_7716:
[----:B------:R-:W-:Y:S05]  /*4040*/  BSYNC B3 ;  /* 0x0000000000037941 */ /* 0x000fea0003800000 */
.L_x_7715:
[----:B------:R-:W-:Y:S01]  /*4050*/  VIADD R19, R34, 0x101 ;  /* 0x0000010122137836 */ /* 0x000fe20000000000 */
[----:B------:R-:W-:Y:S04]  /*4060*/  BSSY B3, `(.L_x_7717) ;  /* 0x0000013000037945 */ /* 0x000fe80003800000 */
[----:B------:R-:W-:Y:S02]  /*4070*/  ISETP.GE.AND P0, PT, R19, R0, PT ;  /* 0x000000001300720c */ /* 0x000fe40003f06270 */
[----:B------:R-:W-:-:S11]  /*4080*/  F2FP.BF16.F32.PACK_AB R19, RZ, R23 ;  /* 0x00000017ff13723e */ /* 0x000fd600000010ff */
        /* <DEDUP_REMOVED lines=14> */
.L_x_7720:
[----:B------:R-:W-:Y:S05]  /*4170*/  BSYNC B4 ;  /* 0x0000000000047941 */ /* 0x000fea0003800000 */
.L_x_7719:
[----:B------:R-:W-:-:S07]  /*4180*/  F2FP.BF16.F32.PACK_AB R23, RZ, R23 ;  /* 0x00000017ff17723e */ /* 0x000fce00000010ff */
.L_x_7718:
[----:B------:R-:W-:Y:S05]  /*4190*/  BSYNC B3 ;  /* 0x0000000000037941 */ /* 0x000fea0003800000 */
.L_x_7717:
[----:B------:R-:W-:Y:S01]  /*41a0*/  IADD3 R25, R34, 0x102, RZ ;  /* 0x0000010222197810 */ /* 0x000fe20007ffe0ff */
[----:B------:R-:W-:Y:S01]  /*41b0*/  BSSY B3, `(.L_x_7721) ;  /* 0x0000013000037945 */ /* 0x000fe20003800000 */
[----:B------:R-:W-:Y:S02]  /*41c0*/  PRMT R20, R19, 0x5410, R23 ;  /* 0x0000541013147816 */ /* 0x000fe40000000017 */
        /* <DEDUP_REMOVED lines=12> */
[----:B------:R-:W-:Y:S01]  /*4290*/  IMAD.MOV.U32 R23, RZ, RZ, R2 ;  /* 0x000000ffff177224 */ /* 0x000fe200078e0002 */
[----:B------:R-:W-:-:S07]  /*42a0*/  MOV R38, 0x42c0 ;  /* 0x000042c000267802 */ /* 0x000fce0000000f00 */
[----:B01-3--:R-:W-:Y:S05]  /*42b0*/  CALL.REL.NOINC `($__internal_4_$__cuda_sm3x_div_rn_noftz_f32_slowpath) ;  /* 0x0000001c00307944 */ /* 0x00bfea0003c00000 */
.L_x_7724:
[----:B------:R-:W-:Y:S05]  /*42c0*/  BSYNC B4 ;  /* 0x0000000000047941 */ /* 0x000fea0003800000 */
.L_x_7723:
[----:B------:R-:W-:-:S07]  /*42d0*/  F2FP.BF16.F32.PACK_AB R22, RZ, R23 ;  /* 0x00000017ff16723e */ /* 0x000fce00000010ff */
.L_x_7722:
[----:B------:R-:W-:Y:S05]  /*42e0*/  BSYNC B3 ;  /* 0x0000000000037941 */ /* 0x000fea0003800000 */
.L_x_7721:
        /* <DEDUP_REMOVED lines=17> */
.L_x_7728:
[----:B------:R-:W-:Y:S05]  /*4400*/  BSYNC B4 ;  /* 0x0000000000047941 */ /* 0x000fea0003800000 */
.L_x_7727:
[----:B------:R-:W-:-:S07]  /*4410*/  F2FP.BF16.F32.PACK_AB R23, RZ, R23 ;  /* 0x00000017ff17723e */ /* 0x000fce00000010ff */
.L_x_7726:
[----:B------:R-:W-:Y:S05]  /*4420*/  BSYNC B3 ;  /* 0x0000000000037941 */ /* 0x000fea0003800000 */
.L_x_7725:
[----:B------:R-:W-:-:S05]  /*4430*/  PRMT R21, R22, 0x5410, R23 ;  /* 0x0000541016157816 */ /* 0x000fca0000000017 */
[----:B------:R2:W-:Y:S02]  /*4440*/  STG.E.64 desc[UR4][R46.64+0x200], R20 ;  /* 0x000200142e007986 */ /* 0x0005e4000c101b04 */
.L_x_7714:
[----:B------:R-:W-:Y:S05]  /*4450*/  BSYNC B2 ;  /* 0x0000000000027941 */ /* 0x000fea0003800000 */
.L_x_7712:
        /* <DEDUP_REMOVED lines=9> */
.L_x_7730:
[----:B------:R-:W5:Y:S01]  /*44f0*/  MUFU.RCP R19, R36 ;  /* 0x0000002400137308 */ /* 0x000f620000001000 */
[----:B------:R-:W-:Y:S07]  /*4500*/  BSSY B3, `(.L_x_7732) ;  /* 0x000000b000037945 */ /* 0x000fee0003800000 */
[----:B------:R-:W0:Y:S01]  /*4510*/  FCHK P0, R17, R36 ;  /* 0x0000002411007302 */ /* 0x000e220000000000 */
[----:B-----5:R-:W-:-:S04]  /*4520*/  FFMA R2, -R36, R19, 1 ;  /* 0x3f80000024027423 */ /* 0x020fc80000000113 */
[----:B------:R-:W-:-:S04]  /*4530*/  FFMA R2, R19, R2, R19 ;  /* 0x0000000213027223 */ /* 0x000fc80000000013 */
[----:B------:R-:W-:-:S04]  /*4540*/  FFMA R19, R2, R17, RZ ;  /* 0x0000001102137223 */ /* 0x000fc800000000ff */
[----:B--2---:R-:W-:-:S04]  /*4550*/  FFMA R20, -R36, R19, R17 ;  /* 0x0000001324147223 */ /* 0x004fc80000000111 */
[----:B------:R-:W-:Y:S01]  /*4560*/  FFMA R23, R2, R20, R19 ;  /* 0x0000001402177223 */ /* 0x000fe20000000013 */
[----:B0-----:R-:W-:Y:S06]  /*4570*/  @!P0 BRA `(.L_x_7733) ;  /* 0x00000000000c8947 */ /* 0x001fec0003800000 */
[----:B------:R-:W-:Y:S02]  /*4580*/  MOV R23, R17 ;  /* 0x0000001100177202 */ /* 0x000fe40000000f00 */
[----:B------:R-:W-:-:S07]  /*4590*/  MOV R38, 0x45b0 ;  /* 0x000045b000267802 */ /* 0x000fce0000000f00 */
[----:B-1-34-:R-:W-:Y:S05]  /*45a0*/  CALL.REL.NOINC `($__internal_4_$__cuda_sm3x_div_rn_noftz_f32_slowpath) ;  /* 0x0000001800747944 */ /* 0x01afea0003c00000 */
.L_x_7733:
[----:B------:R-:W-:Y:S05]  /*45b0*/  BSYNC B3 ;  /* 0x0000000000037941 */ /* 0x000fea0003800000 */
.L_x_7732:
        /* <DEDUP_REMOVED lines=17> */
[----:B-1-34-:R-:W-:Y:S05]  /*46d0*/  CALL.REL.NOINC `($__internal_4_$__cuda_sm3x_div_rn_noftz_f32_slowpath) ;  /* 0x0000001800287944 */ /* 0x01afea0003c00000 */
.L_x_7737:
[----:B------:R-:W-:Y:S05]  /*46e0*/  BSYNC B4 ;  /* 0x0000000000047941 */ /* 0x000fea0003800000 */
.L_x_7736:
[----:B------:R-:W-:-:S07]  /*46f0*/  F2FP.BF16.F32.PACK_AB R23, RZ, R23 ;  /* 0x00000017ff17723e */ /* 0x000fce00000010ff */
.L_x_7735:
[----:B------:R-:W-:Y:S05]  /*4700*/  BSYNC B3 ;  /* 0x0000000000037941 */ /* 0x000fea0003800000 */
.L_x_7734:
        /* <DEDUP_REMOVED lines=17> */
[----:B-1-34-:R-:W-:Y:S05]  /*4820*/  CALL.REL.NOINC `($__internal_4_$__cuda_sm3x_div_rn_noftz_f32_slowpath) ;  /* 0x0000001400d47944 */ /* 0x01afea0003c00000 */
.L_x_7741:
[----:B------:R-:W-:Y:S05]  /*4830*/  BSYNC B4 ;  /* 0x0000000000047941 */ /* 0x000fea0003800000 */
.L_x_7740:
[----:B------:R-:W-:-:S07]  /*4840*/  F2FP.BF16.F32.PACK_AB R17, RZ, R23 ;  /* 0x00000017ff11723e */ /* 0x000fce00000010ff */
.L_x_7739:
[----:B------:R-:W-:Y:S05]  /*4850*/  BSYNC B3 ;  /* 0x0000000000037941 */ /* 0x000fea0003800000 */
.L_x_7738:
        /* <DEDUP_REMOVED lines=17> */
.L_x_7745:
[----:B------:R-:W-:Y:S05]  /*4970*/  BSYNC B4 ;  /* 0x0000000000047941 */ /* 0x000fea0003800000 */
.L_x_7744:
[----:B------:R-:W-:-:S07]  /*4980*/  F2FP.BF16.F32.PACK_AB R3, RZ, R23 ;  /* 0x00000017ff03723e */ /* 0x000fce00000010ff */
.L_x_7743:
[----:B------:R-:W-:Y:S05]  /*4990*/  BSYNC B3 ;  /* 0x0000000000037941 */ /* 0x000fea0003800000 */
.L_x_7742:
[----:B------:R-:W-:-:S05]  /*49a0*/  PRMT R3, R17, 0x5410, R3 ;  /* 0x0000541011037816 */ /* 0x000fca0000000003 */
[----:B------:R0:W-:Y:S02]  /*49b0*/  STG.E.64 desc[UR4][R46.64+0x300], R2 ;  /* 0x000300022e007986 */ /* 0x0001e4000c101b04 */
.L_x_7731:
[----:B------:R-:W-:Y:S05]  /*49c0*/  BSYNC B2 ;  /* 0x0000000000027941 */ /* 0x000fea0003800000 */
.L_x_7729:
        /* <DEDUP_REMOVED lines=9> */
.L_x_7747:
        /* <DEDUP_REMOVED lines=11> */
[----:B-1234-:R-:W-:Y:S05]  /*4b10*/  CALL.REL.NOINC `($__internal_4_$__cuda_sm3x_div_rn_noftz_f32_slowpath) ;  /* 0x0000001400187944 */ /* 0x01efea0003c00000 */
.L_x_7750:
[----:B------:R-:W-:Y:S05]  /*4b20*/  BSYNC B3 ;  /* 0x0000000000037941 */ /* 0x000fea0003800000 */
.L_x_7749:
        /* <DEDUP_REMOVED lines=17> */
[----:B-1234-:R-:W-:Y:S05]  /*4c40*/  CALL.REL.NOINC `($__internal_4_$__cuda_sm3x_div_rn_noftz_f32_slowpath) ;  /* 0x0000001000cc7944 */ /* 0x01efea0003c00000 */
.L_x_7754:
[----:B------:R-:W-:Y:S05]  /*4c50*/  BSYNC B4 ;  /* 0x0000000000047941 */ /* 0x000fea0003800000 */
.L_x_7753:
[----:B------:R-:W-:-:S07]  /*4c60*/  F2FP.BF16.F32.PACK_AB R23, RZ, R23 ;  /* 0x00000017ff17723e */ /* 0x000fce00000010ff */
.L_x_7752:
[----:B------:R-:W-:Y:S05]  /*4c70*/  BSYNC B3 ;  /* 0x0000000000037941 */ /* 0x000fea0003800000 */
.L_x_7751:
        /* <DEDUP_REMOVED lines=18> */
.L_x_7758:
[----:B------:R-:W-:Y:S05]  /*4da0*/  BSYNC B4 ;  /* 0x0000000000047941 */ /* 0x000fea0003800000 */
.L_x_7757:
[----:B------:R-:W-:-:S07]  /*4db0*/  F2FP.BF16.F32.PACK_AB R3, RZ, R23 ;  /* 0x00000017ff03723e */ /* 0x000fce00000010ff */
.L_x_7756:
[----:B------:R-:W-:Y:S05]  /*4dc0*/  BSYNC B3 ;  /* 0x0000000000037941 */ /* 0x000fea0003800000 */
.L_x_7755:
        /* <DEDUP_REMOVED lines=17> */
.L_x_7762:
[----:B------:R-:W-:Y:S05]  /*4ee0*/  BSYNC B4 ;  /* 0x0000000000047941 */ /* 0x000fea0003800000 */
.L_x_7761:
[----:B------:R-:W-:-:S07]  /*4ef0*/  F2FP.BF16.F32.PACK_AB R23, RZ, R23 ;  /* 0x00000017ff17723e */ /* 0x000fce00000010ff */
.L_x_7760:
[----:B------:R-:W-:Y:S05]  /*4f00*/  BSYNC B3 ;  /* 0x0000000000037941 */ /* 0x000fea0003800000 */
.L_x_7759:
[----:B------:R-:W-:-:S05]  /*4f10*/  PRMT R3, R3, 0x5410, R23 ;  /* 0x0000541003037816 */ /* 0x000fca0000000017 */
[----:B------:R0:W-:Y:S02]  /*4f20*/  STG.E.64 desc[UR4][R46.64+0x400], R2 ;  /* 0x000400022e007986 */ /* 0x0001e4000c101b04 */
.L_x_7748:
[----:B------:R-:W-:Y:S05]  /*4f30*/  BSYNC B2 ;  /* 0x0000000000027941 */ /* 0x000fea0003800000 */
.L_x_7746:
        /* <DEDUP_REMOVED lines=9> */
.L_x_7764:
        /* <DEDUP_REMOVED lines=12> */
.L_x_7767:
[----:B------:R-:W-:Y:S05]  /*5090*/  BSYNC B3 ;  /* 0x0000000000037941 */ /* 0x000fea0003800000 */
.L_x_7766:
        /* <DEDUP_REMOVED lines=18> */
.L_x_7771:
[----:B------:R-:W-:Y:S05]  /*51c0*/  BSYNC B4 ;  /* 0x0000000000047941 */ /* 0x000fea0003800000 */
.L_x_7770:
[----:B------:R-:W-:-:S07]  /*51d0*/  F2FP.BF16.F32.PACK_AB R23, RZ, R23 ;  /* 0x00000017ff17723e */ /* 0x000fce00000010ff */
.L_x_7769:
[----:B------:R-:W-:Y:S05]  /*51e0*/  BSYNC B3 ;  /* 0x0000000000037941 */ /* 0x000fea0003800000 */
.L_x_7768:
        /* <DEDUP_REMOVED lines=18> */
.L_x_7775:
[----:B------:R-:W-:Y:S05]  /*5310*/  BSYNC B4 ;  /* 0x0000000000047941 */ /* 0x000fea0003800000 */
.L_x_7774:
[----:B------:R-:W-:-:S07]  /*5320*/  F2FP.BF16.F32.PACK_AB R3, RZ, R23 ;  /* 0x00000017ff03723e */ /* 0x000fce00000010ff */
.L_x_7773:
[----:B------:R-:W-:Y:S05]  /*5330*/  BSYNC B3 ;  /* 0x0000000000037941 */ /* 0x000fea0003800000 */
.L_x_7772:
        /* <DEDUP_REMOVED lines=17> */
.L_x_7779:
[----:B------:R-:W-:Y:S05]  /*5450*/  BSYNC B4 ;  /* 0x0000000000047941 */ /* 0x000fea0003800000 */
.L_x_7778:
[----:B------:R-:W-:-:S07]  /*5460*/  F2FP.BF16.F32.PACK_AB R23, RZ, R23 ;  /* 0x00000017ff17723e */ /* 0x000fce00000010ff */
.L_x_7777:
[----:B------:R-:W-:Y:S05]  /*5470*/  BSYNC B3 ;  /* 0x0000000000037941 */ /* 0x000fea0003800000 */
.L_x_7776:
[----:B------:R-:W-:-:S05]  /*5480*/  PRMT R3, R3, 0x5410, R23 ;  /* 0x0000541003037816 */ /* 0x000fca0000000017 */
[----:B------:R0:W-:Y:S02]  /*5490*/  STG.E.64 desc[UR4][R46.64+0x500], R2 ;  /* 0x000500022e007986 */ /* 0x0001e4000c101b04 */
.L_x_7765:
[----:B------:R-:W-:Y:S05]  /*54a0*/  BSYNC B2 ;  /* 0x0000000000027941 */ /* 0x000fea0003800000 */
.L_x_7763:
        /* <DEDUP_REMOVED lines=9> */
.L_x_7781:
        /* <DEDUP_REMOVED lines=12> */
.L_x_7784:
[----:B------:R-:W-:Y:S05]  /*5600*/  BSYNC B3 ;  /* 0x0000000000037941 */ /* 0x000fea0003800000 */
.L_x_7783:
        /* <DEDUP_REMOVED lines=18> */
.L_x_7788:
[----:B------:R-:W-:Y:S05]  /*5730*/  BSYNC B4 ;  /* 0x0000000000047941 */ /* 0x000fea0003800000 */
.L_x_7787:
[----:B------:R-:W-:-:S07]  /*5740*/  F2FP.BF16.F32.PACK_AB R23, RZ, R23 ;  /* 0x00000017ff17723e */ /* 0x000fce00000010ff */
.L_x_7786:
[----:B------:R-:W-:Y:S05]  /*5750*/  BSYNC B3 ;  /* 0x0000000000037941 */ /* 0x000fea0003800000 */
.L_x_7785:
        /* <DEDUP_REMOVED lines=18> */
.L_x_7792:
[----:B------:R-:W-:Y:S05]  /*5880*/  BSYNC B4 ;  /* 0x0000000000047941 */ /* 0x000fea0003800000 */
.L_x_7791:
[----:B------:R-:W-:-:S07]  /*5890*/  F2FP.BF16.F32.PACK_AB R3, RZ, R23 ;  /* 0x00000017ff03723e */ /* 0x000fce00000010ff */
.L_x_7790:
[----:B------:R-:W-:Y:S05]  /*58a0*/  BSYNC B3 ;  /* 0x0000000000037941 */ /* 0x000fea0003800000 */
.L_x_7789:
        /* <DEDUP_REMOVED lines=17> */
.L_x_7796:
[----:B------:R-:W-:Y:S05]  /*59c0*/  BSYNC B4 ;  /* 0x0000000000047941 */ /* 0x000fea0003800000 */
.L_x_7795:
[----:B------:R-:W-:-:S07]  /*59d0*/  F2FP.BF16.F32.PACK_AB R23, RZ, R23 ;  /* 0x00000017ff17723e */ /* 0x000fce00000010ff */
.L_x_7794:
[----:B------:R-:W-:Y:S05]  /*59e0*/  BSYNC B3 ;  /* 0x0000000000037941 */ /* 0x000fea0003800000 */
.L_x_7793:
[----:B------:R-:W-:-:S05]  /*59f0*/  PRMT R3, R3, 0x5410, R23 ;  /* 0x0000541003037816 */ /* 0x000fca0000000017 */
[----:B------:R0:W-:Y:S02]  /*5a00*/  STG.E.64 desc[UR4][R46.64+0x600], R2 ;  /* 0x000600022e007986 */ /* 0x0001e4000c101b04 */
.L_x_7782:
[----:B------:R-:W-:Y:S05]  /*5a10*/  BSYNC B2 ;  /* 0x0000000000027941 */ /* 0x000fea0003800000 */
.L_x_7780:
[----:B0-----:R-:W-:-:S04]  /*5a20*/  IADD3 R3, R34, 0x380, RZ ;  /* 0x0000038022037810 */ /* 0x001fc80007ffe0ff */
[----:B------:R-:W-:-:S13]  /*5a30*/  ISETP.GE.AND P0, PT, R3, R0, PT ;  /* 0x000000000300720c */ /* 0x000fda0003f06270 */
[----:B------:R-:W-:Y:S05]  /*5a40*/  @!P0 BRA `(.L_x_7797) ;  /* 0x0000000000148947 */ /* 0x000fea0003800000 */
[----:B------:R-:W-:Y:S02]  /*5a50*/  ULDC UR6, c[0x0][0x22c] ;  /* 0x00008b0000067ab9 */ /* 0x000fe40000000800 */
[----:B------:R-:W-:-:S13]  /*5a60*/  ISETP.GE.AND P0, PT, R3, UR6, PT ;  /* 0x0000000603007c0c */ /* 0x000fda000bf06270 */
[----:B------:R-:W-:Y:S05]  /*5a70*/  @P0 EXIT ;  /* 0x000000000000094d */ /* 0x000fea0003800000 */
[----:B------:R-:W-:Y:S01]  /*5a80*/  STG.E.64 desc[UR4][R46.64+0x700], RZ ;  /* 0x000700ff2e007986 */ /* 0x000fe2000c101b04 */
[----:B------:R-:W-:Y:S05]  /*5a90*/  EXIT ;  /* 0x000000000000794d */ /* 0x000fea0003800000 */
.L_x_7797:
        /* <DEDUP_REMOVED lines=12> */
.L_x_7799:
[----:B------:R-:W-:Y:S05]  /*5b60*/  BSYNC B2 ;  /* 0x0000000000027941 */ /* 0x000fea0003800000 */
.L_x_7798:
        /* <DEDUP_REMOVED lines=18> */
.L_x_7803:
[----:B------:R-:W-:Y:S05]  /*5c90*/  BSYNC B3 ;  /* 0x0000000000037941 */ /* 0x000fea0003800000 */
.L_x_7802:
[----:B------:R-:W-:-:S07]  /*5ca0*/  F2FP.BF16.F32.PACK_AB R2, RZ, R23 ;  /* 0x00000017ff02723e */ /* 0x000fce00000010ff */
.L_x_7801:
[----:B------:R-:W-:Y:S05]  /*5cb0*/  BSYNC B2 ;  /* 0x0000000000027941 */ /* 0x000fea0003800000 */
.L_x_7800:
        /* <DEDUP_REMOVED lines=17> */
.L_x_7807:
[----:B------:R-:W-:Y:S05]  /*5dd0*/  BSYNC B3 ;  /* 0x0000000000037941 */ /* 0x000fea0003800000 */
.L_x_7806:
[----:B------:R-:W-:-:S07]  /*5de0*/  F2FP.BF16.F32.PACK_AB R4, RZ, R23 ;  /* 0x00000017ff04723e */ /* 0x000fce00000010ff */
.L_x_7805:
[----:B------:R-:W-:Y:S05]  /*5df0*/  BSYNC B2 ;  /* 0x0000000000027941 */ /* 0x000fea0003800000 */
.L_x_7804:
        /* <DEDUP_REMOVED lines=17> */
.L_x_7811:
[----:B------:R-:W-:Y:S05]  /*5f10*/  BSYNC B3 ;  /* 0x0000000000037941 */ /* 0x000fea0003800000 */
.L_x_7810:
[----:B------:R-:W-:-:S07]  /*5f20*/  F2FP.BF16.F32.PACK_AB R23, RZ, R23 ;  /* 0x00000017ff17723e */ /* 0x000fce00000010ff */
.L_x_7809:
[----:B------:R-:W-:Y:S05]  /*5f30*/  BSYNC B2 ;  /* 0x0000000000027941 */ /* 0x000fea0003800000 */
.L_x_7808:
[----:B------:R-:W-:Y:S02]  /*5f40*/  PRMT R2, R3, 0x5410, R2 ;  /* 0x0000541003027816 */ /* 0x000fe40000000002 */
[----:B------:R-:W-:-:S05]  /*5f50*/  PRMT R3, R4, 0x5410, R23 ;  /* 0x0000541004037816 */ /* 0x000fca0000000017 */
[----:B------:R-:W-:Y:S01]  /*5f60*/  STG.E.64 desc[UR4][R46.64+0x700], R2 ;  /* 0x000700022e007986 */ /* 0x000fe2000c101b04 */
[----:B------:R-:W-:Y:S05]  /*5f70*/  EXIT ;  /* 0x000000000000794d */ /* 0x000fea0003800000 */
        .weak           $__internal_4_$__cuda_sm3x_div_rn_noftz_f32_slowpath
        .type           $__internal_4_$__cuda_sm3x_div_rn_noftz_f32_slowpath,@function
        .size           $__internal_4_$__cuda_sm3x_div_rn_noftz_f32_slowpath,(.L_x_14338 - $__internal_4_$__cuda_sm3x_div_rn_noftz_f32_slowpath)
$__internal_4_$__cuda_sm3x_div_rn_noftz_f32_slowpath:
[--C-:B------:R-:W-:Y:S01]  /*5f80*/  SHF.R.U32.HI R39, RZ, 0x17, R36.reuse ;  /* 0x00000017ff277819 */ /* 0x100fe20000011624 */
[----:B------:R-:W-:Y:S01]  /*5f90*/  BSSY B0, `(.L_x_7812) ;  /* 0x0000066000007945 */ /* 0x000fe20003800000 */
[----:B------:R-:W-:Y:S01]  /*5fa0*/  SHF.R.U32.HI R42, RZ, 0x17, R23 ;  /* 0x00000017ff2a7819 */ /* 0x000fe20000011617 */
[----:B------:R-:W-:Y:S01]  /*5fb0*/  IMAD.MOV.U32 R44, RZ, RZ, R36 ;  /* 0x000000ffff2c7224 */ /* 0x000fe200078e0024 */
[----:B------:R-:W-:Y:S02]  /*5fc0*/  LOP3.LUT R39, R39, 0xff, RZ, 0xc0, !PT ;  /* 0x000000ff27277812 */ /* 0x000fe400078ec0ff */
[----:B------:R-:W-:Y:S02]  /*5fd0*/  LOP3.LUT R42, R42, 0xff, RZ, 0xc0, !PT ;  /* 0x000000ff2a2a7812 */ /* 0x000fe400078ec0ff */
[----:B------:R-:W-:-:S04]  /*5fe0*/  IADD3 R40, R39, -0x1, RZ ;  /* 0xffffffff27287810 */ /* 0x000fc80007ffe0ff */
        /* <DEDUP_REMOVED lines=21> */
[----:B------:R-:W-:-:S04]  /*6140*/  IADD3 R40, R42, -0x1, RZ ;  /* 0xffffffff2a287810 */ /* 0x000fc80007ffe0ff */
[----:B------:R-:W-:Y:S01]  /*6150*/  ISETP.GE.AND P0, PT, R40, RZ, PT ;  /* 0x000000ff2800720c */ /* 0x000fe20003f06270 */
[----:B------:R-:W-:-:S05]  /*6160*/  VIADD R40, R39, 0xffffffff ;  /* 0xffffffff27287836 */ /* 0x000fca0000000000 */
[----:B------:R-:W-:-:S07]  /*6170*/  ISETP.GE.AND P1, PT, R40, RZ, PT ;  /* 0x000000ff2800720c */ /* 0x000fce0003f26270 */
[----:B------:R-:W-:Y:S01]  /*6180*/  @P0 MOV R43, RZ ;  /* 0x000000ff002b0202 */ /* 0x000fe20000000f00 */
[----:B------:R-:W-:Y:S01]  /*6190*/  @!P0 FFMA R23, R23, 1.84467440737095516160e+19, RZ ;  /* 0x5f80000017178823 */ /* 0x000fe200000000ff */
[----:B------:R-:W-:-:S04]  /*61a0*/  @!P0 MOV R43, 0xffffffc0 ;  /* 0xffffffc0002b8802 */ /* 0x000fc80000000f00 */
[----:B------:R-:W-:Y:S01]  /*61b0*/  @!P1 FFMA R44, R36, 1.84467440737095516160e+19, RZ ;  /* 0x5f800000242c9823 */ /* 0x000fe200000000ff */
[----:B------:R-:W-:-:S07]  /*61c0*/  @!P1 VIADD R43, R43, 0x40 ;  /* 0x000000402b2b9836 */ /* 0x000fce0000000000 */
.L_x_7813:
[----:B------:R-:W-:Y:S01]  /*61d0*/  LEA R41, R39, 0xc0800000, 0x17 ;  /* 0xc080000027297811 */ /* 0x000fe200078eb8ff */
[----:B------:R-:W-:Y:S01]  /*61e0*/  BSSY B1, `(.L_x_7818) ;  /* 0x0000036000017945 */ /* 0x000fe20003800000 */
[----:B------:R-:W-:Y:S02]  /*61f0*/  IADD3 R42, R42, -0x7f, RZ ;  /* 0xffffff812a2a7810 */ /* 0x000fe40007ffe0ff */
[----:B------:R-:W-:-:S03]  /*6200*/  IADD3 R44, -R41, R44, RZ ;  /* 0x0000002c292c7210 */ /* 0x000fc60007ffe1ff */
[----:B------:R-:W-:Y:S01]  /*6210*/  IMAD R23, R42, -0x800000, R23 ;  /* 0xff8000002a177824 */ /* 0x000fe200078e0217 */
[----:B------:R-:W0:Y:S01]  /*6220*/  MUFU.RCP R41, R44 ;  /* 0x0000002c00297308 */ /* 0x000e220000001000 */
[----:B------:R-:W-:Y:S01]  /*6230*/  FADD.FTZ R40, -R44, -RZ ;  /* 0x800000ff2c287221 */ /* 0x000fe20000010100 */
[----:B------:R-:W-:-:S05]  /*6240*/  IADD3 R42, R42, 0x7f, -R39 ;  /* 0x0000007f2a2a7810 */ /* 0x000fca0007ffe827 */
[----:B------:R-:W-:Y:S02]  /*6250*/  IMAD.IADD R43, R42, 0x1, R43 ;  /* 0x000000012a2b7824 */ /* 0x000fe400078e022b */
        /* <DEDUP_REMOVED lines=23> */
[C---:B------:R-:W-:Y:S02]  /*63d0*/  ISETP.NE.AND P2, PT, R23.reuse, RZ, PT ;  /* 0x000000ff1700720c */ /* 0x040fe40003f45270 */
[----:B------:R-:W-:Y:S02]  /*63e0*/  ISETP.NE.AND P1, PT, R23, RZ, PT ;  /* 0x000000ff1700720c */ /* 0x000fe40003f25270 */
[----:B------:R-:W-:Y:S02]  /*63f0*/  LOP3.LUT R39, R39, 0x7fffff, RZ, 0xc0, !PT ;  /* 0x007fffff27277812 */ /* 0x000fe400078ec0ff */
[----:B------:R-:W-:Y:S02]  /*6400*/  FSETP.NEU.FTZ.AND P0, PT, R43, R42, PT ;  /* 0x0000002a2b00720b */ /* 0x000fe40003f1d000 */
[----:B------:R-:W-:Y:S01]  /*6410*/  LOP3.LUT R40, R39, 0x800000, RZ, 0xfc, !PT ;  /* 0x0080000027287812 */ /* 0x000fe200078efcff */
[C---:B------:R-:W-:Y:S01]  /*6420*/  VIADD R39, R23.reuse, 0x20 ;  /* 0x0000002017277836 */ /* 0x040fe20000000000 */
[----:B------:R-:W-:-:S04]  /*6430*/  IADD3 R23, -R23, RZ, RZ ;  /* 0x000000ff17177210 */ /* 0x000fc80007ffe1ff */
[----:B------:R-:W-:Y:S02]  /*6440*/  SHF.L.U32 R39, R40, R39, RZ ;  /* 0x0000002728277219 */ /* 0x000fe400000006ff */
        /* <DEDUP_REMOVED lines=11> */
.L_x_7820:
[----:B------:R-:W-:-:S04]  /*6500*/  LOP3.LUT R44, R44, 0x80000000, RZ, 0xc0, !PT ;  /* 0x800000002c2c7812 */ /* 0x000fc800078ec0ff */
[----:B------:R-:W-:Y:S01]  /*6510*/  LOP3.LUT R44, R44, 0x7f800000, RZ, 0xfc, !PT ;  /* 0x7f8000002c2c7812 */ /* 0x000fe200078efcff */
[----:B------:R-:W-:Y:S06]  /*6520*/  BRA `(.L_x_7821) ;  /* 0x0000000000047947 */ /* 0x000fec0003800000 */
.L_x_7819:
[----:B------:R-:W-:-:S07]  /*6530*/  IMAD R44, R43, 0x800000, R44 ;  /* 0x008000002b2c7824 */ /* 0x000fce00078e022c */
.L_x_7821:
[----:B------:R-:W-:Y:S05]  /*6540*/  BSYNC B1 ;  /* 0x0000000000017941 */ /* 0x000fea0003800000 */
.L_x_7818:
[----:B------:R-:W-:Y:S01]  /*6550*/  MOV R23, R44 ;  /* 0x0000002c00177202 */ /* 0x000fe20000000f00 */
[----:B------:R-:W-:Y:S06]  /*6560*/  BRA `(.L_x_7822) ;  /* 0x0000000000207947 */ /* 0x000fec0003800000 */
.L_x_7817:
[----:B------:R-:W-:-:S04]  /*6570*/  LOP3.LUT R23, R44, 0x80000000, R23, 0x48, !PT ;  /* 0x800000002c177812 */ /* 0x000fc800078e4817 */
[----:B------:R-:W-:Y:S01]  /*6580*/  LOP3.LUT R23, R23, 0x7f800000, RZ, 0xfc, !PT ;  /* 0x7f80000017177812 */ /* 0x000fe200078efcff */
[----:B------:R-:W-:Y:S06]  /*6590*/  BRA `(.L_x_7822) ;  /* 0x0000000000147947 */ /* 0x000fec0003800000 */
.L_x_7816:
[----:B------:R-:W-:Y:S01]  /*65a0*/  LOP3.LUT R23, R44, 0x80000000, R23, 0x48, !PT ;  /* 0x800000002c177812 */ /* 0x000fe200078e4817 */
[----:B------:R-:W-:Y:S06]  /*65b0*/  BRA `(.L_x_7822) ;  /* 0x00000000000c7947 */ /* 0x000fec0003800000 */
.L_x_7815:
[----:B------:R-:W0:Y:S01]  /*65c0*/  MUFU.RSQ R23, -QNAN ;  /* 0xffc0000000177908 */ /* 0x000e220000001400 */
[----:B------:R-:W-:Y:S05]  /*65d0*/  BRA `(.L_x_7822) ;  /* 0x0000000000047947 */ /* 0x000fea0003800000 */
.L_x_7814:
[----:B------:R-:W-:-:S07]  /*65e0*/  FADD.FTZ R23, R23, R36 ;  /* 0x0000002417177221 */ /* 0x000fce0000010000 */
.L_x_7822:
[----:B------:R-:W-:Y:S05]  /*65f0*/  BSYNC B0 ;  /* 0x0000000000007941 */ /* 0x000fea0003800000 */
.L_x_7812:
[----:B------:R-:W-:-:S06]  /*6600*/  HFMA2.MMA R39, -RZ, RZ, 0, 0 ;  /* 0x00000000ff277435 */ /* 0x000fcc00000001ff */
[----:B0-----:R-:W-:Y:S05]  /*6610*/  RET.REL.NODEC R38 `(_ZN18transformer_engine47scaled_upper_triang_masked_softmax_warp_forwardI13__nv_bfloat16S1_fLi10EEEvPT0_PKT_T1_iii) ;  /* 0xffffff9826787950 */ /* 0x001fea0003c3ffff */
.L_x_7823:
        /* <DEDUP_REMOVED lines=14> */
.L_x_14338:


//--------------------- .text._ZN18transformer_engine47scaled_upper_triang_masked_softmax_warp_forwardI13__nv_bfloat16S1_fLi9EEEvPT0_PKT_T1_iii --------------------------
	.section	.text._ZN18transformer_engine47scaled_upper_triang_masked_softmax_warp_forwardI13__nv_bfloat16S1_fLi9EEEvPT0_PKT_T1_iii,"ax",@progbits
	.align	128
        .global         _ZN18transformer_engine47scaled_upper_triang_masked_softmax_warp_forwardI13__nv_bfloat16S1_fLi9EEEvPT0_PKT_T1_iii
        .type           _ZN18transformer_engine47scaled_upper_triang_masked_softmax_warp_forwardI13__nv_bfloat16S1_fLi9EEEvPT0_PKT_T1_iii,@function
        .size           _ZN18transformer_engine47scaled_upper_triang_masked_softmax_warp_forwardI13__nv_bfloat16S1_fLi9EEEvPT0_PKT_T1_iii,(.L_x_14339 - _ZN18transformer_engine47scaled_upper_triang_masked_softmax_warp_forwardI13__nv_bfloat16S1_fLi9EEEvPT0_PKT_T1_iii)
        .other          _ZN18transformer_engine47scaled_upper_triang_masked_softmax_warp_forwardI13__nv_bfloat16S1_fLi9EEEvPT0_PKT_T1_iii,@"STO_CUDA_ENTRY STV_DEFAULT"
_ZN18transformer_engine47scaled_upper_triang_masked_softmax_warp_forwardI13__nv_bfloat16S1_fLi9EEEvPT0_PKT_T1_iii:
.text._ZN18transformer_engine47scaled_upper_triang_masked_softmax_warp_forwardI13__nv_bfloat16S1_fLi9EEEvPT0_PKT_T1_iii:
        /* <DEDUP_REMOVED lines=28> */
[----:B------:R-:W-:-:S03]  /*01c0*/  ULDC UR4, c[0x0][0x224] ;  /* 0x0000890000047ab9 */ /* 0x000fc60000000800 */
[C---:B------:R-:W-:Y:S01]  /*01d0*/  IMAD R7, R5.reuse, UR5, RZ ;  /* 0x0000000505077c24 */ /* 0x040fe2000f8e02ff */
[C---:B------:R-:W-:Y:S01]  /*01e0*/  IADD3 R20, -R5.reuse, UR4, RZ ;  /* 0x0000000405147c10 */ /* 0x040fe2000fffe1ff */
[----:B------:R-:W-:Y:S01]  /*01f0*/  IMAD.WIDE.U32 R2, R5, UR6, R16 ;  /* 0x0000000605027c25 */ /* 0x000fe2000f8e0010 */
[----:B------:R-:W-:Y:S01]  /*0200*/  ULDC.64 UR4, c[0x0][0x218] ;  /* 0x0000860000047ab9 */ /* 0x000fe20000000a00 */
[----:B------:R-:W-:Y:S02]  /*0210*/  MOV R5, 0xff800000 ;  /* 0xff80000000057802 */ /* 0x000fe40000000f00 */
[----:B------:R-:W-:Y:S01]  /*0220*/  IMAD.IADD R3, R3, 0x1, R7 ;  /* 0x0000000103037824 */ /* 0x000fe200078e0207 */
[----:B------:R-:W-:Y:S01]  /*0230*/  IADD3 R7, R21, 0x1, RZ ;  /* 0x0000000115077810 */ /* 0x000fe20007ffe0ff */
[----:B------:R-:W-:Y:S01]  /*0240*/  IMAD.SHL.U32 R19, R2, 0x2, RZ ;  /* 0x0000000202137824 */ /* 0x000fe200078e00ff */
[----:B------:R-:W-:Y:S02]  /*0250*/  ISETP.GT.AND P0, PT, R20, RZ, PT ;  /* 0x000000ff1400720c */ /* 0x000fe40003f04270 */
[----:B------:R-:W-:-:S02]  /*0260*/  SHF.L.U64.HI R0, R2, 0x1, R3 ;  /* 0x0000000102007819 */ /* 0x000fc40000010203 */
[----:B------:R-:W-:Y:S02]  /*0270*/  IADD3 R14, P3, R19, UR4, RZ ;  /* 0x00000004130e7c10 */ /* 0x000fe4000ff7e0ff */
[----:B------:R-:W-:Y:S02]  /*0280*/  SEL R23, R7, RZ, P0 ;  /* 0x000000ff07177207 */ /* 0x000fe40000000000 */
[----:B------:R-:W-:Y:S01]  /*0290*/  IADD3.X R15, R0, UR5, RZ, P3, !PT ;  /* 0x00000005000f7c10 */ /* 0x000fe20009ffe4ff */
[----:B------:R-:W-:Y:S01]  /*02a0*/  ULDC.64 UR4, c[0x0][0x208] ;  /* 0x0000820000047ab9 */ /* 0x000fe20000000a00 */
[CC--:B------:R-:W-:Y:S02]  /*02b0*/  ISETP.GE.AND P3, PT, R16.reuse, R23.reuse, PT ;  /* 0x000000171000720c */ /* 0x0c0fe40003f66270 */
[----:B------:R-:W-:Y:S02]  /*02c0*/  IADD3 R2, R16, 0x80, RZ ;  /* 0x0000008010027810 */ /* 0x000fe40007ffe0ff */
[-C--:B------:R-:W-:Y:S01]  /*02d0*/  ISETP.GE.AND P1, PT, R6, R23.reuse, PT ;  /* 0x000000170600720c */ /* 0x080fe20003f26270 */
[----:B------:R-:W-:Y:S01]  /*02e0*/  IMAD.MOV.U32 R6, RZ, RZ, -0x800000 ;  /* 0xff800000ff067424 */ /* 0x000fe200078e00ff */
[----:B------:R-:W-:-:S02]  /*02f0*/  ISETP.GE.AND P2, PT, R2, R23, PT ;  /* 0x000000170200720c */ /* 0x000fc40003f46270 */
[----:B------:R-:W-:-:S05]  /*0300*/  ISETP.GE.AND P0, PT, R4, R23, PT ;  /* 0x000000170400720c */ /* 0x000fca0003f06270 */
[----:B------:R-:W-:Y:S08]  /*0310*/  @P3 BRA `(.L_x_7825) ;  /* 0x0000000000583947 */ /* 0x000ff00003800000 */
[----:B------:R-:W2:Y:S01]  /*0320*/  LDG.E.64 R2, desc[UR4][R14.64] ;  /* 0x000000040e027981 */ /* 0x000ea2000c1e1b00 */
[C---:B------:R-:W-:Y:S01]  /*0330*/  VIADD R4, R16.reuse, 0x2 ;  /* 0x0000000210047836 */ /* 0x040fe20000000000 */
[----:B------:R-:W-:Y:S01]  /*0340*/  IADD3 R18, R16, 0x3, RZ ;  /* 0x0000000310127810 */ /* 0x000fe20007ffe0ff */
[----:B------:R-:W-:Y:S01]  /*0350*/  ULDC UR6, c[0x0][0x220] ;  /* 0x0000880000067ab9 */ /* 0x000fe20000000800 */
[----:B------:R-:W-:Y:S01]  /*0360*/  MOV R28, 0xff800000 ;  /* 0xff800000001c7802 */ /* 0x000fe20000000f00 */
[----:B------:R-:W-:Y:S01]  /*0370*/  IMAD.MOV.U32 R30, RZ, RZ, -0x800000 ;  /* 0xff800000ff1e7424 */ /* 0x000fe200078e00ff */
[-C--:B------:R-:W-:Y:S01]  /*0380*/  ISETP.GE.AND P4, PT, R4, R23.reuse, PT ;  /* 0x000000170400720c */ /* 0x080fe20003f86270 */
[----:B------:R-:W-:Y:S01]  /*0390*/  VIADD R4, R16, 0x1 ;  /* 0x0000000110047836 */ /* 0x000fe20000000000 */
[----:B------:R-:W-:Y:S02]  /*03a0*/  ISETP.GE.AND P5, PT, R18, R23, PT ;  /* 0x000000171200720c */ /* 0x000fe40003fa6270 */
[----:B------:R-:W-:-:S02]  /*03b0*/  MOV R32, 0xff800000 ;  /* 0xff80000000207802 */ /* 0x000fc40000000f00 */
[----:B------:R-:W-:-:S07]  /*03c0*/  ISETP.GE.AND P3, PT, R4, R23, PT ;  /* 0x000000170400720c */ /* 0x000fce0003f66270 */
[----:B------:R-:W0:Y:S01]  /*03d0*/  @!P4 LDC R25, c[0x0][0x220] ;  /* 0x00008800ff19cb82 */ /* 0x000e220000000800 */
[----:B--2---:R-:W-:Y:S01]  /*03e0*/  @!P4 IMAD.U32 R4, R3, 0x10000, RZ ;  /* 0x000100000304c824 */ /* 0x004fe200078e00ff */
[C---:B------:R-:W-:Y:S02]  /*03f0*/  PRMT R3, R2.reuse, 0x7632, R3 ;  /* 0x0000763202037816 */ /* 0x040fe40000000003 */
[----:B------:R-:W-:Y:S01]  /*0400*/  SHF.L.U32 R2, R2, 0x10, RZ ;  /* 0x0000001002027819 */ /* 0x000fe200000006ff */
[----:B0-----:R-:W-:Y:S01]  /*0410*/  @!P4 FMUL R28, R4, R25 ;  /* 0x00000019041cc220 */ /* 0x001fe20000400000 */
[C---:B------:R-:W-:Y:S01]  /*0420*/  @!P5 PRMT R4, R3.reuse, 0x7632, R4 ;  /* 0x000076320304d816 */ /* 0x040fe20000000004 */
[----:B------:R-:W-:Y:S02]  /*0430*/  @!P3 IMAD.U32 R3, R3, 0x10000, RZ ;  /* 0x000100000303b824 */ /* 0x000fe400078e00ff */
[----:B------:R-:W-:Y:S01]  /*0440*/  FMUL R18, R2, UR6 ;  /* 0x0000000602127c20 */ /* 0x000fe20008400000 */
[----:B------:R-:W-:Y:S01]  /*0450*/  @!P5 SHF.L.U32 R4, R4, 0x10, RZ ;  /* 0x000000100404d819 */ /* 0x000fe200000006ff */
[----:B------:R-:W-:-:S04]  /*0460*/  @!P3 FMUL R32, R3, UR6 ;  /* 0x000000060320bc20 */ /* 0x000fc80008400000 */
[----:B------:R-:W-:-:S07]  /*0470*/  @!P5 FMUL R30, R4, UR6 ;  /* 0x00000006041edc20 */ /* 0x000fce0008400000 */
.L_x_7825:
[----:B------:R-:W-:Y:S05]  /*0480*/  BSYNC B0 ;  /* 0x0000000000007941 */ /* 0x000fea0003800000 */
.L_x_7824:
[----:B------:R-:W-:Y:S04]  /*0490*/  BSSY B0, `(.L_x_7826) ;  /* 0x0000018000007945 */ /* 0x000fe80003800000 */
[----:B------:R-:W-:Y:S05]  /*04a0*/  @P2 BRA `(.L_x_7827) ;  /* 0x0000000000582947 */ /* 0x000fea0003800000 */
[----:B------:R-:W2:Y:S01]  /*04b0*/  LDG.E.64 R2, desc[UR4][R14.64+0x100] ;  /* 0x000100040e027981 */ /* 0x000ea2000c1e1b00 */
[C---:B------:R-:W-:Y:S01]  /*04c0*/  VIADD R4, R16.reuse, 0x82 ;  /* 0x0000008210047836 */ /* 0x040fe20000000000 */
[----:B------:R-:W-:Y:S01]  /*04d0*/  IADD3 R12, R16, 0x83, RZ ;  /* 0x00000083100c7810 */ /* 0x000fe20007ffe0ff */
[----:B------:R-:W-:Y:S01]  /*04e0*/  ULDC UR6, c[0x0][0x220] ;  /* 0x0000880000067ab9 */ /* 0x000fe20000000800 */
[----:B------:R-:W-:Y:S02]  /*04f0*/  MOV R13, 0xff800000 ;  /* 0xff800000000d7802 */ /* 0x000fe40000000f00 */
[-C--:B------:R-:W-:Y:S01]  /*0500*/  ISETP.GE.AND P3, PT, R4, R23.reuse, PT ;  /* 0x000000170400720c */ /* 0x080fe20003f66270 */
[----:B------:R-:W-:Y:S01]  /*0510*/  VIADD R4, R16, 0x81 ;  /* 0x0000008110047836 */ /* 0x000fe20000000000 */
[----:B------:R-:W-:Y:S01]  /*0520*/  ISETP.GE.AND P4, PT, R12, R23, PT ;  /* 0x000000170c00720c */ /* 0x000fe20003f86270 */
[----:B------:R-:W-:Y:S01]  /*0530*/  IMAD.MOV.U32 R12, RZ, RZ, -0x800000 ;  /* 0xff800000ff0c7424 */ /* 0x000fe200078e00ff */
        /* <DEDUP_REMOVED lines=13> */
.L_x_7827:
[----:B------:R-:W-:Y:S05]  /*0610*/  BSYNC B0 ;  /* 0x0000000000007941 */ /* 0x000fea0003800000 */
.L_x_7826:
        /* <DEDUP_REMOVED lines=19> */
[----:B------:R-:W-:Y:S01]  /*0750*/  IMAD.MOV.U32 R9, RZ, RZ, -0x800000 ;  /* 0xff800000ff097424 */ /* 0x000fe200078e00ff */
[----:B------:R-:W-:Y:S01]  /*0760*/  @!P3 SHF.L.U32 R4, R4, 0x10, RZ ;  /* 0x000000100404b819 */ /* 0x000fe200000006ff */
[----:B------:R-:W-:Y:S01]  /*0770*/  @!P0 FMUL R10, R3, UR6 ;  /* 0x00000006030a8c20 */ /* 0x000fe20008400000 */
[----:B------:R-:W-:-:S03]  /*0780*/  FMUL R11, R2, UR6 ;  /* 0x00000006020b7c20 */ /* 0x000fc60008400000 */
[----:B------:R-:W-:-:S07]  /*0790*/  @!P3 FMUL R9, R4, UR6 ;  /* 0x000000060409bc20 */ /* 0x000fce0008400000 */
.L_x_7829:
[----:B------:R-:W-:Y:S05]  /*07a0*/  BSYNC B0 ;  /* 0x0000000000007941 */ /* 0x000fea0003800000 */
.L_x_7828:
[----:B------:R-:W-:Y:S01]  /*07b0*/  BSSY B0, `(.L_x_7830) ;  /* 0x000001a000007945 */ /* 0x000fe20003800000 */
[----:B------:R-:W-:Y:S01]  /*07c0*/  IMAD.MOV.U32 R4, RZ, RZ, -0x800000 ;  /* 0xff800000ff047424 */ /* 0x000fe200078e00ff */
[----:B------:R-:W-:Y:S02]  /*07d0*/  MOV R2, 0xff800000 ;  /* 0xff80000000027802 */ /* 0x000fe40000000f00 */
[----:B------:R-:W-:Y:S05]  /*07e0*/  @P1 BRA `(.L_x_7831) ;  /* 0x0000000000581947 */ /* 0x000fea0003800000 */
[----:B------:R-:W2:Y:S01]  /*07f0*/  LDG.E.64 R14, desc[UR4][R14.64+0x300] ;  /* 0x000300040e0e7981 */ /* 0x000ea2000c1e1b00 */
[----:B------:R-:W-:Y:S01]  /*0800*/  VIADD R2, R16, 0x182 ;  /* 0x0000018210027836 */ /* 0x000fe20000000000 */
[----:B------:R-:W-:Y:S01]  /*0810*/  ULDC UR6, c[0x0][0x220] ;  /* 0x0000880000067ab9 */ /* 0x000fe20000000800 */
[----:B------:R-:W-:Y:S01]  /*0820*/  MOV R4, 0xff800000 ;  /* 0xff80000000047802 */ /* 0x000fe20000000f00 */
[----:B------:R-:W-:Y:S01]  /*0830*/  IMAD.MOV.U32 R5, RZ, RZ, -0x800000 ;  /* 0xff800000ff057424 */ /* 0x000fe200078e00ff */
[----:B------:R-:W-:Y:S02]  /*0840*/  MOV R6, 0xff800000 ;  /* 0xff80000000067802 */ /* 0x000fe40000000f00 */
[----:B------:R-:W-:Y:S02]  /*0850*/  ISETP.GE.AND P1, PT, R2, R23, PT ;  /* 0x000000170200720c */ /* 0x000fe40003f26270 */
[----:B------:R-:W-:-:S04]  /*0860*/  IADD3 R2, R16, 0x181, RZ ;  /* 0x0000018110027810 */ /* 0x000fc80007ffe0ff */
[----:B------:R-:W-:Y:S01]  /*0870*/  ISETP.GE.AND P0, PT, R2, R23, PT ;  /* 0x000000170200720c */ /* 0x000fe20003f06270 */
[----:B------:R-:W-:-:S05]  /*0880*/  VIADD R2, R16, 0x183 ;  /* 0x0000018310027836 */ /* 0x000fca0000000000 */
[----:B------:R-:W-:Y:S01]  /*0890*/  ISETP.GE.AND P2, PT, R2, R23, PT ;  /* 0x000000170200720c */ /* 0x000fe20003f46270 */
[----:B------:R-:W0:Y:S01]  /*08a0*/  @!P1 LDC R26, c[0x0][0x220] ;  /* 0x00008800ff1a9b82 */ /* 0x000e220000000800 */
[----:B--2---:R-:W-:-:S11]  /*08b0*/  PRMT R2, R14, 0x7632, R2 ;  /* 0x000076320e027816 */ /* 0x004fd60000000002 */
[C---:B------:R-:W-:Y:S01]  /*08c0*/  @!P2 PRMT R3, R15.reuse, 0x7632, R3 ;  /* 0x000076320f03a816 */ /* 0x040fe20000000003 */
[----:B------:R-:W-:Y:S02]  /*08d0*/  @!P1 IMAD.U32 R15, R15, 0x10000, RZ ;  /* 0x000100000f0f9824 */ /* 0x000fe400078e00ff */
[----:B------:R-:W-:Y:S01]  /*08e0*/  @!P0 IMAD.U32 R2, R2, 0x10000, RZ ;  /* 0x0001000002028824 */ /* 0x000fe200078e00ff */
[----:B------:R-:W-:Y:S01]  /*08f0*/  @!P2 SHF.L.U32 R3, R3, 0x10, RZ ;  /* 0x000000100303a819 */ /* 0x000fe200000006ff */
[----:B0-----:R-:W-:Y:S02]  /*0900*/  @!P1 FMUL R5, R15, R26 ;  /* 0x0000001a0f059220 */ /* 0x001fe40000400000 */
[----:B------:R-:W-:Y:S01]  /*0910*/  @!P0 FMUL R4, R2, UR6 ;  /* 0x0000000602048c20 */ /* 0x000fe20008400000 */
[----:B------:R-:W-:Y:S01]  /*0920*/  SHF.L.U32 R2, R14, 0x10, RZ ;  /* 0x000000100e027819 */ /* 0x000fe200000006ff */
[----:B------:R-:W-:-:S04]  /*0930*/  @!P2 FMUL R6, R3, UR6 ;  /* 0x000000060306ac20 */ /* 0x000fc80008400000 */
[----:B------:R-:W-:-:S07]  /*0940*/  FMUL R2, R2, UR6 ;  /* 0x0000000602027c20 */ /* 0x000fce0008400000 */
.L_x_7831:
[----:B------:R-:W-:Y:S05]  /*0950*/  BSYNC B0 ;  /* 0x0000000000007941 */ /* 0x000fea0003800000 */
.L_x_7830:
[----:B------:R-:W-:Y:S01]  /*0960*/  FSETP.GT.AND P0, PT, R18, R32, PT ;  /* 0x000000201200720b */ /* 0x000fe20003f04000 */
[----:B------:R-:W-:-:S03]  /*0970*/  VIADD R21, R21, 0x80 ;  /* 0x0000008015157836 */ /* 0x000fc60000000000 */
        /* <DEDUP_REMOVED lines=10> */
[----:B------:R-:W-:Y:S02]  /*0a20*/  FSETP.GT.AND P0, PT, R3, R24, PT ;  /* 0x000000180300720b */ /* 0x000fe40003f04000 */
[----:B------:R-:W-:-:S02]  /*0a30*/  ISETP.GE.AND P4, PT, R21, 0xe0, PT ;  /* 0x000000e01500780c */ /* 0x000fc40003f86270 */
        /* <DEDUP_REMOVED lines=28> */
[----:B------:R-:W-:Y:S02]  /*0c00*/  FSEL R23, R15, R14, !P0 ;  /* 0x0000000e0f177208 */ /* 0x000fe40004000000 */
[----:B------:R-:W-:Y:S02]  /*0c10*/  P2R R14, PR, RZ, 0x40 ;  /* 0x00000040ff0e7803 */ /* 0x000fe40000000000 */
[----:B------:R-:W-:Y:S01]  /*0c20*/  ISETP.GE.AND P6, PT, R21, 0x100, PT ;  /* 0x000001001500780c */ /* 0x000fe20003fc6270 */
[----:B------:R-:W0:Y:S02]  /*0c30*/  SHFL.BFLY PT, R26, R23, 0x4, 0x1f ;  /* 0x0c801f00171a7f89 */ /* 0x000e2400000e0000 */
[----:B0-----:R-:W-:-:S04]  /*0c40*/  FSETP.GEU.AND P0, PT, R23, R26, PT ;  /* 0x0000001a1700720b */ /* 0x001fc80003f0e000 */
[----:B------:R-:W-:Y:S02]  /*0c50*/  FSEL R26, R26, R23, !P0 ;  /* 0x000000171a1a7208 */ /* 0x000fe40004000000 */
[----:B------:R-:W-:Y:S02]  /*0c60*/  P2R R23, PR, RZ, 0x40 ;  /* 0x00000040ff177803 */ /* 0x000fe40000000000 */
[----:B------:R-:W-:Y:S01]  /*0c70*/  ISETP.NE.AND P6, PT, R14, RZ, PT ;  /* 0x000000ff0e00720c */ /* 0x000fe20003fc5270 */
[----:B------:R-:W0:Y:S02]  /*0c80*/  SHFL.BFLY PT, R15, R26, 0x2, 0x1f ;  /* 0x0c401f001a0f7f89 */ /* 0x000e2400000e0000 */
[----:B0-----:R-:W-:-:S04]  /*0c90*/  FSETP.GEU.AND P0, PT, R26, R15, PT ;  /* 0x0000000f1a00720b */ /* 0x001fc80003f0e000 */
[----:B------:R-:W-:Y:S01]  /*0ca0*/  FSEL R25, R15, R26, !P0 ;  /* 0x0000001a0f197208 */ /* 0x000fe20004000000 */
[----:B------:R-:W-:-:S04]  /*0cb0*/  HFMA2.MMA R15, -RZ, RZ, 0, 0 ;  /* 0x00000000ff0f7435 */ /* 0x000fc800000001ff */
        /* <DEDUP_REMOVED lines=16> */
[----:B------:R-:W-:-:S07]  /*0dc0*/  FADD R15, RZ, R18 ;  /* 0x00000012ff0f7221 */ /* 0x000fce0000000000 */
.L_x_7832:
        /* <DEDUP_REMOVED lines=14> */
.L_x_7833:
[----:B------:R-:W-:-:S04]  /*0eb0*/  ISETP.GE.AND P5, PT, R21, 0x140, PT ;  /* 0x000001401500780c */ /* 0x000fc80003fa6270 */
[----:B------:R-:W-:Y:S01]  /*0ec0*/  P2R R14, PR, RZ, 0x20 ;  /* 0x00000020ff0e7803 */ /* 0x000fe20000000000 */
[----:B------:R-:W-:Y:S08]  /*0ed0*/  @!P0 BRA `(.L_x_7834) ;  /* 0x0000000000308947 */ /* 0x000ff00003800000 */
[----:B------:R-:W-:Y:S02]  /*0ee0*/  IMAD.MOV.U32 R23, RZ, RZ, 0x3bbb989d ;  /* 0x3bbb989dff177424 */ /* 0x000fe400078e00ff */
[----:B------:R-:W-:-:S04]  /*0ef0*/  FADD R28, R28, -R3 ;  /* 0x800000031c1c7221 */ /* 0x000fc80000000000 */
[----:B------:R-:W-:Y:S01]  /*0f00*/  FFMA.SAT R14, R28, R23, 0.5 ;  /* 0x3f0000001c0e7423 */ /* 0x000fe20000002017 */
[----:B------:R-:W-:-:S10]  /*0f10*/  HFMA2.MMA R23, -RZ, RZ, 3.7421875, 0 ;  /* 0x437c0000ff177435 */ /* 0x000fd400000001ff */
        /* <DEDUP_REMOVED lines=8> */
.L_x_7834:
        /* <DEDUP_REMOVED lines=14> */
.L_x_7835:
[----:B------:R-:W-:Y:S01]  /*1080*/  ISETP.GE.AND P1, PT, R21, 0x180, PT ;  /* 0x000001801500780c */ /* 0x000fe20003f26270 */
[----:B------:R-:W-:-:S12]  /*1090*/  @!P2 BRA `(.L_x_7836) ;  /* 0x000000000030a947 */ /* 0x000fd80003800000 */
[----:B------:R-:W-:Y:S01]  /*10a0*/  HFMA2.MMA R23, -RZ, RZ, 0.96630859375, -0.0022525787353515625 ;  /* 0x3bbb989dff177435 */ /* 0x000fe200000001ff */
[----:B------:R-:W-:-:S09]  /*10b0*/  FADD R24, R24, -R3 ;  /* 0x8000000318187221 */ /* 0x000fd20000000000 */
        /* <DEDUP_REMOVED lines=10> */
.L_x_7836:
        /* <DEDUP_REMOVED lines=14> */
.L_x_7837:
[----:B------:R-:W-:Y:S01]  /*1240*/  ISETP.GE.AND P3, PT, R21, 0x1c0, PT ;  /* 0x000001c01500780c */ /* 0x000fe20003f66270 */
[----:B------:R-:W-:-:S12]  /*1250*/  @!P4 BRA `(.L_x_7838) ;  /* 0x000000000030c947 */ /* 0x000fd80003800000 */
[----:B------:R-:W-:Y:S01]  /*1260*/  HFMA2.MMA R14, -RZ, RZ, 0.96630859375, -0.0022525787353515625 ;  /* 0x3bbb989dff0e7435 */ /* 0x000fe200000001ff */
[----:B------:R-:W-:Y:S01]  /*1270*/  FADD R13, R13, -R3 ;  /* 0x800000030d0d7221 */ /* 0x000fe20000000000 */
[----:B------:R-:W-:-:S08]  /*1280*/  IMAD.MOV.U32 R23, RZ, RZ, 0x437c0000 ;  /* 0x437c0000ff177424 */ /* 0x000fd000078e00ff */
        /* <DEDUP_REMOVED lines=9> */
.L_x_7838:
[C---:B------:R-:W-:Y:S02]  /*1320*/  ISETP.GE.AND P5, PT, R21.reuse, 0x100, PT ;  /* 0x000001001500780c */ /* 0x040fe40003fa6270 */
[----:B------:R-:W-:-:S11]  /*1330*/  ISETP.GE.AND P4, PT, R21, 0x1e0, PT ;  /* 0x000001e01500780c */ /* 0x000fd60003f86270 */
[----:B------:R-:W-:Y:S05]  /*1340*/  @!P5 BRA `(.L_x_7839) ;  /* 0x000000000030d947 */ /* 0x000fea0003800000 */
[----:B------:R-:W-:Y:S01]  /*1350*/  MOV R23, 0x3bbb989d ;  /* 0x3bbb989d00177802 */ /* 0x000fe20000000f00 */
[----:B------:R-:W-:-:S04]  /*1360*/  FADD R12, R12, -R3 ;  /* 0x800000030c0c7221 */ /* 0x000fc80000000000 */
[----:B------:R-:W-:Y:S01]  /*1370*/  FFMA.SAT R14, R12, R23, 0.5 ;  /* 0x3f0000000c0e7423 */ /* 0x000fe20000002017 */
[----:B------:R-:W-:-:S04]  /*1380*/  IMAD.MOV.U32 R23, RZ, RZ, 0x437c0000 ;  /* 0x437c0000ff177424 */ /* 0x000fc800078e00ff */
        /* <DEDUP_REMOVED lines=8> */
.L_x_7839:
        /* <DEDUP_REMOVED lines=14> */
.L_x_7840:
        /* <DEDUP_REMOVED lines=14> */
.L_x_7841:
[----:B------:R-:W-:Y:S05]  /*15d0*/  @!P0 BRA `(.L_x_7842) ;  /* 0x0000000000308947 */ /* 0x000fea0003800000 */
        /* <DEDUP_REMOVED lines=12> */
.L_x_7842:
        /* <DEDUP_REMOVED lines=13> */
.L_x_7843:
        /* <DEDUP_REMOVED lines=13> */
.L_x_7844:
        /* <DEDUP_REMOVED lines=13> */
.L_x_7845:
        /* <DEDUP_REMOVED lines=13> */
.L_x_7846:
        /* <DEDUP_REMOVED lines=13> */
.L_x_7847:
        /* <DEDUP_REMOVED lines=23> */
.L_x_7849:
        /* <DEDUP_REMOVED lines=11> */
[----:B0-----:R-:W-:Y:S05]  /*1cd0*/  CALL.REL.NOINC `($__internal_5_$__cuda_sm3x_div_rn_noftz_f32_slowpath) ;  /* 0x0000001400347944 */ /* 0x001fea0003c00000 */
.L_x_7852:
[----:B------:R-:W-:Y:S05]  /*1ce0*/  BSYNC B3 ;  /* 0x0000000000037941 */ /* 0x000fea0003800000 */
.L_x_7851:
[----:B------:R-:W-:Y:S01]  /*1cf0*/  VIADD R18, R16, 0x1 ;  /* 0x0000000110127836 */ /* 0x000fe20000000000 */
[----:B------:R-:W-:Y:S04]  /*1d00*/  BSSY B3, `(.L_x_7853) ;  /* 0x0000013000037945 */ /* 0x000fe80003800000 */
[----:B------:R-:W-:Y:S02]  /*1d10*/  ISETP.GE.AND P0, PT, R18, R7, PT ;  /* 0x000000071200720c */ /* 0x000fe40003f06270 */
[----:B------:R-:W-:-:S11]  /*1d20*/  F2FP.BF16.F32.PACK_AB R18, RZ, R0 ;  /* 0x00000000ff12723e */ /* 0x000fd600000010ff */
        /* <DEDUP_REMOVED lines=8> */
[----:B0-----:R-:W-:-:S04]  /*1db0*/  FFMA R21, -R3, R0, R32 ;  /* 0x0000000003157223 */ /* 0x001fc80000000120 */
[----:B------:R-:W-:Y:S01]  /*1dc0*/  FFMA R0, R19, R21, R0 ;  /* 0x0000001513007223 */ /* 0x000fe20000000000 */
[----:B--2---:R-:W-:Y:S06]  /*1dd0*/  @!P0 BRA `(.L_x_7856) ;  /* 0x00000000000c8947 */ /* 0x004fec0003800000 */
[----:B------:R-:W-:Y:S02]  /*1de0*/  MOV R0, R32 ;  /* 0x0000002000007202 */ /* 0x000fe40000000f00 */
[----:B------:R-:W-:-:S07]  /*1df0*/  MOV R20, 0x1e10 ;  /* 0x00001e1000147802 */ /* 0x000fce0000000f00 */
[----:B------:R-:W-:Y:S05]  /*1e00*/  CALL.REL.NOINC `($__internal_5_$__cuda_sm3x_div_rn_noftz_f32_slowpath) ;  /* 0x0000001000e87944 */ /* 0x000fea0003c00000 */
.L_x_7856:
[----:B------:R-:W-:Y:S05]  /*1e10*/  BSYNC B4 ;  /* 0x0000000000047941 */ /* 0x000fea0003800000 */
.L_x_7855:
[----:B------:R-:W-:-:S07]  /*1e20*/  F2FP.BF16.F32.PACK_AB R0, RZ, R0 ;  /* 0x00000000ff00723e */ /* 0x000fce00000010ff */
.L_x_7854:
[----:B------:R-:W-:Y:S05]  /*1e30*/  BSYNC B3 ;  /* 0x0000000000037941 */ /* 0x000fea0003800000 */
.L_x_7853:
        /* <DEDUP_REMOVED lines=15> */
[----:B------:R-:W-:Y:S01]  /*1f30*/  IMAD.MOV.U32 R0, RZ, RZ, R28 ;  /* 0x000000ffff007224 */ /* 0x000fe200078e001c */
[----:B------:R-:W-:-:S07]  /*1f40*/  MOV R20, 0x1f60 ;  /* 0x00001f6000147802 */ /* 0x000fce0000000f00 */
[----:B------:R-:W-:Y:S05]  /*1f50*/  CALL.REL.NOINC `($__internal_5_$__cuda_sm3x_div_rn_noftz_f32_slowpath) ;  /* 0x0000001000947944 */ /* 0x000fea0003c00000 */
[----:B------:R-:W-:-:S07]  /*1f60*/  MOV R27, R0 ;  /* 0x00000000001b7202 */ /* 0x000fce0000000f00 */
.L_x_7860:
[----:B------:R-:W-:Y:S05]  /*1f70*/  BSYNC B4 ;  /* 0x0000000000047941 */ /* 0x000fea0003800000 */
.L_x_7859:
[----:B------:R-:W-:-:S07]  /*1f80*/  F2FP.BF16.F32.PACK_AB R27, RZ, R27 ;  /* 0x0000001bff1b723e */ /* 0x000fce00000010ff */
.L_x_7858:
[----:B------:R-:W-:Y:S05]  /*1f90*/  BSYNC B3 ;  /* 0x0000000000037941 */ /* 0x000fea0003800000 */
.L_x_7857:
        /* <DEDUP_REMOVED lines=17> */
.L_x_7864:
[----:B------:R-:W-:Y:S05]  /*20b0*/  BSYNC B4 ;  /* 0x0000000000047941 */ /* 0x000fea0003800000 */
.L_x_7863:
[----:B------:R-:W-:-:S07]  /*20c0*/  F2FP.BF16.F32.PACK_AB R19, RZ, R0 ;  /* 0x00000000ff13723e */ /* 0x000fce00000010ff */
.L_x_7862:
[----:B------:R-:W-:Y:S05]  /*20d0*/  BSYNC B3 ;  /* 0x0000000000037941 */ /* 0x000fea0003800000 */
.L_x_7861:
[----:B------:R-:W-:-:S05]  /*20e0*/  PRMT R19, R27, 0x5410, R19 ;  /* 0x000054101b137816 */ /* 0x000fca0000000013 */
[----:B------:R1:W-:Y:S02]  /*20f0*/  STG.E.64 desc[UR4][R14.64], R18 ;  /* 0x000000120e007986 */ /* 0x0003e4000c101b04 */
.L_x_7850:
[----:B------:R-:W-:Y:S05]  /*2100*/  BSYNC B2 ;  /* 0x0000000000027941 */ /* 0x000fea0003800000 */
.L_x_7848:
        /* <DEDUP_REMOVED lines=9> */
.L_x_7866:
[----:B------:R-:W1:Y:S01]  /*21a0*/  MUFU.RCP R0, R3 ;  /* 0x0000000300007308 */ /* 0x000e620000001000 */
[----:B------:R-:W-:Y:S07]  /*21b0*/  BSSY B3, `(.L_x_7868) ;  /* 0x000000c000037945 */ /* 0x000fee0003800000 */
[----:B------:R-:W3:Y:S01]  /*21c0*/  FCHK P0, R24, R3 ;  /* 0x0000000318007302 */ /* 0x000ee20000000000 */
[----:B-1----:R-:W-:-:S04]  /*21d0*/  FFMA R19, -R3, R0, 1 ;  /* 0x3f80000003137423 */ /* 0x002fc80000000100 */
[----:B------:R-:W-:-:S04]  /*21e0*/  FFMA R19, R0, R19, R0 ;  /* 0x0000001300137223 */ /* 0x000fc80000000000 */
[----:B------:R-:W-:-:S04]  /*21f0*/  FFMA R0, R19, R24, RZ ;  /* 0x0000001813007223 */ /* 0x000fc800000000ff */
[----:B0-----:R-:W-:-:S04]  /*2200*/  FFMA R21, -R3, R0, R24 ;  /* 0x0000000003157223 */ /* 0x001fc80000000118 */
[----:B------:R-:W-:Y:S01]  /*2210*/  FFMA R18, R19, R21, R0 ;  /* 0x0000001513127223 */ /* 0x000fe20000000000 */
[----:B---3--:R-:W-:Y:S06]  /*2220*/  @!P0 BRA `(.L_x_7869) ;  /* 0x0000000000108947 */ /* 0x008fec0003800000 */
[----:B------:R-:W-:Y:S02]  /*2230*/  MOV R0, R24 ;  /* 0x0000001800007202 */ /* 0x000fe40000000f00 */
[----:B------:R-:W-:-:S07]  /*2240*/  MOV R20, 0x2260 ;  /* 0x0000226000147802 */ /* 0x000fce0000000f00 */
[----:B--2---:R-:W-:Y:S05]  /*2250*/  CALL.REL.NOINC `($__internal_5_$__cuda_sm3x_div_rn_noftz_f32_slowpath) ;  /* 0x0000000c00d47944 */ /* 0x004fea0003c00000 */
[----:B------:R-:W-:-:S07]  /*2260*/  IMAD.MOV.U32 R18, RZ, RZ, R0 ;  /* 0x000000ffff127224 */ /* 0x000fce00078e0000 */
.L_x_7869:
[----:B------:R-:W-:Y:S05]  /*2270*/  BSYNC B3 ;  /* 0x0000000000037941 */ /* 0x000fea0003800000 */
.L_x_7868:
        /* <DEDUP_REMOVED lines=17> */
[----:B--2---:R-:W-:Y:S05]  /*2390*/  CALL.REL.NOINC `($__internal_5_$__cuda_sm3x_div_rn_noftz_f32_slowpath) ;  /* 0x0000000c00847944 */ /* 0x004fea0003c00000 */
.L_x_7873:
[----:B------:R-:W-:Y:S05]  /*23a0*/  BSYNC B4 ;  /* 0x0000000000047941 */ /* 0x000fea0003800000 */
.L_x_7872:
[----:B------:R-:W-:-:S07]  /*23b0*/  F2FP.BF16.F32.PACK_AB R0, RZ, R0 ;  /* 0x00000000ff00723e */ /* 0x000fce00000010ff */
.L_x_7871:
[----:B------:R-:W-:Y:S05]  /*23c0*/  BSYNC B3 ;  /* 0x0000000000037941 */ /* 0x000fea0003800000 */
.L_x_7870:
        /* <DEDUP_REMOVED lines=18> */
[----:B------:R-:W-:-:S07]  /*24f0*/  MOV R22, R0 ;  /* 0x0000000000167202 */ /* 0x000fce0000000f00 */
.L_x_7877:
[----:B------:R-:W-:Y:S05]  /*2500*/  BSYNC B4 ;  /* 0x0000000000047941 */ /* 0x000fea0003800000 */
.L_x_7876:
[----:B------:R-:W-:-:S07]  /*2510*/  F2FP.BF16.F32.PACK_AB R22, RZ, R22 ;  /* 0x00000016ff16723e */ /* 0x000fce00000010ff */
.L_x_7875:
[----:B------:R-:W-:Y:S05]  /*2520*/  BSYNC B3 ;  /* 0x0000000000037941 */ /* 0x000fea0003800000 */
.L_x_7874:
        /* <DEDUP_REMOVED lines=17> */
.L_x_7881:
[----:B------:R-:W-:Y:S05]  /*2640*/  BSYNC B4 ;  /* 0x0000000000047941 */ /* 0x000fea0003800000 */
.L_x_7880:
[----:B------:R-:W-:-:S07]  /*2650*/  F2FP.BF16.F32.PACK_AB R19, RZ, R0 ;  /* 0x00000000ff13723e */ /* 0x000fce00000010ff */
.L_x_7879:
[----:B------:R-:W-:Y:S05]  /*2660*/  BSYNC B3 ;  /* 0x0000000000037941 */ /* 0x000fea0003800000 */
.L_x_7878:
[----:B------:R-:W-:-:S05]  /*2670*/  PRMT R19, R22, 0x5410, R19 ;  /* 0x0000541016137816 */ /* 0x000fca0000000013 */
[----:B------:R0:W-:Y:S02]  /*2680*/  STG.E.64 desc[UR4][R14.64+0x100], R18 ;  /* 0x000100120e007986 */ /* 0x0001e4000c101b04 */
.L_x_7867:
[----:B------:R-:W-:Y:S05]  /*2690*/  BSYNC B2 ;  /* 0x0000000000027941 */ /* 0x000fea0003800000 */
.L_x_7865:
        /* <DEDUP_REMOVED lines=9> */
.L_x_7883:
        /* <DEDUP_REMOVED lines=11> */
[----:B0123--:R-:W-:Y:S05]  /*27e0*/  CALL.REL.NOINC `($__internal_5_$__cuda_sm3x_div_rn_noftz_f32_slowpath) ;  /* 0x0000000800707944 */ /* 0x00ffea0003c00000 */
.L_x_7886:
[----:B------:R-:W-:Y:S05]  /*27f0*/  BSYNC B3 ;  /* 0x0000000000037941 */ /* 0x000fea0003800000 */
.L_x_7885:
        /* <DEDUP_REMOVED lines=12> */
[----:B01----:R-:W-:-:S04]  /*28c0*/  FFMA R19, -R3, R0, R10 ;  /* 0x0000000003137223 */ /* 0x003fc8000000010a */
[----:B------:R-:W-:Y:S01]  /*28d0*/  FFMA R0, R13, R19, R0 ;  /* 0x000000130d007223 */ /* 0x000fe20000000000 */
[----:B-----5:R-:W-:Y:S06]  /*28e0*/  @!P0 BRA `(.L_x_7890) ;  /* 0x00000000000c8947 */ /* 0x020fec0003800000 */
[----:B------:R-:W-:Y:S02]  /*28f0*/  MOV R0, R10 ;  /* 0x0000000a00007202 */ /* 0x000fe40000000f00 */
[----:B------:R-:W-:-:S07]  /*2900*/  MOV R20, 0x2920 ;  /* 0x0000292000147802 */ /* 0x000fce0000000f00 */
[----:B--23--:R-:W-:Y:S05]  /*2910*/  CALL.REL.NOINC `($__internal_5_$__cuda_sm3x_div_rn_noftz_f32_slowpath) ;  /* 0x0000000800247944 */ /* 0x00cfea0003c00000 */
.L_x_7890:
[----:B------:R-:W-:Y:S05]  /*2920*/  BSYNC B4 ;  /* 0x0000000000047941 */ /* 0x000fea0003800000 */
.L_x_7889:
[----:B------:R-:W-:-:S07]  /*2930*/  F2FP.BF16.F32.PACK_AB R0, RZ, R0 ;  /* 0x00000000ff00723e */ /* 0x000fce00000010ff */
.L_x_7888:
[----:B------:R-:W-:Y:S05]  /*2940*/  BSYNC B3 ;  /* 0x0000000000037941 */ /* 0x000fea0003800000 */
.L_x_7887:
[----:B------:R-:W-:Y:S01]  /*2950*/  VIADD R10, R16, 0x102 ;  /* 0x00000102100a7836 */ /* 0x000fe20000000000 */
[----:B------:R-:W-:Y:S04]  /*2960*/  BSSY B3, `(.L_x_7891) ;  /* 0x0000014000037945 */ /* 0x000fe80003800000 */
[----:B------:R-:W-:Y:S02]  /*2970*/  ISETP.GE.AND P0, PT, R10, R7, PT ;  /* 0x000000070a00720c */ /* 0x000fe40003f06270 */
[----:B------:R-:W-:-:S11]  /*2980*/  PRMT R10, R11, 0x5410, R0 ;  /* 0x000054100b0a7816 */ /* 0x000fd60000000000 */
        /* <DEDUP_REMOVED lines=13> */
[----:B0123--:R-:W-:Y:S05]  /*2a60*/  CALL.REL.NOINC `($__internal_5_$__cuda_sm3x_div_rn_noftz_f32_slowpath) ;  /* 0x0000000400d07944 */ /* 0x00ffea0003c00000 */
[----:B------:R-:W-:-:S07]  /*2a70*/  MOV R12, R0 ;  /* 0x00000000000c7202 */ /* 0x000fce0000000f00 */
.L_x_7894:
[----:B------:R-:W-:Y:S05]  /*2a80*/  BSYNC B4 ;  /* 0x0000000000047941 */ /* 0x000fea0003800000 */
.L_x_7893:
[----:B------:R-:W-:-:S07]  /*2a90*/  F2FP.BF16.F32.PACK_AB R12, RZ, R12 ;  /* 0x0000000cff0c723e */ /* 0x000fce00000010ff */
.L_x_7892:
[----:B------:R-:W-:Y:S05]  /*2aa0*/  BSYNC B3 ;  /* 0x0000000000037941 */ /* 0x000fea0003800000 */
.L_x_7891:
        /* <DEDUP_REMOVED lines=17> */
.L_x_7898:
[----:B------:R-:W-:Y:S05]  /*2bc0*/  BSYNC B4 ;  /* 0x0000000000047941 */ /* 0x000fea0003800000 */
.L_x_7897:
[----:B------:R-:W-:-:S07]  /*2bd0*/  F2FP.BF16.F32.PACK_AB R11, RZ, R0 ;  /* 0x00000000ff0b723e */ /* 0x000fce00000010ff */
.L_x_7896:
[----:B------:R-:W-:Y:S05]  /*2be0*/  BSYNC B3 ;  /* 0x0000000000037941 */ /* 0x000fea0003800000 */
.L_x_7895:
[----:B------:R-:W-:-:S05]  /*2bf0*/  PRMT R11, R12, 0x5410, R11 ;  /* 0x000054100c0b7816 */ /* 0x000fca000000000b */
[----:B------:R4:W-:Y:S02]  /*2c00*/  STG.E.64 desc[UR4][R14.64+0x200], R10 ;  /* 0x0002000a0e007986 */ /* 0x0009e4000c101b04 */
.L_x_7884:
[----:B------:R-:W-:Y:S05]  /*2c10*/  BSYNC B2 ;  /* 0x0000000000027941 */ /* 0x000fea0003800000 */
.L_x_7882:
        /* <DEDUP_REMOVED lines=8> */
.L_x_7899:
        /* <DEDUP_REMOVED lines=11> */
[----:B-123--:R-:W-:Y:S05]  /*2d50*/  CALL.REL.NOINC `($__internal_5_$__cuda_sm3x_div_rn_noftz_f32_slowpath) ;  /* 0x0000000400147944 */ /* 0x00efea0003c00000 */
[----:B------:R-:W-:-:S07]  /*2d60*/  MOV R8, R0 ;  /* 0x0000000000087202 */ /* 0x000fce0000000f00 */
.L_x_7901:
[----:B------:R-:W-:Y:S05]  /*2d70*/  BSYNC B2 ;  /* 0x0000000000027941 */ /* 0x000fea0003800000 */
.L_x_7900:
        /* <DEDUP_REMOVED lines=17> */
[----:B-123--:R-:W-:Y:S05]  /*2e90*/  CALL.REL.NOINC `($__internal_5_$__cuda_sm3x_div_rn_noftz_f32_slowpath) ;  /* 0x0000000000c47944 */ /* 0x00efea0003c00000 */
[----:B------:R-:W-:-:S07]  /*2ea0*/  MOV R2, R0 ;  /* 0x0000000000027202 */ /* 0x000fce0000000f00 */
.L_x_7905:
[----:B------:R-:W-:Y:S05]  /*2eb0*/  BSYNC B3 ;  /* 0x0000000000037941 */ /* 0x000fea0003800000 */
.L_x_7904:
[----:B------:R-:W-:-:S07]  /*2ec0*/  F2FP.BF16.F32.PACK_AB R2, RZ, R2 ;  /* 0x00000002ff02723e */ /* 0x000fce00000010ff */
.L_x_7903:
[----:B------:R-:W-:Y:S05]  /*2ed0*/  BSYNC B2 ;  /* 0x0000000000027941 */ /* 0x000fea0003800000 */
.L_x_7902:
        /* <DEDUP_REMOVED lines=18> */
.L_x_7909:
[----:B------:R-:W-:Y:S05]  /*3000*/  BSYNC B3 ;  /* 0x0000000000037941 */ /* 0x000fea0003800000 */
.L_x_7908:
[----:B------:R-:W-:-:S07]  /*3010*/  F2FP.BF16.F32.PACK_AB R4, RZ, R4 ;  /* 0x00000004ff04723e */ /* 0x000fce00000010ff */
.L_x_7907:
[----:B------:R-:W-:Y:S05]  /*3020*/  BSYNC B2 ;  /* 0x0000000000027941 */ /* 0x000fea0003800000 */
.L_x_7906:
        /* <DEDUP_REMOVED lines=17> */
.L_x_7913:
[----:B------:R-:W-:Y:S05]  /*3140*/  BSYNC B3 ;  /* 0x0000000000037941 */ /* 0x000fea0003800000 */
.L_x_7912:
[----:B------:R-:W-:-:S07]  /*3150*/  F2FP.BF16.F32.PACK_AB R0, RZ, R0 ;  /* 0x00000000ff00723e */ /* 0x000fce00000010ff */
.L_x_7911:
[----:B------:R-:W-:Y:S05]  /*3160*/  BSYNC B2 ;  /* 0x0000000000027941 */ /* 0x000fea0003800000 */
.L_x_7910:
[----:B------:R-:W-:Y:S02]  /*3170*/  PRMT R8, R8, 0x5410, R2 ;  /* 0x0000541008087816 */ /* 0x000fe40000000002 */
[----:B------:R-:W-:-:S05]  /*3180*/  PRMT R9, R4, 0x5410, R0 ;  /* 0x0000541004097816 */ /* 0x000fca0000000000 */
[----:B------:R-:W-:Y:S01]  /*3190*/  STG.E.64 desc[UR4][R14.64+0x300], R8 ;  /* 0x000300080e007986 */ /* 0x000fe2000c101b04 */
[----:B------:R-:W-:Y:S05]  /*31a0*/  EXIT ;  /* 0x000000000000794d */ /* 0x000fea0003800000 */
        .weak           $__internal_5_$__cuda_sm3x_div_rn_noftz_f32_slowpath
        .type           $__internal_5_$__cuda_sm3x_div_rn_noftz_f32_slowpath,@function
        .size           $__internal_5_$__cuda_sm3x_div_rn_noftz_f32_slowpath,(.L_x_14339 - $__internal_5_$__cuda_sm3x_div_rn_noftz_f32_slowpath)
$__internal_5_$__cuda_sm3x_div_rn_noftz_f32_slowpath:
[--C-:B------:R-:W-:Y:S01]  /*31b0*/  SHF.R.U32.HI R21, RZ, 0x17, R3.reuse ;  /* 0x00000017ff157819 */ /* 0x100fe20000011603 */
[----:B------:R-:W-:Y:S01]  /*31c0*/  BSSY B0, `(.L_x_7914) ;  /* 0x0000063000007945 */ /* 0x000fe20003800000 */
[----:B------:R-:W-:Y:S01]  /*31d0*/  SHF.R.U32.HI R23, RZ, 0x17, R0 ;  /* 0x00000017ff177819 */ /* 0x000fe20000011600 */
[----:B------:R-:W-:Y:S01]  /*31e0*/  IMAD.MOV.U32 R29, RZ, RZ, R3 ;  /* 0x000000ffff1d7224 */ /* 0x000fe200078e0003 */
[----:B------:R-:W-:Y:S02]  /*31f0*/  LOP3.LUT R21, R21, 0xff, RZ, 0xc0, !PT ;  /* 0x000000ff15157812 */ /* 0x000fe400078ec0ff */
[----:B------:R-:W-:Y:S02]  /*3200*/  LOP3.LUT R23, R23, 0xff, RZ, 0xc0, !PT ;  /* 0x000000ff17177812 */ /* 0x000fe400078ec0ff */
[----:B------:R-:W-:Y:S02]  /*3210*/  IADD3 R25, R21, -0x1, RZ ;  /* 0xffffffff15197810 */ /* 0x000fe40007ffe0ff */
[----:B------:R-:W-:-:S02]  /*3220*/  IADD3 R26, R23, -0x1, RZ ;  /* 0xffffffff171a7810 */ /* 0x000fc40007ffe0ff */
        /* <DEDUP_REMOVED lines=27> */
.L_x_7915:
[----:B------:R-:W-:Y:S01]  /*33e0*/  LEA R26, R21, 0xc0800000, 0x17 ;  /* 0xc0800000151a7811 */ /* 0x000fe200078eb8ff */
[----:B------:R-:W-:Y:S03]  /*33f0*/  BSSY B1, `(.L_x_7920) ;  /* 0x0000036000017945 */ /* 0x000fe60003800000 */
[----:B------:R-:W-:Y:S01]  /*3400*/  IADD3 R29, -R26, R29, RZ ;  /* 0x0000001d1a1d7210 */ /* 0x000fe20007ffe1ff */
[----:B------:R-:W-:-:S03]  /*3410*/  VIADD R26, R23, 0xffffff81 ;  /* 0xffffff81171a7836 */ /* 0x000fc60000000000 */
[----:B------:R-:W0:Y:S01]  /*3420*/  MUFU.RCP R25, R29 ;  /* 0x0000001d00197308 */ /* 0x000e220000001000 */
[----:B------:R-:W-:Y:S01]  /*3430*/  FADD.FTZ R23, -R29, -RZ ;  /* 0x800000ff1d177221 */ /* 0x000fe20000010100 */
[C---:B------:R-:W-:Y:S01]  /*3440*/  IMAD R0, R26.reuse, -0x800000, R0 ;  /* 0xff8000001a007824 */ /* 0x040fe200078e0200 */
[----:B------:R-:W-:-:S04]  /*3450*/  IADD3 R26, R26, 0x7f, -R21 ;  /* 0x0000007f1a1a7810 */ /* 0x000fc80007ffe815 */
[----:B------:R-:W-:Y:S01]  /*3460*/  IADD3 R19, R26, R19, RZ ;  /* 0x000000131a137210 */ /* 0x000fe20007ffe0ff */
        /* <DEDUP_REMOVED lines=9> */
[----:B------:R-:W-:-:S05]  /*3500*/  IADD3 R21, R34, R19, RZ ;  /* 0x0000001322157210 */ /* 0x000fca0007ffe0ff */
[----:B------:R-:W-:-:S05]  /*3510*/  VIADD R29, R21, 0xffffffff ;  /* 0xffffffff151d7836 */ /* 0x000fca0000000000 */
        /* <DEDUP_REMOVED lines=16> */
[----:B------:R-:W-:-:S02]  /*3620*/  IADD3 R19, R21, 0x20, RZ ;  /* 0x0000002015137810 */ /* 0x000fc40007ffe0ff */
[----:B------:R-:W-:Y:S02]  /*3630*/  LOP3.LUT R26, R23, 0x800000, RZ, 0xfc, !PT ;  /* 0x00800000171a7812 */ /* 0x000fe400078efcff */
[----:B------:R-:W-:Y:S02]  /*3640*/  IADD3 R21, -R21, RZ, RZ ;  /* 0x000000ff15157210 */ /* 0x000fe40007ffe1ff */
[----:B------:R-:W-:Y:S02]  /*3650*/  SHF.L.U32 R19, R26, R19, RZ ;  /* 0x000000131a137219 */ /* 0x000fe400000006ff */
[----:B------:R-:W-:Y:S02]  /*3660*/  SEL R21, R21, RZ, P2 ;  /* 0x000000ff15157207 */ /* 0x000fe40001000000 */
[----:B------:R-:W-:Y:S02]  /*3670*/  ISETP.NE.AND P1, PT, R19, RZ, P1 ;  /* 0x000000ff1300720c */ /* 0x000fe40000f25270 */
[----:B------:R-:W-:-:S02]  /*3680*/  SHF.R.U32.HI R26, RZ, R21, R26 ;  /* 0x00000015ff1a7219 */ /* 0x000fc4000001161a */
[----:B------:R-:W-:Y:S02]  /*3690*/  PLOP3.LUT P0, PT, P0, P1, PT, 0xa8, 0x0 ;  /* 0x000000000000781c */ /* 0x000fe40000703570 */
[----:B------:R-:W-:Y:S02]  /*36a0*/  SHF.R.U32.HI R19, RZ, 0x1, R26 ;  /* 0x00000001ff137819 */ /* 0x000fe4000001161a */
[----:B------:R-:W-:-:S04]  /*36b0*/  SEL R34, RZ, 0x1, !P0 ;  /* 0x00000001ff227807 */ /* 0x000fc80004000000 */
[----:B------:R-:W-:-:S04]  /*36c0*/  LOP3.LUT R21, R34, 0x1, R19, 0xf8, !PT ;  /* 0x0000000122157812 */ /* 0x000fc800078ef813 */
[----:B------:R-:W-:-:S05]  /*36d0*/  LOP3.LUT R26, R21, R26, RZ, 0xc0, !PT ;  /* 0x0000001a151a7212 */ /* 0x000fca00078ec0ff */
[----:B------:R-:W-:-:S05]  /*36e0*/  IMAD.IADD R19, R19, 0x1, R26 ;  /* 0x0000000113137824 */ /* 0x000fca00078e021a */
[----:B------:R-:W-:Y:S01]  /*36f0*/  LOP3.LUT R0, R19, R0, RZ, 0xfc, !PT ;  /* 0x0000000013007212 */ /* 0x000fe200078efcff */
[----:B------:R-:W-:Y:S06]  /*3700*/  BRA `(.L_x_7923) ;  /* 0x0000000000107947 */ /* 0x000fec0003800000 */
.L_x_7922:
[----:B------:R-:W-:-:S04]  /*3710*/  LOP3.LUT R0, R0, 0x80000000, RZ, 0xc0, !PT ;  /* 0x8000000000007812 */ /* 0x000fc800078ec0ff */
[----:B------:R-:W-:Y:S01]  /*3720*/  LOP3.LUT R0, R0, 0x7f800000, RZ, 0xfc, !PT ;  /* 0x7f80000000007812 */ /* 0x000fe200078efcff */
[----:B------:R-:W-:Y:S06]  /*3730*/  BRA `(.L_x_7923) ;  /* 0x0000000000047947 */ /* 0x000fec0003800000 */
.L_x_7921:
[----:B------:R-:W-:-:S07]  /*3740*/  LEA R0, R19, R0, 0x17 ;  /* 0x0000000013007211 */ /* 0x000fce00078eb8ff */
.L_x_7923:
[----:B------:R-:W-:Y:S05]  /*3750*/  BSYNC B1 ;  /* 0x0000000000017941 */ /* 0x000fea0003800000 */
.L_x_7920:
[----:B------:R-:W-:Y:S05]  /*3760*/  BRA `(.L_x_7924) ;  /* 0x0000000000207947 */ /* 0x000fea0003800000 */
.L_x_7919:
[----:B------:R-:W-:-:S04]  /*3770*/  LOP3.LUT R0, R29, 0x80000000, R0, 0x48, !PT ;  /* 0x800000001d007812 */ /* 0x000fc800078e4800 */
[----:B------:R-:W-:Y:S01]  /*3780*/  LOP3.LUT R0, R0, 0x7f800000, RZ, 0xfc, !PT ;  /* 0x7f80000000007812 */ /* 0x000fe200078efcff */
[----:B------:R-:W-:Y:S06]  /*3790*/  BRA `(.L_x_7924) ;  /* 0x0000000000147947 */ /* 0x000fec0003800000 */
.L_x_7918:
[----:B------:R-:W-:Y:S01]  /*37a0*/  LOP3.LUT R0, R29, 0x80000000, R0, 0x48, !PT ;  /* 0x800000001d007812 */ /* 0x000fe200078e4800 */
[----:B------:R-:W-:Y:S06]  /*37b0*/  BRA `(.L_x_7924) ;  /* 0x00000000000c7947 */ /* 0x000fec0003800000 */
.L_x_7917:
[----:B------:R-:W0:Y:S01]  /*37c0*/  MUFU.RSQ R0, -QNAN ;  /* 0xffc0000000007908 */ /* 0x000e220000001400 */
[----:B------:R-:W-:Y:S05]  /*37d0*/  BRA `(.L_x_7924) ;  /* 0x0000000000047947 */ /* 0x000fea0003800000 */
.L_x_7916:
[----:B------:R-:W-:-:S07]  /*37e0*/  FADD.FTZ R0, R0, R3 ;  /* 0x0000000300007221 */ /* 0x000fce0000010000 */
.L_x_7924:
[----:B------:R-:W-:Y:S05]  /*37f0*/  BSYNC B0 ;  /* 0x0000000000007941 */ /* 0x000fea0003800000 */
.L_x_7914:
[----:B------:R-:W-:-:S06]  /*3800*/  HFMA2.MMA R21, -RZ, RZ, 0, 0 ;  /* 0x00000000ff157435 */ /* 0x000fcc00000001ff */
[----:B0-----:R-:W-:Y:S05]  /*3810*/  RET.REL.NODEC R20 `(_ZN18transformer_engine47scaled_upper_triang_masked_softmax_warp_forwardI13__nv_bfloat16S1_fLi9EEEvPT0_PKT_T1_iii) ;  /* 0xffffffc414f87950 */ /* 0x001fea0003c3ffff */
.L_x_7925:
        /* <DEDUP_REMOVED lines=14> */
.L_x_14339:


//--------------------- .text._ZN18transformer_engine47scaled_upper_triang_masked_softmax_warp_forwardI13__nv_bfloat16S1_fLi8EEEvPT0_PKT_T1_iii --------------------------
	.section	.text._ZN18transformer_engine47scaled_upper_triang_masked_softmax_warp_forwardI13__nv_bfloat16S1_fLi8EEEvPT0_PKT_T1_iii,"ax",@progbits
	.align	128
        .global         _ZN18transformer_engine47scaled_upper_triang_masked_softmax_warp_forwardI13__nv_bfloat16S1_fLi8EEEvPT0_PKT_T1_iii
        .type           _ZN18transformer_engine47scaled_upper_triang_masked_softmax_warp_forwardI13__nv_bfloat16S1_fLi8EEEvPT0_PKT_T1_iii,@function
        .size           _ZN18transformer_engine47scaled_upper_triang_masked_softmax_warp_forwardI13__nv_bfloat16S1_fLi8EEEvPT0_PKT_T1_iii,(.L_x_14340 - _ZN18transformer_engine47scaled_upper_triang_masked_softmax_warp_forwardI13__nv_bfloat16S1_fLi8EEEvPT0_PKT_T1_iii)
        .other          _ZN18transformer_engine47scaled_upper_triang_masked_softmax_warp_forwardI13__nv_bfloat16S1_fLi8EEEvPT0_PKT_T1_iii,@"STO_CUDA_ENTRY STV_DEFAULT"
_ZN18transformer_engine47scaled_upper_triang_masked_softmax_warp_forwardI13__nv_bfloat16S1_fLi8EEEvPT0_PKT_T1_iii:
.text._ZN18transformer_engine47scaled_upper_triang_masked_softmax_warp_forwardI13__nv_bfloat16S1_fLi8EEEvPT0_PKT_T1_iii:
        /* <DEDUP_REMOVED lines=13> */
[----:B------:R-:W-:-:S02]  /*00d0*/  MOV R16, 0xff800000 ;  /* 0xff80000000107802 */ /* 0x000fc40000000f00 */
[----:B------:R-:W-:Y:S01]  /*00e0*/  MOV R15, 0xff800000 ;  /* 0xff800000000f7802 */ /* 0x000fe20000000f00 */
[----:B0-----:R-:W-:Y:S01]  /*00f0*/  IMAD R3, R3, UR4, R0 ;  /* 0x0000000403037c24 */ /* 0x001fe2000f8e0200 */
[----:B------:R-:W-:Y:S01]  /*0100*/  ULDC UR4, c[0x0][0xc] ;  /* 0x0000030000047ab9 */ /* 0x000fe20000000800 */
[----:B-1----:R-:W-:Y:S02]  /*0110*/  IMAD.SHL.U32 R6, R6, 0x4, RZ ;  /* 0x0000000406067824 */ /* 0x002fe400078e00ff */
[----:B--2---:R-:W-:-:S03]  /*0120*/  IMAD R3, R3, UR4, R12 ;  /* 0x0000000403037c24 */ /* 0x004fc6000f8e020c */
[--C-:B------:R-:W-:Y:S01]  /*0130*/  SHF.R.S32.HI R7, RZ, 0x1f, R6.reuse ;  /* 0x0000001fff077819 */ /* 0x100fe20000011406 */
[----:B------:R-:W-:Y:S01]  /*0140*/  ULDC UR4, c[0x0][0x224] ;  /* 0x0000890000047ab9 */ /* 0x000fe20000000800 */
[----:B------:R-:W-:Y:S01]  /*0150*/  VIADD R13, R12, 0x1 ;  /* 0x000000010c0d7836 */ /* 0x000fe20000000000 */
[C---:B------:R-:W-:Y:S01]  /*0160*/  IADD3 R20, -R3.reuse, UR4, RZ ;  /* 0x0000000403147c10 */ /* 0x040fe2000fffe1ff */
[C---:B------:R-:W-:Y:S01]  /*0170*/  IMAD R5, R3.reuse, UR5, RZ ;  /* 0x0000000503057c24 */ /* 0x040fe2000f8e02ff */
[----:B------:R-:W-:Y:S01]  /*0180*/  ULDC.64 UR4, c[0x0][0x208] ;  /* 0x0000820000047ab9 */ /* 0x000fe20000000a00 */
[----:B------:R-:W-:Y:S01]  /*0190*/  IMAD.WIDE.U32 R2, R3, UR6, R6 ;  /* 0x0000000603027c25 */ /* 0x000fe2000f8e0006 */
[----:B------:R-:W-:Y:S01]  /*01a0*/  ISETP.GT.AND P0, PT, R20, RZ, PT ;  /* 0x000000ff1400720c */ /* 0x000fe20003f04270 */
[----:B------:R-:W-:Y:S02]  /*01b0*/  ULDC.64 UR6, c[0x0][0x218] ;  /* 0x0000860000067ab9 */ /* 0x000fe40000000a00 */
[----:B------:R-:W-:Y:S01]  /*01c0*/  IMAD.SHL.U32 R0, R2, 0x2, RZ ;  /* 0x0000000202007824 */ /* 0x000fe200078e00ff */
[----:B------:R-:W-:Y:S01]  /*01d0*/  IADD3 R3, R3, R5, RZ ;  /* 0x0000000503037210 */ /* 0x000fe20007ffe0ff */
[----:B------:R-:W-:Y:S01]  /*01e0*/  VIADD R8, R6, 0x80 ;  /* 0x0000008006087836 */ /* 0x000fe20000000000 */
[----:B------:R-:W-:-:S02]  /*01f0*/  SEL R19, R13, RZ, P0 ;  /* 0x000000ff0d137207 */ /* 0x000fc40000000000 */
[----:B------:R-:W-:Y:S01]  /*0200*/  SHF.L.U64.HI R3, R2, 0x1, R3 ;  /* 0x0000000102037819 */ /* 0x000fe20000010203 */
[----:B------:R-:W-:Y:S01]  /*0210*/  IMAD.MOV.U32 R2, RZ, RZ, -0x800000 ;  /* 0xff800000ff027424 */ /* 0x000fe200078e00ff */
[----:B------:R-:W-:Y:S02]  /*0220*/  IADD3 R4, P0, R0, UR6, RZ ;  /* 0x0000000600047c10 */ /* 0x000fe4000ff1e0ff */
[-C--:B------:R-:W-:Y:S01]  /*0230*/  ISETP.GE.AND P3, PT, R8, R19.reuse, PT ;  /* 0x000000130800720c */ /* 0x080fe20003f66270 */
[----:B------:R-:W-:Y:S01]  /*0240*/  IMAD.MOV.U32 R8, RZ, RZ, -0x800000 ;  /* 0xff800000ff087424 */ /* 0x000fe200078e00ff */
[----:B------:R-:W-:Y:S02]  /*0250*/  IADD3.X R5, R3, UR7, RZ, P0, !PT ;  /* 0x0000000703057c10 */ /* 0x000fe400087fe4ff */
[----:B------:R-:W-:-:S13]  /*0260*/  ISETP.GE.AND P0, PT, R6, R19, PT ;  /* 0x000000130600720c */ /* 0x000fda0003f06270 */
[----:B------:R-:W-:Y:S05]  /*0270*/  @P0 BRA `(.L_x_7927) ;  /* 0x0000000000580947 */ /* 0x000fea0003800000 */
[----:B------:R-:W2:Y:S01]  /*0280*/  LDG.E.64 R16, desc[UR4][R4.64] ;  /* 0x0000000404107981 */ /* 0x000ea2000c1e1b00 */
[C---:B------:R-:W-:Y:S01]  /*0290*/  IADD3 R8, R6.reuse, 0x2, RZ ;  /* 0x0000000206087810 */ /* 0x040fe20007ffe0ff */
[----:B------:R-:W-:Y:S01]  /*02a0*/  VIADD R10, R6, 0x3 ;  /* 0x00000003060a7836 */ /* 0x000fe20000000000 */
[----:B------:R-:W-:Y:S01]  /*02b0*/  ULDC UR6, c[0x0][0x220] ;  /* 0x0000880000067ab9 */ /* 0x000fe20000000800 */
[----:B------:R-:W-:Y:S01]  /*02c0*/  IMAD.MOV.U32 R14, RZ, RZ, -0x800000 ;  /* 0xff800000ff0e7424 */ /* 0x000fe200078e00ff */
[-C--:B------:R-:W-:Y:S02]  /*02d0*/  ISETP.GE.AND P1, PT, R8, R19.reuse, PT ;  /* 0x000000130800720c */ /* 0x080fe40003f26270 */
[----:B------:R-:W-:Y:S02]  /*02e0*/  IADD3 R8, R6, 0x1, RZ ;  /* 0x0000000106087810 */ /* 0x000fe40007ffe0ff */
[-C--:B------:R-:W-:Y:S01]  /*02f0*/  ISETP.GE.AND P2, PT, R10, R19.reuse, PT ;  /* 0x000000130a00720c */ /* 0x080fe20003f46270 */
[----:B------:R-:W-:Y:S01]  /*0300*/  IMAD.MOV.U32 R10, RZ, RZ, -0x800000 ;  /* 0xff800000ff0a7424 */ /* 0x000fe200078e00ff */
[----:B------:R-:W-:-:S02]  /*0310*/  ISETP.GE.AND P0, PT, R8, R19, PT ;  /* 0x000000130800720c */ /* 0x000fc40003f06270 */
[----:B------:R-:W-:-:S05]  /*0320*/  MOV R8, 0xff800000 ;  /* 0xff80000000087802 */ /* 0x000fca0000000f00 */
[----:B------:R-:W0:Y:S01]  /*0330*/  @!P1 LDC R22, c[0x0][0x220] ;  /* 0x00008800ff169b82 */ /* 0x000e220000000800 */
[C---:B--2---:R-:W-:Y:S01]  /*0340*/  IMAD.U32 R18, R16.reuse, 0x10000, RZ ;  /* 0x0001000010127824 */ /* 0x044fe200078e00ff */
[----:B------:R-:W-:Y:S02]  /*0350*/  PRMT R16, R16, 0x7632, R16 ;  /* 0x0000763210107816 */ /* 0x000fe40000000010 */
[C---:B------:R-:W-:Y:S02]  /*0360*/  @!P1 SHF.L.U32 R21, R17.reuse, 0x10, RZ ;  /* 0x0000001011159819 */ /* 0x040fe400000006ff */
[----:B------:R-:W-:Y:S01]  /*0370*/  @!P2 PRMT R17, R17, 0x7632, R17 ;  /* 0x000076321111a816 */ /* 0x000fe20000000011 */
[----:B------:R-:W-:Y:S02]  /*0380*/  @!P0 IMAD.U32 R16, R16, 0x10000, RZ ;  /* 0x0001000010108824 */ /* 0x000fe400078e00ff */
[----:B0-----:R-:W-:Y:S01]  /*0390*/  @!P1 FMUL R10, R21, R22 ;  /* 0x00000016150a9220 */ /* 0x001fe20000400000 */
[----:B------:R-:W-:Y:S01]  /*03a0*/  @!P2 SHF.L.U32 R17, R17, 0x10, RZ ;  /* 0x000000101111a819 */ /* 0x000fe200000006ff */
[----:B------:R-:W-:Y:S01]  /*03b0*/  @!P0 FMUL R14, R16, UR6 ;  /* 0x00000006100e8c20 */ /* 0x000fe20008400000 */
[----:B------:R-:W-:-:S03]  /*03c0*/  FMUL R16, R18, UR6 ;  /* 0x0000000612107c20 */ /* 0x000fc60008400000 */
[----:B------:R-:W-:-:S07]  /*03d0*/  @!P2 FMUL R8, R17, UR6 ;  /* 0x000000061108ac20 */ /* 0x000fce0008400000 */
.L_x_7927:
[----:B------:R-:W-:Y:S05]  /*03e0*/  BSYNC B0 ;  /* 0x0000000000007941 */ /* 0x000fea0003800000 */
.L_x_7926:
[----:B------:R-:W-:Y:S04]  /*03f0*/  BSSY B0, `(.L_x_7928) ;  /* 0x0000018000007945 */ /* 0x000fe80003800000 */
[----:B------:R-:W-:Y:S05]  /*0400*/  @P3 BRA `(.L_x_7929) ;  /* 0x0000000000583947 */ /* 0x000fea0003800000 */
[----:B------:R-:W2:Y:S01]  /*0410*/  LDG.E.64 R4, desc[UR4][R4.64+0x100] ;  /* 0x0001000404047981 */ /* 0x000ea2000c1e1b00 */
[C---:B------:R-:W-:Y:S01]  /*0420*/  IADD3 R2, R6.reuse, 0x82, RZ ;  /* 0x0000008206027810 */ /* 0x040fe20007ffe0ff */
[----:B------:R-:W-:Y:S01]  /*0430*/  VIADD R18, R6, 0x83 ;  /* 0x0000008306127836 */ /* 0x000fe20000000000 */
[----:B------:R-:W-:Y:S01]  /*0440*/  ULDC UR6, c[0x0][0x220] ;  /* 0x0000880000067ab9 */ /* 0x000fe20000000800 */
[----:B------:R-:W-:Y:S01]  /*0450*/  IMAD.MOV.U32 R15, RZ, RZ, -0x800000 ;  /* 0xff800000ff0f7424 */ /* 0x000fe200078e00ff */
[-C--:B------:R-:W-:Y:S02]  /*0460*/  ISETP.GE.AND P1, PT, R2, R19.reuse, PT ;  /* 0x000000130200720c */ /* 0x080fe40003f26270 */
[----:B------:R-:W-:Y:S02]  /*0470*/  ISETP.GE.AND P2, PT, R18, R19, PT ;  /* 0x000000131200720c */ /* 0x000fe40003f46270 */
[----:B------:R-:W-:Y:S02]  /*0480*/  IADD3 R2, R6, 0x81, RZ ;  /* 0x0000008106027810 */ /* 0x000fe40007ffe0ff */
[----:B------:R-:W-:-:S02]  /*0490*/  MOV R9, 0xff800000 ;  /* 0xff80000000097802 */ /* 0x000fc40000000f00 */
[----:B------:R-:W-:-:S05]  /*04a0*/  ISETP.GE.AND P0, PT, R2, R19, PT ;  /* 0x000000130200720c */ /* 0x000fca0003f06270 */
[----:B------:R-:W0:Y:S01]  /*04b0*/  @!P1 LDC R22, c[0x0][0x220] ;  /* 0x00008800ff169b82 */ /* 0x000e220000000800 */
[C---:B--2---:R-:W-:Y:S01]  /*04c0*/  @!P1 SHF.L.U32 R17, R5.reuse, 0x10, RZ ;  /* 0x0000001005119819 */ /* 0x044fe200000006ff */
[C---:B------:R-:W-:Y:S01]  /*04d0*/  IMAD.U32 R2, R4.reuse, 0x10000, RZ ;  /* 0x0001000004027824 */ /* 0x040fe200078e00ff */
[----:B------:R-:W-:Y:S02]  /*04e0*/  PRMT R11, R4, 0x7632, R11 ;  /* 0x00007632040b7816 */ /* 0x000fe4000000000b */
[----:B------:R-:W-:Y:S01]  /*04f0*/  @!P2 PRMT R5, R5, 0x7632, R5 ;  /* 0x000076320505a816 */ /* 0x000fe20000000005 */
[----:B------:R-:W-:Y:S02]  /*0500*/  FMUL R2, R2, UR6 ;  /* 0x0000000602027c20 */ /* 0x000fe40008400000 */
[----:B------:R-:W-:Y:S01]  /*0510*/  @!P0 IMAD.U32 R4, R11, 0x10000, RZ ;  /* 0x000100000b048824 */ /* 0x000fe200078e00ff */
[----:B------:R-:W-:Y:S01]  /*0520*/  @!P2 SHF.L.U32 R5, R5, 0x10, RZ ;  /* 0x000000100505a819 */ /* 0x000fe200000006ff */
[----:B------:R-:W-:-:S02]  /*0530*/  IMAD.MOV.U32 R11, RZ, RZ, -0x800000 ;  /* 0xff800000ff0b7424 */ /* 0x000fc400078e00ff */
[----:B0-----:R-:W-:Y:S01]  /*0540*/  @!P1 FMUL R11, R17, R22 ;  /* 0x00000016110b9220 */ /* 0x001fe20000400000 */
[----:B------:R-:W-:Y:S01]  /*0550*/  @!P0 FMUL R15, R4, UR6 ;  /* 0x00000006040f8c20 */ /* 0x000fe20008400000 */
[----:B------:R-:W-:-:S07]  /*0560*/  @!P2 FMUL R9, R5, UR6 ;  /* 0x000000060509ac20 */ /* 0x000fce0008400000 */
.L_x_7929:
[----:B------:R-:W-:Y:S05]  /*0570*/  BSYNC B0 ;  /* 0x0000000000007941 */ /* 0x000fea0003800000 */
.L_x_7928:
[-C--:B------:R-:W-:Y:S02]  /*0580*/  FSETP.GT.AND P0, PT, R16, R14.reuse, PT ;  /* 0x0000000e1000720b */ /* 0x080fe40003f04000 */
[----:B------:R-:W-:Y:S02]  /*0590*/  IADD3 R12, R12, 0x80, RZ ;  /* 0x000000800c0c7810 */ /* 0x000fe40007ffe0ff */
[----:B------:R-:W-:Y:S02]  /*05a0*/  FSEL R5, R16, R14, P0 ;  /* 0x0000000e10057208 */ /* 0x000fe40000000000 */
[C---:B------:R-:W-:Y:S02]  /*05b0*/  ISETP.GE.AND P6, PT, R12.reuse, 0x20, PT ;  /* 0x000000200c00780c */ /* 0x040fe40003fc6270 */
[----:B------:R-:W-:Y:S02]  /*05c0*/  FSETP.GT.AND P0, PT, R5, R10, PT ;  /* 0x0000000a0500720b */ /* 0x000fe40003f04000 */
[----:B------:R-:W-:-:S02]  /*05d0*/  ISETP.GE.AND P2, PT, R12, 0x40, PT ;  /* 0x000000400c00780c */ /* 0x000fc40003f46270 */
[----:B------:R-:W-:Y:S02]  /*05e0*/  FSEL R5, R5, R10, P0 ;  /* 0x0000000a05057208 */ /* 0x000fe40000000000 */
[C---:B------:R-:W-:Y:S02]  /*05f0*/  ISETP.GE.AND P1, PT, R12.reuse, 0x80, PT ;  /* 0x000000800c00780c */ /* 0x040fe40003f26270 */
[CC--:B------:R-:W-:Y:S02]  /*0600*/  FSETP.GT.AND P0, PT, R5.reuse, R8.reuse, PT ;  /* 0x000000080500720b */ /* 0x0c0fe40003f04000 */
[C---:B------:R-:W-:Y:S02]  /*0610*/  ISETP.GE.AND P3, PT, R12.reuse, 0xc0, PT ;  /* 0x000000c00c00780c */ /* 0x040fe40003f66270 */
        /* <DEDUP_REMOVED lines=43> */
.L_x_7930:
[----:B------:R-:W-:-:S13]  /*08d0*/  ISETP.GE.AND P6, PT, R12, 0x40, PT ;  /* 0x000000400c00780c */ /* 0x000fda0003fc6270 */
[----:B------:R-:W-:Y:S05]  /*08e0*/  @!P6 BRA `(.L_x_7931) ;  /* 0x000000000030e947 */ /* 0x000fea0003800000 */
        /* <DEDUP_REMOVED lines=12> */
.L_x_7931:
        /* <DEDUP_REMOVED lines=13> */
.L_x_7932:
        /* <DEDUP_REMOVED lines=13> */
.L_x_7933:
        /* <DEDUP_REMOVED lines=13> */
.L_x_7934:
        /* <DEDUP_REMOVED lines=13> */
.L_x_7935:
        /* <DEDUP_REMOVED lines=13> */
.L_x_7936:
        /* <DEDUP_REMOVED lines=13> */
.L_x_7937:
        /* <DEDUP_REMOVED lines=23> */
.L_x_7939:
        /* <DEDUP_REMOVED lines=10> */
[----:B0-----:R-:W-:-:S07]  /*10a0*/  MOV R19, 0x10c0 ;  /* 0x000010c000137802 */ /* 0x001fce0000000f00 */
[----:B------:R-:W-:Y:S05]  /*10b0*/  CALL.REL.NOINC `($__internal_6_$__cuda_sm3x_div_rn_noftz_f32_slowpath) ;  /* 0x0000000800747944 */ /* 0x000fea0003c00000 */
[----:B------:R-:W-:-:S07]  /*10c0*/  IMAD.MOV.U32 R12, RZ, RZ, R0 ;  /* 0x000000ffff0c7224 */ /* 0x000fce00078e0000 */
.L_x_7942:
[----:B------:R-:W-:Y:S05]  /*10d0*/  BSYNC B3 ;  /* 0x0000000000037941 */ /* 0x000fea0003800000 */
.L_x_7941:
        /* <DEDUP_REMOVED lines=16> */
[----:B0-----:R-:W-:-:S07]  /*11e0*/  MOV R19, 0x1200 ;  /* 0x0000120000137802 */ /* 0x001fce0000000f00 */
[----:B------:R-:W-:Y:S05]  /*11f0*/  CALL.REL.NOINC `($__internal_6_$__cuda_sm3x_div_rn_noftz_f32_slowpath) ;  /* 0x0000000800247944 */ /* 0x000fea0003c00000 */
[----:B------:R-:W-:-:S07]  /*1200*/  MOV R18, R0 ;  /* 0x0000000000127202 */ /* 0x000fce0000000f00 */
.L_x_7946:
[----:B------:R-:W-:Y:S05]  /*1210*/  BSYNC B4 ;  /* 0x0000000000047941 */ /* 0x000fea0003800000 */
.L_x_7945:
[----:B------:R-:W-:-:S07]  /*1220*/  F2FP.BF16.F32.PACK_AB R18, RZ, R18 ;  /* 0x00000012ff12723e */ /* 0x000fce00000010ff */
.L_x_7944:
[----:B------:R-:W-:Y:S05]  /*1230*/  BSYNC B3 ;  /* 0x0000000000037941 */ /* 0x000fea0003800000 */
.L_x_7943:
        /* <DEDUP_REMOVED lines=18> */
.L_x_7950:
[----:B------:R-:W-:Y:S05]  /*1360*/  BSYNC B4 ;  /* 0x0000000000047941 */ /* 0x000fea0003800000 */
.L_x_7949:
[----:B------:R-:W-:-:S07]  /*1370*/  F2FP.BF16.F32.PACK_AB R14, RZ, R14 ;  /* 0x0000000eff0e723e */ /* 0x000fce00000010ff */
.L_x_7948:
[----:B------:R-:W-:Y:S05]  /*1380*/  BSYNC B3 ;  /* 0x0000000000037941 */ /* 0x000fea0003800000 */
.L_x_7947:
        /* <DEDUP_REMOVED lines=17> */
.L_x_7954:
[----:B------:R-:W-:Y:S05]  /*14a0*/  BSYNC B4 ;  /* 0x0000000000047941 */ /* 0x000fea0003800000 */
.L_x_7953:
[----:B------:R-:W-:-:S07]  /*14b0*/  F2FP.BF16.F32.PACK_AB R0, RZ, R0 ;  /* 0x00000000ff00723e */ /* 0x000fce00000010ff */
.L_x_7952:
[----:B------:R-:W-:Y:S05]  /*14c0*/  BSYNC B3 ;  /* 0x0000000000037941 */ /* 0x000fea0003800000 */
.L_x_7951:
[----:B------:R-:W-:Y:S02]  /*14d0*/  PRMT R18, R12, 0x5410, R18 ;  /* 0x000054100c127816 */ /* 0x000fe40000000012 */
[----:B0-----:R-:W-:-:S05]  /*14e0*/  PRMT R19, R14, 0x5410, R0 ;  /* 0x000054100e137816 */ /* 0x001fca0000000000 */
[----:B------:R0:W-:Y:S02]  /*14f0*/  STG.E.64 desc[UR4][R4.64], R18 ;  /* 0x0000001204007986 */ /* 0x0001e4000c101b04 */
.L_x_7940:
[----:B------:R-:W-:Y:S05]  /*1500*/  BSYNC B2 ;  /* 0x0000000000027941 */ /* 0x000fea0003800000 */
.L_x_7938:
        /* <DEDUP_REMOVED lines=8> */
.L_x_7955:
        /* <DEDUP_REMOVED lines=10> */
[----:B0-----:R-:W-:-:S07]  /*1630*/  MOV R19, 0x1650 ;  /* 0x0000165000137802 */ /* 0x001fce0000000f00 */
[----:B-1----:R-:W-:Y:S05]  /*1640*/  CALL.REL.NOINC `($__internal_6_$__cuda_sm3x_div_rn_noftz_f32_slowpath) ;  /* 0x0000000400107944 */ /* 0x002fea0003c00000 */
.L_x_7957:
[----:B------:R-:W-:Y:S05]  /*1650*/  BSYNC B2 ;  /* 0x0000000000027941 */ /* 0x000fea0003800000 */
.L_x_7956:
[----:B------:R-:W-:Y:S01]  /*1660*/  IADD3 R2, R6, 0x81, RZ ;  /* 0x0000008106027810 */ /* 0x000fe20007ffe0ff */
[----:B------:R-:W-:Y:S03]  /*1670*/  BSSY B2, `(.L_x_7958) ;  /* 0x0000014000027945 */ /* 0x000fe60003800000 */
[----:B------:R-:W-:Y:S02]  /*1680*/  ISETP.GE.AND P0, PT, R2, R13, PT ;  /* 0x0000000d0200720c */ /* 0x000fe40003f06270 */
[----:B------:R-:W-:-:S11]  /*1690*/  F2FP.BF16.F32.PACK_AB R2, RZ, R0 ;  /* 0x00000000ff02723e */ /* 0x000fd600000010ff */
        /* <DEDUP_REMOVED lines=14> */
[----:B------:R-:W-:-:S07]  /*1780*/  MOV R8, R0 ;  /* 0x0000000000087202 */ /* 0x000fce0000000f00 */
.L_x_7961:
[----:B------:R-:W-:Y:S05]  /*1790*/  BSYNC B3 ;  /* 0x0000000000037941 */ /* 0x000fea0003800000 */
.L_x_7960:
[----:B------:R-:W-:-:S07]  /*17a0*/  F2FP.BF16.F32.PACK_AB R8, RZ, R8 ;  /* 0x00000008ff08723e */ /* 0x000fce00000010ff */
.L_x_7959:
[----:B------:R-:W-:Y:S05]  /*17b0*/  BSYNC B2 ;  /* 0x0000000000027941 */ /* 0x000fea0003800000 */
.L_x_7958:
[----:B------:R-:W-:Y:S01]  /*17c0*/  VIADD R0, R6, 0x82 ;  /* 0x0000008206007836 */ /* 0x000fe20000000000 */
[----:B------:R-:W-:Y:S04]  /*17d0*/  BSSY B2, `(.L_x_7962) ;  /* 0x0000013000027945 */ /* 0x000fe80003800000 */
        /* <DEDUP_REMOVED lines=13> */
[----:B0-----:R-:W-:-:S07]  /*18b0*/  MOV R19, 0x18d0 ;  /* 0x000018d000137802 */ /* 0x001fce0000000f00 */
[----:B-1----:R-:W-:Y:S05]  /*18c0*/  CALL.REL.NOINC `($__internal_6_$__cuda_sm3x_div_rn_noftz_f32_slowpath) ;  /* 0x0000000000707944 */ /* 0x002fea0003c00000 */
[----:B------:R-:W-:-:S07]  /*18d0*/  IMAD.MOV.U32 R10, RZ, RZ, R0 ;  /* 0x000000ffff0a7224 */ /* 0x000fce00078e0000 */
.L_x_7965:
[----:B------:R-:W-:Y:S05]  /*18e0*/  BSYNC B3 ;  /* 0x0000000000037941 */ /* 0x000fea0003800000 */
.L_x_7964:
[----:B------:R-:W-:-:S07]  /*18f0*/  F2FP.BF16.F32.PACK_AB R10, RZ, R10 ;  /* 0x0000000aff0a723e */ /* 0x000fce00000010ff */
.L_x_7963:
[----:B------:R-:W-:Y:S05]  /*1900*/  BSYNC B2 ;  /* 0x0000000000027941 */ /* 0x000fea0003800000 */
.L_x_7962:
        /* <DEDUP_REMOVED lines=17> */
.L_x_7969:
[----:B------:R-:W-:Y:S05]  /*1a20*/  BSYNC B3 ;  /* 0x0000000000037941 */ /* 0x000fea0003800000 */
.L_x_7968:
[----:B------:R-:W-:-:S07]  /*1a30*/  F2FP.BF16.F32.PACK_AB R0, RZ, R0 ;  /* 0x00000000ff00723e */ /* 0x000fce00000010ff */
.L_x_7967:
[----:B------:R-:W-:Y:S05]  /*1a40*/  BSYNC B2 ;  /* 0x0000000000027941 */ /* 0x000fea0003800000 */
.L_x_7966:
[----:B------:R-:W-:Y:S02]  /*1a50*/  PRMT R2, R2, 0x5410, R8 ;  /* 0x0000541002027816 */ /* 0x000fe40000000008 */
[----:B------:R-:W-:-:S05]  /*1a60*/  PRMT R3, R10, 0x5410, R0 ;  /* 0x000054100a037816 */ /* 0x000fca0000000000 */
[----:B------:R-:W-:Y:S01]  /*1a70*/  STG.E.64 desc[UR4][R4.64+0x100], R2 ;  /* 0x0001000204007986 */ /* 0x000fe2000c101b04 */
[----:B------:R-:W-:Y:S05]  /*1a80*/  EXIT ;  /* 0x000000000000794d */ /* 0x000fea0003800000 */
        .weak           $__internal_6_$__cuda_sm3x_div_rn_noftz_f32_slowpath
        .type           $__internal_6_$__cuda_sm3x_div_rn_noftz_f32_slowpath,@function
        .size           $__internal_6_$__cuda_sm3x_div_rn_noftz_f32_slowpath,(.L_x_14340 - $__internal_6_$__cuda_sm3x_div_rn_noftz_f32_slowpath)
$__internal_6_$__cuda_sm3x_div_rn_noftz_f32_slowpath:
        /* <DEDUP_REMOVED lines=10> */
[----:B------:R-:W-:Y:S01]  /*1b30*/  @!P0 IMAD.MOV.U32 R17, RZ, RZ, RZ ;  /* 0x000000ffff118224 */ /* 0x000fe200078e00ff */
        /* <DEDUP_REMOVED lines=24> */
.L_x_7971:
[----:B------:R-:W-:Y:S01]  /*1cc0*/  LEA R20, R16, 0xc0800000, 0x17 ;  /* 0xc080000010147811 */ /* 0x000fe200078eb8ff */
[----:B------:R-:W-:Y:S01]  /*1cd0*/  BSSY B1, `(.L_x_7976) ;  /* 0x0000036000017945 */ /* 0x000fe20003800000 */
[----:B------:R-:W-:-:S03]  /*1ce0*/  IADD3 R23, R23, -0x7f, RZ ;  /* 0xffffff8117177810 */ /* 0x000fc60007ffe0ff */
[----:B------:R-:W-:Y:S02]  /*1cf0*/  IMAD.IADD R22, R21, 0x1, -R20 ;  /* 0x0000000115167824 */ /* 0x000fe400078e0a14 */
[C---:B------:R-:W-:Y:S02]  /*1d00*/  IMAD R0, R23.reuse, -0x800000, R0 ;  /* 0xff80000017007824 */ /* 0x040fe400078e0200 */
[----:B------:R0:W1:Y:S01]  /*1d10*/  MUFU.RCP R20, R22 ;  /* 0x0000001600147308 */ /* 0x0000620000001000 */
[----:B------:R-:W-:Y:S01]  /*1d20*/  FADD.FTZ R21, -R22, -RZ ;  /* 0x800000ff16157221 */ /* 0x000fe20000010100 */
[----:B0-----:R-:W-:-:S05]  /*1d30*/  IADD3 R22, R23, 0x7f, -R16 ;  /* 0x0000007f17167810 */ /* 0x001fca0007ffe810 */
[----:B------:R-:W-:Y:S02]  /*1d40*/  IMAD.IADD R22, R22, 0x1, R17 ;  /* 0x0000000116167824 */ /* 0x000fe400078e0211 */
[----:B-1----:R-:W-:-:S04]  /*1d50*/  FFMA R25, R20, R21, 1 ;  /* 0x3f80000014197423 */ /* 0x002fc80000000015 */
        /* <DEDUP_REMOVED lines=19> */
[-CC-:B------:R-:W-:Y:S01]  /*1e90*/  FFMA.RZ R17, R20, R0.reuse, R25.reuse ;  /* 0x0000000014117223 */ /* 0x180fe2000000c019 */
[C---:B------:R-:W-:Y:S02]  /*1ea0*/  IADD3 R23, R16.reuse, 0x20, RZ ;  /* 0x0000002010177810 */ /* 0x040fe40007ffe0ff */
[----:B------:R-:W-:Y:S02]  /*1eb0*/  ISETP.NE.AND P2, PT, R16, RZ, PT ;  /* 0x000000ff1000720c */ /* 0x000fe40003f45270 */
[----:B------:R-:W-:Y:S01]  /*1ec0*/  LOP3.LUT R22, R17, 0x7fffff, RZ, 0xc0, !PT ;  /* 0x007fffff11167812 */ /* 0x000fe200078ec0ff */
[CCC-:B------:R-:W-:Y:S01]  /*1ed0*/  FFMA.RP R17, R20.reuse, R0.reuse, R25.reuse ;  /* 0x0000000014117223 */ /* 0x1c0fe20000008019 */
[----:B------:R-:W-:Y:S01]  /*1ee0*/  FFMA.RM R0, R20, R0, R25 ;  /* 0x0000000014007223 */ /* 0x000fe20000004019 */
[----:B------:R-:W-:Y:S01]  /*1ef0*/  ISETP.NE.AND P1, PT, R16, RZ, PT ;  /* 0x000000ff1000720c */ /* 0x000fe20003f25270 */
[----:B------:R-:W-:Y:S01]  /*1f00*/  IMAD.MOV R16, RZ, RZ, -R16 ;  /* 0x000000ffff107224 */ /* 0x000fe200078e0a10 */
[----:B------:R-:W-:-:S02]  /*1f10*/  LOP3.LUT R22, R22, 0x800000, RZ, 0xfc, !PT ;  /* 0x0080000016167812 */ /* 0x000fc400078efcff */
[----:B------:R-:W-:Y:S02]  /*1f20*/  FSETP.NEU.FTZ.AND P0, PT, R17, R0, PT ;  /* 0x000000001100720b */ /* 0x000fe40003f1d000 */
[----:B------:R-:W-:Y:S02]  /*1f30*/  SHF.L.U32 R23, R22, R23, RZ ;  /* 0x0000001716177219 */ /* 0x000fe400000006ff */
[----:B------:R-:W-:Y:S02]  /*1f40*/  SEL R17, R16, RZ, P2 ;  /* 0x000000ff10117207 */ /* 0x000fe40001000000 */
[----:B------:R-:W-:Y:S02]  /*1f50*/  ISETP.NE.AND P1, PT, R23, RZ, P1 ;  /* 0x000000ff1700720c */ /* 0x000fe40000f25270 */
[----:B------:R-:W-:Y:S02]  /*1f60*/  SHF.R.U32.HI R17, RZ, R17, R22 ;  /* 0x00000011ff117219 */ /* 0x000fe40000011616 */
[----:B------:R-:W-:-:S02]  /*1f70*/  PLOP3.LUT P0, PT, P0, P1, PT, 0xa8, 0x0 ;  /* 0x000000000000781c */ /* 0x000fc40000703570 */
[----:B------:R-:W-:Y:S02]  /*1f80*/  SHF.R.U32.HI R23, RZ, 0x1, R17 ;  /* 0x00000001ff177819 */ /* 0x000fe40000011611 */
[----:B------:R-:W-:-:S04]  /*1f90*/  SEL R0, RZ, 0x1, !P0 ;  /* 0x00000001ff007807 */ /* 0x000fc80004000000 */
[----:B------:R-:W-:-:S04]  /*1fa0*/  LOP3.LUT R0, R0, 0x1, R23, 0xf8, !PT ;  /* 0x0000000100007812 */ /* 0x000fc800078ef817 */
[----:B------:R-:W-:-:S04]  /*1fb0*/  LOP3.LUT R0, R0, R17, RZ, 0xc0, !PT ;  /* 0x0000001100007212 */ /* 0x000fc800078ec0ff */
[----:B------:R-:W-:-:S04]  /*1fc0*/  IADD3 R0, R23, R0, RZ ;  /* 0x0000000017007210 */ /* 0x000fc80007ffe0ff */
[----:B------:R-:W-:Y:S01]  /*1fd0*/  LOP3.LUT R21, R0, R21, RZ, 0xfc, !PT ;  /* 0x0000001500157212 */ /* 0x000fe200078efcff */
[----:B------:R-:W-:Y:S06]  /*1fe0*/  BRA `(.L_x_7979) ;  /* 0x0000000000107947 */ /* 0x000fec0003800000 */
.L_x_7978:
[----:B------:R-:W-:-:S04]  /*1ff0*/  LOP3.LUT R21, R21, 0x80000000, RZ, 0xc0, !PT ;  /* 0x8000000015157812 */ /* 0x000fc800078ec0ff */
[----:B------:R-:W-:Y:S01]  /*2000*/  LOP3.LUT R21, R21, 0x7f800000, RZ, 0xfc, !PT ;  /* 0x7f80000015157812 */ /* 0x000fe200078efcff */
[----:B------:R-:W-:Y:S06]  /*2010*/  BRA `(.L_x_7979) ;  /* 0x0000000000047947 */ /* 0x000fec0003800000 */
.L_x_7977:
[----:B------:R-:W-:-:S07]  /*2020*/  IMAD R21, R22, 0x800000, R21 ;  /* 0x0080000016157824 */ /* 0x000fce00078e0215 */
.L_x_7979:
[----:B------:R-:W-:Y:S05]  /*2030*/  BSYNC B1 ;  /* 0x0000000000017941 */ /* 0x000fea0003800000 */
.L_x_7976:
[----:B------:R-:W-:Y:S05]  /*2040*/  BRA `(.L_x_7980) ;  /* 0x0000000000207947 */ /* 0x000fea0003800000 */
.L_x_7975:
[----:B------:R-:W-:-:S04]  /*2050*/  LOP3.LUT R21, R21, 0x80000000, R0, 0x48, !PT ;  /* 0x8000000015157812 */ /* 0x000fc800078e4800 */
[----:B------:R-:W-:Y:S01]  /*2060*/  LOP3.LUT R21, R21, 0x7f800000, RZ, 0xfc, !PT ;  /* 0x7f80000015157812 */ /* 0x000fe200078efcff */
[----:B------:R-:W-:Y:S06]  /*2070*/  BRA `(.L_x_7980) ;  /* 0x0000000000147947 */ /* 0x000fec0003800000 */
.L_x_7974:
[----:B------:R-:W-:Y:S01]  /*2080*/  LOP3.LUT R21, R21, 0x80000000, R0, 0x48, !PT ;  /* 0x8000000015157812 */ /* 0x000fe200078e4800 */
[----:B------:R-:W-:Y:S06]  /*2090*/  BRA `(.L_x_7980) ;  /* 0x00000000000c7947 */ /* 0x000fec0003800000 */
.L_x_7973:
[----:B------:R-:W0:Y:S01]  /*20a0*/  MUFU.RSQ R21, -QNAN ;  /* 0xffc0000000157908 */ /* 0x000e220000001400 */
[----:B------:R-:W-:Y:S05]  /*20b0*/  BRA `(.L_x_7980) ;  /* 0x0000000000047947 */ /* 0x000fea0003800000 */
.L_x_7972:
[----:B------:R-:W-:-:S07]  /*20c0*/  FADD.FTZ R21, R0, R3 ;  /* 0x0000000300157221 */ /* 0x000fce0000010000 */
.L_x_7980:
[----:B------:R-:W-:Y:S05]  /*20d0*/  BSYNC B0 ;  /* 0x0000000000007941 */ /* 0x000fea0003800000 */
.L_x_7970:
[----:B------:R-:W-:Y:S01]  /*20e0*/  HFMA2.MMA R17, -RZ, RZ, 0, 0 ;  /* 0x00000000ff117435 */ /* 0x000fe200000001ff */
[----:B------:R-:W-:Y:S01]  /*20f0*/  IMAD.MOV.U32 R16, RZ, RZ, R19 ;  /* 0x000000ffff107224 */ /* 0x000fe200078e0013 */
[----:B0-----:R-:W-:-:S04]  /*2100*/  MOV R0, R21 ;  /* 0x0000001500007202 */ /* 0x001fc80000000f00 */
[----:B------:R-:W-:Y:S05]  /*2110*/  RET.REL.NODEC R16 `(_ZN18transformer_engine47scaled_upper_triang_masked_softmax_warp_forwardI13__nv_bfloat16S1_fLi8EEEvPT0_PKT_T1_iii) ;  /* 0xffffffdc10b87950 */ /* 0x000fea0003c3ffff */
.L_x_7981:
        /* <DEDUP_REMOVED lines=14> */
.L_x_14340:


//--------------------- .text._ZN18transformer_engine47scaled_upper_triang_masked_softmax_warp_forwardI13__nv_bfloat16S1_fLi7EEEvPT0_PKT_T1_iii --------------------------
	.section	.text._ZN18transformer_engine47scaled_upper_triang_masked_softmax_warp_forwardI13__nv_bfloat16S1_fLi7EEEvPT0_PKT_T1_iii,"ax",@progbits
	.align	128
        .global         _ZN18transformer_engine47scaled_upper_triang_masked_softmax_warp_forwardI13__nv_bfloat16S1_fLi7EEEvPT0_PKT_T1_iii
        .type           _ZN18transformer_engine47scaled_upper_triang_masked_softmax_warp_forwardI13__nv_bfloat16S1_fLi7EEEvPT0_PKT_T1_iii,@function
        .size           _ZN18transformer_engine47scaled_upper_triang_masked_softmax_warp_forwardI13__nv_bfloat16S1_fLi7EEEvPT0_PKT_T1_iii,(.L_x_14341 - _ZN18transformer_engine47scaled_upper_triang_masked_softmax_warp_forwardI13__nv_bfloat16S1_fLi7EEEvPT0_PKT_T1_iii)
        .other          _ZN18transformer_engine47scaled_upper_triang_masked_softmax_warp_forwardI13__nv_bfloat16S1_fLi7EEEvPT0_PKT_T1_iii,@"STO_CUDA_ENTRY STV_DEFAULT"
_ZN18transformer_engine47scaled_upper_triang_masked_softmax_warp_forwardI13__nv_bfloat16S1_fLi7EEEvPT0_PKT_T1_iii:
.text._ZN18transformer_engine47scaled_upper_triang_masked_softmax_warp_forwardI13__nv_bfloat16S1_fLi7EEEvPT0_PKT_T1_iii:
[----:B------:R-:W-:Y:S01]  /*0000*/  LDC R1, c[0x0][0x28] ;  /* 0x00000a00ff017b82 */ /* 0x000fe20000000800 */
[----:B------:R-:W0:Y:S07]  /*0010*/  S2R R5, SR_TID.Y ;  /* 0x0000000000057919 */ /* 0x000e2e0000002200 */
[----:B------:R-:W0:Y:S01]  /*0020*/  S2UR UR5, SR_CTAID.Y ;  /* 0x00000000000579c3 */ /* 0x000e220000002600 */
[----:B------:R-:W-:Y:S01]  /*0030*/  ULDC.64 UR6, c[0x0][0x208] ;  /* 0x0000820000067ab9 */ /* 0x000fe20000000a00 */
[----:B------:R-:W-:Y:S01]  /*0040*/  BSSY B0, `(.L_x_7982) ;  /* 0x0000039000007945 */ /* 0x000fe20003800000 */
[----:B------:R-:W1:Y:S01]  /*0050*/  S2R R3, SR_CTAID.X ;  /* 0x0000000000037919 */ /* 0x000e620000002500 */
[----:B------:R-:W-:Y:S01]  /*0060*/  IMAD.MOV.U32 R21, RZ, RZ, -0x800000 ;  /* 0xff800000ff157424 */ /* 0x000fe200078e00ff */
[----:B------:R-:W-:Y:S01]  /*0070*/  MOV R28, 0xff800000 ;  /* 0xff800000001c7802 */ /* 0x000fe20000000f00 */
[----:B------:R-:W-:Y:S01]  /*0080*/  IMAD.MOV.U32 R18, RZ, RZ, -0x800000 ;  /* 0xff800000ff127424 */ /* 0x000fe200078e00ff */
[----:B------:R-:W2:Y:S01]  /*0090*/  S2R R14, SR_TID.X ;  /* 0x00000000000e7919 */ /* 0x000ea20000002100 */
[----:B------:R-:W0:Y:S01]  /*00a0*/  LDC R0, c[0x0][0x4] ;  /* 0x00000100ff007b82 */ /* 0x000e220000000800 */
[----:B------:R-:W-:Y:S01]  /*00b0*/  ULDC UR4, c[0x0][0xc] ;  /* 0x0000030000047ab9 */ /* 0x000fe20000000800 */
[----:B------:R-:W-:Y:S01]  /*00c0*/  IMAD.MOV.U32 R10, RZ, RZ, -0x800000 ;  /* 0xff800000ff0a7424 */ /* 0x000fe200078e00ff */
[----:B------:R-:W-:Y:S01]  /*00d0*/  USHF.L.U32 UR4, UR4, 0x1, URZ ;  /* 0x0000000104047899 */ /* 0x000fe2000800063f */
[----:B------:R-:W-:-:S02]  /*00e0*/  IMAD.MOV.U32 R2, RZ, RZ, -0x800000 ;  /* 0xff800000ff027424 */ /* 0x000fc400078e00ff */
[----:B------:R-:W-:Y:S02]  /*00f0*/  IMAD.MOV.U32 R11, RZ, RZ, -0x800000 ;  /* 0xff800000ff0b7424 */ /* 0x000fe400078e00ff */
[----:B0-----:R-:W-:Y:S01]  /*0100*/  IMAD R0, R0, UR5, R5 ;  /* 0x0000000500007c24 */ /* 0x001fe2000f8e0205 */
[----:B------:R-:W-:Y:S01]  /*0110*/  ULDC UR5, c[0x0][0x228] ;  /* 0x00008a0000057ab9 */ /* 0x000fe20000000800 */
[----:B-1----:R-:W-:Y:S02]  /*0120*/  IADD3 R19, R3, 0x1, RZ ;  /* 0x0000000103137810 */ /* 0x002fe40007ffe0ff */
[----:B------:R-:W-:Y:S01]  /*0130*/  IMAD R5, R0, UR4, R3 ;  /* 0x0000000400057c24 */ /* 0x000fe2000f8e0203 */
[----:B------:R-:W-:Y:S01]  /*0140*/  ULDC UR4, c[0x0][0x224] ;  /* 0x0000890000047ab9 */ /* 0x000fe20000000800 */
[----:B--2---:R-:W-:-:S03]  /*0150*/  IMAD.SHL.U32 R14, R14, 0x4, RZ ;  /* 0x000000040e0e7824 */ /* 0x004fc600078e00ff */
[C---:B------:R-:W-:Y:S01]  /*0160*/  IADD3 R0, -R5.reuse, UR4, RZ ;  /* 0x0000000405007c10 */ /* 0x040fe2000fffe1ff */
[----:B------:R-:W-:Y:S01]  /*0170*/  USHF.R.S32.HI UR4, URZ, 0x1f, UR5 ;  /* 0x0000001f3f047899 */ /* 0x000fe20008011405 */
[--C-:B------:R-:W-:Y:S02]  /*0180*/  SHF.R.S32.HI R15, RZ, 0x1f, R14.reuse ;  /* 0x0000001fff0f7819 */ /* 0x100fe4000001140e */
[C---:B------:R-:W-:Y:S02]  /*0190*/  ISETP.GT.AND P0, PT, R0.reuse, RZ, PT ;  /* 0x000000ff0000720c */ /* 0x040fe40003f04270 */
[----:B------:R-:W-:Y:S01]  /*01a0*/  VIMNMX R0, R0, 0x2, PT ;  /* 0x0000000200007848 */ /* 0x000fe20003fe0100 */
[----:B------:R-:W-:Y:S01]  /*01b0*/  IMAD.WIDE.U32 R12, R5, UR5, R14 ;  /* 0x00000005050c7c25 */ /* 0x000fe2000f8e000e */
[----:B------:R-:W-:Y:S02]  /*01c0*/  SEL R7, R19, RZ, P0 ;  /* 0x000000ff13077207 */ /* 0x000fe40000000000 */
[----:B------:R-:W-:Y:S01]  /*01d0*/  ISETP.GT.AND P1, PT, R0, 0x1, PT ;  /* 0x000000010000780c */ /* 0x000fe20003f24270 */
[----:B------:R-:W-:Y:S01]  /*01e0*/  IMAD R5, R5, UR4, RZ ;  /* 0x0000000405057c24 */ /* 0x000fe2000f8e02ff */
[----:B------:R-:W-:-:S02]  /*01f0*/  ISETP.GE.AND P0, PT, R14, R7, PT ;  /* 0x000000070e00720c */ /* 0x000fc40003f06270 */
[----:B------:R-:W-:Y:S02]  /*0200*/  SEL R17, R19, RZ, P1 ;  /* 0x000000ff13117207 */ /* 0x000fe40000800000 */
[----:B------:R-:W-:Y:S02]  /*0210*/  IADD3 R8, R13, R5, RZ ;  /* 0x000000050d087210 */ /* 0x000fe40007ffe0ff */
[----:B------:R-:W-:-:S07]  /*0220*/  ISETP.GE.AND P3, PT, R14, R17, PT ;  /* 0x000000110e00720c */ /* 0x000fce0003f66270 */
[----:B------:R-:W-:Y:S06]  /*0230*/  @P0 BRA `(.L_x_7983) ;  /* 0x0000000000640947 */ /* 0x000fec0003800000 */
[----:B------:R-:W-:Y:S01]  /*0240*/  ULDC.64 UR8, c[0x0][0x218] ;  /* 0x0000860000087ab9 */ /* 0x000fe20000000a00 */
[----:B------:R-:W-:Y:S01]  /*0250*/  VIADD R2, R14, 0x2 ;  /* 0x000000020e027836 */ /* 0x000fe20000000000 */
[----:B------:R-:W-:Y:S01]  /*0260*/  LEA R4, P0, R12, UR8, 0x1 ;  /* 0x000000080c047c11 */ /* 0x000fe2000f8008ff */
[----:B------:R-:W-:-:S03]  /*0270*/  ULDC UR4, c[0x0][0x220] ;  /* 0x0000880000047ab9 */ /* 0x000fc60000000800 */
[----:B------:R-:W-:-:S06]  /*0280*/  LEA.HI.X R5, R12, UR9, R8, 0x1, P0 ;  /* 0x000000090c057c11 */ /* 0x000fcc00080f0c08 */
[----:B------:R-:W2:Y:S01]  /*0290*/  LDG.E.64 R4, desc[UR6][R4.64] ;  /* 0x0000000604047981 */ /* 0x000ea2000c1e1b00 */
[-C--:B------:R-:W-:Y:S01]  /*02a0*/  ISETP.GE.AND P1, PT, R2, R7.reuse, PT ;  /* 0x000000070200720c */ /* 0x080fe20003f26270 */
[----:B------:R-:W-:Y:S01]  /*02b0*/  VIADD R2, R14, 0x3 ;  /* 0x000000030e027836 */ /* 0x000fe20000000000 */
[----:B------:R-:W-:Y:S01]  /*02c0*/  MOV R28, 0xff800000 ;  /* 0xff800000001c7802 */ /* 0x000fe20000000f00 */
[----:B------:R-:W-:Y:S02]  /*02d0*/  IMAD.MOV.U32 R18, RZ, RZ, -0x800000 ;  /* 0xff800000ff127424 */ /* 0x000fe400078e00ff */
[----:B------:R-:W-:Y:S01]  /*02e0*/  IMAD.MOV.U32 R10, RZ, RZ, -0x800000 ;  /* 0xff800000ff0a7424 */ /* 0x000fe200078e00ff */
[----:B------:R-:W-:Y:S02]  /*02f0*/  ISETP.GE.AND P2, PT, R2, R7, PT ;  /* 0x000000070200720c */ /* 0x000fe40003f46270 */
[----:B------:R-:W-:-:S04]  /*0300*/  IADD3 R2, R14, 0x1, RZ ;  /* 0x000000010e027810 */ /* 0x000fc80007ffe0ff */
[----:B------:R-:W-:Y:S01]  /*0310*/  ISETP.GE.AND P0, PT, R2, R7, PT ;  /* 0x000000070200720c */ /* 0x000fe20003f06270 */
[----:B------:R-:W0:Y:S06]  /*0320*/  @!P1 LDC R16, c[0x0][0x220] ;  /* 0x00008800ff109b82 */ /* 0x000e2c0000000800 */
[C---:B--2---:R-:W-:Y:S01]  /*0330*/  @!P2 PRMT R9, R5.reuse, 0x7632, R9 ;  /* 0x000076320509a816 */ /* 0x044fe20000000009 */
[----:B------:R-:W-:Y:S01]  /*0340*/  @!P1 IMAD.U32 R7, R5, 0x10000, RZ ;  /* 0x0001000005079824 */ /* 0x000fe200078e00ff */
[C---:B------:R-:W-:Y:S01]  /*0350*/  PRMT R6, R4.reuse, 0x7632, R6 ;  /* 0x0000763204067816 */ /* 0x040fe20000000006 */
[----:B------:R-:W-:Y:S01]  /*0360*/  IMAD.U32 R2, R4, 0x10000, RZ ;  /* 0x0001000004027824 */ /* 0x000fe200078e00ff */
[----:B------:R-:W-:Y:S01]  /*0370*/  @!P2 SHF.L.U32 R9, R9, 0x10, RZ ;  /* 0x000000100909a819 */ /* 0x000fe200000006ff */
[----:B0-----:R-:W-:-:S02]  /*0380*/  @!P1 FMUL R10, R7, R16 ;  /* 0x00000010070a9220 */ /* 0x001fc40000400000 */
[----:B------:R-:W-:Y:S02]  /*0390*/  @!P0 IMAD.U32 R6, R6, 0x10000, RZ ;  /* 0x0001000006068824 */ /* 0x000fe400078e00ff */
[----:B------:R-:W-:Y:S01]  /*03a0*/  FMUL R2, R2, UR4 ;  /* 0x0000000402027c20 */ /* 0x000fe20008400000 */
[----:B------:R-:W-:Y:S01]  /*03b0*/  @!P2 FMUL R18, R9, UR4 ;  /* 0x000000040912ac20 */ /* 0x000fe20008400000 */
[----:B------:R-:W-:-:S07]  /*03c0*/  @!P0 FMUL R28, R6, UR4 ;  /* 0x00000004061c8c20 */ /* 0x000fce0008400000 */
.L_x_7983:
[----:B------:R-:W-:Y:S05]  /*03d0*/  BSYNC B0 ;  /* 0x0000000000007941 */ /* 0x000fea0003800000 */
.L_x_7982:
[----:B------:R-:W0:Y:S01]  /*03e0*/  LDC R5, c[0x0][0x22c] ;  /* 0x00008b00ff057b82 */ /* 0x000e220000000800 */
[----:B------:R-:W-:Y:S01]  /*03f0*/  BSSY B0, `(.L_x_7984) ;  /* 0x0000020000007945 */ /* 0x000fe20003800000 */
[----:B------:R-:W-:Y:S01]  /*0400*/  MOV R9, 0xff800000 ;  /* 0xff80000000097802 */ /* 0x000fe20000000f00 */
[----:B------:R-:W-:Y:S02]  /*0410*/  IMAD.MOV.U32 R7, RZ, RZ, -0x800000 ;  /* 0xff800000ff077424 */ /* 0x000fe400078e00ff */
[----:B------:R-:W-:Y:S05]  /*0420*/  @P3 BRA `(.L_x_7985) ;  /* 0x0000000000703947 */ /* 0x000fea0003800000 */
[----:B0-----:R-:W-:Y:S01]  /*0430*/  IMAD R7, R5, UR5, RZ ;  /* 0x0000000505077c24 */ /* 0x001fe2000f8e02ff */
[----:B------:R-:W-:Y:S01]  /*0440*/  ULDC.64 UR8, c[0x0][0x218] ;  /* 0x0000860000087ab9 */ /* 0x000fe20000000a00 */
[----:B------:R-:W-:-:S03]  /*0450*/  ULDC UR4, c[0x0][0x220] ;  /* 0x0000880000047ab9 */ /* 0x000fc60000000800 */
[----:B------:R-:W-:-:S04]  /*0460*/  IADD3 R4, P0, R7, R12, RZ ;  /* 0x0000000c07047210 */ /* 0x000fc80007f1e0ff */
[----:B------:R-:W-:Y:S02]  /*0470*/  LEA.HI.X.SX32 R7, R7, R8, 0x1, P0 ;  /* 0x0000000807077211 */ /* 0x000fe400000f0eff */
[----:B------:R-:W-:-:S04]  /*0480*/  LEA R6, P0, R4, UR8, 0x1 ;  /* 0x0000000804067c11 */ /* 0x000fc8000f8008ff */
[----:B------:R-:W-:-:S06]  /*0490*/  LEA.HI.X R7, R4, UR9, R7, 0x1, P0 ;  /* 0x0000000904077c11 */ /* 0x000fcc00080f0c07 */
[----:B------:R-:W2:Y:S01]  /*04a0*/  LDG.E.64 R6, desc[UR6][R6.64] ;  /* 0x0000000606067981 */ /* 0x000ea2000c1e1b00 */
[----:B------:R-:W-:Y:S01]  /*04b0*/  IADD3 R4, R14, 0x2, RZ ;  /* 0x000000020e047810 */ /* 0x000fe20007ffe0ff */
[----:B------:R-:W-:Y:S01]  /*04c0*/  IMAD.MOV.U32 R9, RZ, RZ, -0x800000 ;  /* 0xff800000ff097424 */ /* 0x000fe200078e00ff */
[----:B------:R-:W-:Y:S02]  /*04d0*/  MOV R21, 0xff800000 ;  /* 0xff80000000157802 */ /* 0x000fe40000000f00 */
[----:B------:R-:W-:Y:S01]  /*04e0*/  ISETP.GE.AND P1, PT, R4, R17, PT ;  /* 0x000000110400720c */ /* 0x000fe20003f26270 */
[----:B------:R-:W-:-:S05]  /*04f0*/  VIADD R4, R14, 0x3 ;  /* 0x000000030e047836 */ /* 0x000fca0000000000 */
[----:B------:R-:W-:Y:S02]  /*0500*/  ISETP.GE.AND P2, PT, R4, R17, PT ;  /* 0x000000110400720c */ /* 0x000fe40003f46270 */
[----:B------:R-:W-:-:S04]  /*0510*/  IADD3 R4, R14, 0x1, RZ ;  /* 0x000000010e047810 */ /* 0x000fc80007ffe0ff */
[----:B------:R-:W-:Y:S01]  /*0520*/  ISETP.GE.AND P0, PT, R4, R17, PT ;  /* 0x000000110400720c */ /* 0x000fe20003f06270 */
[----:B------:R-:W0:Y:S06]  /*0530*/  @!P1 LDC R23, c[0x0][0x220] ;  /* 0x00008800ff179b82 */ /* 0x000e2c0000000800 */
[C---:B--2---:R-:W-:Y:S01]  /*0540*/  @!P2 PRMT R11, R7.reuse, 0x7632, R11 ;  /* 0x00007632070ba816 */ /* 0x044fe2000000000b */
[----:B------:R-:W-:Y:S01]  /*0550*/  @!P1 IMAD.U32 R16, R7, 0x10000, RZ ;  /* 0x0001000007109824 */ /* 0x000fe200078e00ff */
[C---:B------:R-:W-:Y:S02]  /*0560*/  PRMT R4, R6.reuse, 0x7632, R4 ;  /* 0x0000763206047816 */ /* 0x040fe40000000004 */
[----:B------:R-:W-:Y:S01]  /*0570*/  @!P2 SHF.L.U32 R7, R11, 0x10, RZ ;  /* 0x000000100b07a819 */ /* 0x000fe200000006ff */
[----:B------:R-:W-:Y:S01]  /*0580*/  IMAD.MOV.U32 R11, RZ, RZ, -0x800000 ;  /* 0xff800000ff0b7424 */ /* 0x000fe200078e00ff */
[----:B------:R-:W-:Y:S01]  /*0590*/  SHF.L.U32 R6, R6, 0x10, RZ ;  /* 0x0000001006067819 */ /* 0x000fe200000006ff */
[----:B------:R-:W-:-:S02]  /*05a0*/  @!P0 IMAD.U32 R4, R4, 0x10000, RZ ;  /* 0x0001000004048824 */ /* 0x000fc400078e00ff */
[----:B0-----:R-:W-:Y:S01]  /*05b0*/  @!P1 FMUL R11, R16, R23 ;  /* 0x00000017100b9220 */ /* 0x001fe20000400000 */
[----:B------:R-:W-:Y:S01]  /*05c0*/  @!P2 FMUL R21, R7, UR4 ;  /* 0x000000040715ac20 */ /* 0x000fe20008400000 */
[----:B------:R-:W-:Y:S01]  /*05d0*/  @!P0 FMUL R9, R4, UR4 ;  /* 0x0000000404098c20 */ /* 0x000fe20008400000 */
[----:B------:R-:W-:-:S07]  /*05e0*/  FMUL R7, R6, UR4 ;  /* 0x0000000406077c20 */ /* 0x000fce0008400000 */
.L_x_7985:
[----:B------:R-:W-:Y:S05]  /*05f0*/  BSYNC B0 ;  /* 0x0000000000007941 */ /* 0x000fea0003800000 */
.L_x_7984:
[CC--:B------:R-:W-:Y:S02]  /*0600*/  FSETP.GT.AND P0, PT, R2.reuse, R28.reuse, PT ;  /* 0x0000001c0200720b */ /* 0x0c0fe40003f04000 */
[CC--:B------:R-:W-:Y:S02]  /*0610*/  FSETP.GT.AND P1, PT, R7.reuse, R9.reuse, PT ;  /* 0x000000090700720b */ /* 0x0c0fe40003f24000 */
[----:B------:R-:W-:Y:S02]  /*0620*/  FSEL R17, R2, R28, P0 ;  /* 0x0000001c02117208 */ /* 0x000fe40000000000 */
[----:B------:R-:W-:Y:S02]  /*0630*/  FSEL R4, R7, R9, P1 ;  /* 0x0000000907047208 */ /* 0x000fe40000800000 */
[----:B------:R-:W-:Y:S02]  /*0640*/  FSETP.GT.AND P0, PT, R17, R10, PT ;  /* 0x0000000a1100720b */ /* 0x000fe40003f04000 */
[----:B------:R-:W-:-:S02]  /*0650*/  FSETP.GT.AND P1, PT, R4, R11, PT ;  /* 0x0000000b0400720b */ /* 0x000fc40003f24000 */
[----:B------:R-:W-:Y:S02]  /*0660*/  FSEL R17, R17, R10, P0 ;  /* 0x0000000a11117208 */ /* 0x000fe40000000000 */
[----:B------:R-:W-:Y:S02]  /*0670*/  FSEL R4, R4, R11, P1 ;  /* 0x0000000b04047208 */ /* 0x000fe40000800000 */
[CC--:B------:R-:W-:Y:S02]  /*0680*/  FSETP.GT.AND P0, PT, R17.reuse, R18.reuse, PT ;  /* 0x000000121100720b */ /* 0x0c0fe40003f04000 */
[CC--:B------:R-:W-:Y:S02]  /*0690*/  FSETP.GT.AND P1, PT, R4.reuse, R21.reuse, PT ;  /* 0x000000150400720b */ /* 0x0c0fe40003f24000 */
[----:B------:R-:W-:Y:S02]  /*06a0*/  FSEL R17, R17, R18, P0 ;  /* 0x0000001211117208 */ /* 0x000fe40000000000 */
[----:B------:R-:W-:-:S02]  /*06b0*/  FSEL R4, R4, R21, P1 ;  /* 0x0000001504047208 */ /* 0x000fc40000800000 */
[----:B------:R-:W-:Y:S01]  /*06c0*/  IADD3 R3, R3, 0x80, RZ ;  /* 0x0000008003037810 */ /* 0x000fe20007ffe0ff */
[----:B------:R-:W1:Y:S03]  /*06d0*/  SHFL.BFLY PT, R6, R17, 0x10, 0x1f ;  /* 0x0e001f0011067f89 */ /* 0x000e6600000e0000 */
[C---:B------:R-:W-:Y:S01]  /*06e0*/  ISETP.GE.AND P2, PT, R3.reuse, 0x20, PT ;  /* 0x000000200300780c */ /* 0x040fe20003f46270 */
[----:B------:R-:W2:Y:S01]  /*06f0*/  SHFL.BFLY PT, R23, R4, 0x10, 0x1f ;  /* 0x0e001f0004177f89 */ /* 0x000ea200000e0000 */
[C---:B------:R-:W-:Y:S02]  /*0700*/  ISETP.GE.AND P3, PT, R3.reuse, 0x40, PT ;  /* 0x000000400300780c */ /* 0x040fe40003f66270 */
[C---:B------:R-:W-:Y:S02]  /*0710*/  ISETP.GE.AND P4, PT, R3.reuse, 0x60, PT ;  /* 0x000000600300780c */ /* 0x040fe40003f86270 */
[----:B------:R-:W-:-:S02]  /*0720*/  ISETP.GE.AND P5, PT, R3, 0x80, PT ;  /* 0x000000800300780c */ /* 0x000fc40003fa6270 */
[----:B-1----:R-:W-:Y:S02]  /*0730*/  FSETP.GEU.AND P0, PT, R17, R6, PT ;  /* 0x000000061100720b */ /* 0x002fe40003f0e000 */
[----:B--2---:R-:W-:Y:S02]  /*0740*/  FSETP.GEU.AND P1, PT, R4, R23, PT ;  /* 0x000000170400720b */ /* 0x004fe40003f2e000 */
[----:B------:R-:W-:Y:S02]  /*0750*/  FSEL R6, R6, R17, !P0 ;  /* 0x0000001106067208 */ /* 0x000fe40004000000 */
[----:B------:R-:W-:-:S03]  /*0760*/  FSEL R23, R23, R4, !P1 ;  /* 0x0000000417177208 */ /* 0x000fc60004800000 */
[----:B------:R-:W1:Y:S04]  /*0770*/  SHFL.BFLY PT, R25, R6, 0x8, 0x1f ;  /* 0x0d001f0006197f89 */ /* 0x000e6800000e0000 */
[----:B------:R-:W2:Y:S01]  /*0780*/  SHFL.BFLY PT, R16, R23, 0x8, 0x1f ;  /* 0x0d001f0017107f89 */ /* 0x000ea200000e0000 */
        /* <DEDUP_REMOVED lines=15> */
[----:B------:R-:W-:Y:S01]  /*0880*/  FSEL R20, R6, R17, !P1 ;  /* 0x0000001106147208 */ /* 0x000fe20004800000 */
[----:B------:R-:W-:-:S02]  /*0890*/  HFMA2.MMA R17, -RZ, RZ, 0, 0 ;  /* 0x00000000ff117435 */ /* 0x000fc400000001ff */
[----:B------:R-:W1:Y:S04]  /*08a0*/  SHFL.BFLY PT, R6, R23, 0x1, 0x1f ;  /* 0x0c201f0017067f89 */ /* 0x000e6800000e0000 */
[----:B------:R-:W2:Y:S01]  /*08b0*/  SHFL.BFLY PT, R25, R20, 0x1, 0x1f ;  /* 0x0c201f0014197f89 */ /* 0x000ea200000e0000 */
[----:B-1----:R-:W-:Y:S02]  /*08c0*/  FSETP.GEU.AND P0, PT, R23, R6, PT ;  /* 0x000000061700720b */ /* 0x002fe40003f0e000 */
[----:B--2---:R-:W-:Y:S02]  /*08d0*/  FSETP.GEU.AND P1, PT, R20, R25, PT ;  /* 0x000000191400720b */ /* 0x004fe40003f2e000 */
[----:B------:R-:W-:Y:S01]  /*08e0*/  FSEL R3, R6, R23, !P0 ;  /* 0x0000001706037208 */ /* 0x000fe20004000000 */
[----:B------:R-:W-:Y:S01]  /*08f0*/  IMAD.MOV.U32 R6, RZ, RZ, RZ ;  /* 0x000000ffff067224 */ /* 0x000fe200078e00ff */
[----:B------:R-:W-:Y:S01]  /*0900*/  FSEL R4, R25, R20, !P1 ;  /* 0x0000001419047208 */ /* 0x000fe20004800000 */
[----:B------:R-:W-:Y:S08]  /*0910*/  @!P2 BRA `(.L_x_7986) ;  /* 0x000000000030a947 */ /* 0x000ff00003800000 */
[----:B------:R-:W-:Y:S02]  /*0920*/  IMAD.MOV.U32 R17, RZ, RZ, 0x3bbb989d ;  /* 0x3bbb989dff117424 */ /* 0x000fe400078e00ff */
[----:B------:R-:W-:Y:S01]  /*0930*/  FADD R2, R2, -R3 ;  /* 0x8000000302027221 */ /* 0x000fe20000000000 */
[----:B------:R-:W-:-:S03]  /*0940*/  MOV R23, 0x437c0000 ;  /* 0x437c000000177802 */ /* 0x000fc60000000f00 */
[----:B------:R-:W-:-:S04]  /*0950*/  FFMA.SAT R16, R2, R17, 0.5 ;  /* 0x3f00000002107423 */ /* 0x000fc80000002011 */
[----:B------:R-:W-:-:S04]  /*0960*/  FFMA.RM R16, R16, R23, 12582913 ;  /* 0x4b40000110107423 */ /* 0x000fc80000004017 */
[----:B------:R-:W-:-:S04]  /*0970*/  FADD R17, R16, -12583039 ;  /* 0xcb40007f10117421 */ /* 0x000fc80000000000 */
[----:B------:R-:W-:-:S04]  /*0980*/  FFMA R17, R2, 1.4426950216293334961, -R17 ;  /* 0x3fb8aa3b02117823 */ /* 0x000fc80000000811 */
[----:B------:R-:W-:Y:S01]  /*0990*/  FFMA R20, R2, 1.925963033500011079e-08, R17 ;  /* 0x32a5706002147823 */ /* 0x000fe20000000011 */
[----:B------:R-:W-:-:S03]  /*09a0*/  IMAD.SHL.U32 R2, R16, 0x800000, RZ ;  /* 0x0080000010027824 */ /* 0x000fc600078e00ff */
[----:B------:R-:W1:Y:S02]  /*09b0*/  MUFU.EX2 R17, R20 ;  /* 0x0000001400117308 */ /* 0x000e640000000800 */
[----:B-1----:R-:W-:-:S04]  /*09c0*/  FMUL R2, R2, R17 ;  /* 0x0000001102027220 */ /* 0x002fc80000400000 */
[----:B------:R-:W-:-:S07]  /*09d0*/  FADD R17, RZ, R2 ;  /* 0x00000002ff117221 */ /* 0x000fce0000000000 */
.L_x_7986:
        /* <DEDUP_REMOVED lines=10> */
[----:B------:R-:W1:Y:S02]  /*0a80*/  MUFU.EX2 R23, R23 ;  /* 0x0000001700177308 */ /* 0x000e640000000800 */
[----:B-1----:R-:W-:-:S04]  /*0a90*/  FMUL R28, R16, R23 ;  /* 0x00000017101c7220 */ /* 0x002fc80000400000 */
[----:B------:R-:W-:-:S07]  /*0aa0*/  FADD R17, R17, R28 ;  /* 0x0000001c11117221 */ /* 0x000fce0000000000 */
.L_x_7987:
        /* <DEDUP_REMOVED lines=9> */
[----:B------:R-:W-:-:S05]  /*0b40*/  IMAD.SHL.U32 R10, R16, 0x800000, RZ ;  /* 0x00800000100a7824 */ /* 0x000fca00078e00ff */
[----:B------:R-:W1:Y:S02]  /*0b50*/  MUFU.EX2 R23, R23 ;  /* 0x0000001700177308 */ /* 0x000e640000000800 */
[----:B-1----:R-:W-:-:S04]  /*0b60*/  FMUL R10, R10, R23 ;  /* 0x000000170a0a7220 */ /* 0x002fc80000400000 */
[----:B------:R-:W-:-:S07]  /*0b70*/  FADD R17, R17, R10 ;  /* 0x0000000a11117221 */ /* 0x000fce0000000000 */
.L_x_7988:
        /* <DEDUP_REMOVED lines=13> */
.L_x_7989:
[----:B------:R-:W-:Y:S05]  /*0c50*/  @!P2 BRA `(.L_x_7990) ;  /* 0x000000000030a947 */ /* 0x000fea0003800000 */
[----:B------:R-:W-:Y:S01]  /*0c60*/  HFMA2.MMA R16, -RZ, RZ, 3.7421875, 0 ;  /* 0x437c0000ff107435 */ /* 0x000fe200000001ff */
[----:B------:R-:W-:Y:S02]  /*0c70*/  IMAD.MOV.U32 R6, RZ, RZ, 0x3bbb989d ;  /* 0x3bbb989dff067424 */ /* 0x000fe400078e00ff */
[----:B------:R-:W-:-:S04]  /*0c80*/  FADD R7, R7, -R4 ;  /* 0x8000000407077221 */ /* 0x000fc80000000000 */
[----:B------:R-:W-:-:S04]  /*0c90*/  FFMA.SAT R3, R7, R6, 0.5 ;  /* 0x3f00000007037423 */ /* 0x000fc80000002006 */
[----:B------:R-:W-:-:S04]  /*0ca0*/  FFMA.RM R3, R3, R16, 12582913 ;  /* 0x4b40000103037423 */ /* 0x000fc80000004010 */
[C---:B------:R-:W-:Y:S01]  /*0cb0*/  FADD R6, R3.reuse, -12583039 ;  /* 0xcb40007f03067421 */ /* 0x040fe20000000000 */
[----:B------:R-:W-:-:S03]  /*0cc0*/  IMAD.SHL.U32 R3, R3, 0x800000, RZ ;  /* 0x0080000003037824 */ /* 0x000fc600078e00ff */
[----:B------:R-:W-:-:S04]  /*0cd0*/  FFMA R6, R7, 1.4426950216293334961, -R6 ;  /* 0x3fb8aa3b07067823 */ /* 0x000fc80000000806 */
[----:B------:R-:W-:-:S06]  /*0ce0*/  FFMA R16, R7, 1.925963033500011079e-08, R6 ;  /* 0x32a5706007107823 */ /* 0x000fcc0000000006 */
[----:B------:R-:W1:Y:S02]  /*0cf0*/  MUFU.EX2 R16, R16 ;  /* 0x0000001000107308 */ /* 0x000e640000000800 */
[----:B-1----:R-:W-:-:S04]  /*0d00*/  FMUL R7, R3, R16 ;  /* 0x0000001003077220 */ /* 0x002fc80000400000 */
[----:B------:R-:W-:-:S07]  /*0d10*/  FADD R6, RZ, R7 ;  /* 0x00000007ff067221 */ /* 0x000fce0000000000 */
.L_x_7990:
        /* <DEDUP_REMOVED lines=13> */
.L_x_7991:
        /* <DEDUP_REMOVED lines=12> */
[----:B------:R-:W-:-:S07]  /*0eb0*/  FADD R6, R6, R11 ;  /* 0x0000000b06067221 */ /* 0x000fce0000000000 */
.L_x_7992:
        /* <DEDUP_REMOVED lines=13> */
.L_x_7993:
[----:B------:R-:W1:Y:S01]  /*0f90*/  SHFL.BFLY PT, R4, R17, 0x10, 0x1f ;  /* 0x0e001f0011047f89 */ /* 0x000e6200000e0000 */
[----:B------:R-:W-:-:S03]  /*0fa0*/  ISETP.GE.AND P0, PT, R0, 0x1, PT ;  /* 0x000000010000780c */ /* 0x000fc60003f06270 */
[----:B------:R-:W2:Y:S01]  /*0fb0*/  SHFL.BFLY PT, R3, R6, 0x10, 0x1f ;  /* 0x0e001f0006037f89 */ /* 0x000ea200000e0000 */
[----:B-1----:R-:W-:Y:S01]  /*0fc0*/  FADD R4, R4, R17 ;  /* 0x0000001104047221 */ /* 0x002fe20000000000 */
[----:B--2---:R-:W-:-:S04]  /*0fd0*/  FADD R3, R3, R6 ;  /* 0x0000000603037221 */ /* 0x004fc80000000000 */
[----:B------:R-:W1:Y:S04]  /*0fe0*/  SHFL.BFLY PT, R23, R4, 0x8, 0x1f ;  /* 0x0d001f0004177f89 */ /* 0x000e6800000e0000 */
        /* <DEDUP_REMOVED lines=11> */
[----:B------:R1:W2:Y:S04]  /*10a0*/  SHFL.BFLY PT, R3, R6, 0x1, 0x1f ;  /* 0x0c201f0006037f89 */ /* 0x0002a800000e0000 */
[----:B------:R1:W3:Y:S01]  /*10b0*/  SHFL.BFLY PT, R27, R22, 0x1, 0x1f ;  /* 0x0c201f00161b7f89 */ /* 0x0002e200000e0000 */
[----:B------:R-:W-:Y:S05]  /*10c0*/  @!P0 EXIT ;  /* 0x000000000000894d */ /* 0x000fea0003800000 */
[----:B------:R-:W-:Y:S01]  /*10d0*/  ISETP.GE.AND P2, PT, R14, R19, PT ;  /* 0x000000130e00720c */ /* 0x000fe20003f46270 */
[----:B------:R-:W-:Y:S01]  /*10e0*/  ULDC.64 UR4, c[0x0][0x210] ;  /* 0x0000840000047ab9 */ /* 0x000fe20000000a00 */
[----:B------:R-:W-:Y:S01]  /*10f0*/  BSSY B2, `(.L_x_7994) ;  /* 0x000005a000027945 */ /* 0x000fe20003800000 */
[----:B------:R-:W-:Y:S01]  /*1100*/  LEA R16, P0, R12, UR4, 0x1 ;  /* 0x000000040c107c11 */ /* 0x000fe2000f8008ff */
[----:B--2---:R-:W-:Y:S01]  /*1110*/  FADD R3, R6, R3 ;  /* 0x0000000306037221 */ /* 0x004fe20000000000 */
[----:B-1-3--:R-:W-:Y:S02]  /*1120*/  FADD R6, R22, R27 ;  /* 0x0000001b16067221 */ /* 0x00afe40000000000 */
[----:B------:R-:W-:-:S06]  /*1130*/  LEA.HI.X R17, R12, UR5, R8, 0x1, P0 ;  /* 0x000000050c117c11 */ /* 0x000fcc00080f0c08 */
[----:B------:R-:W-:Y:S05]  /*1140*/  @!P2 BRA `(.L_x_7995) ;  /* 0x000000000010a947 */ /* 0x000fea0003800000 */
[----:B0-----:R-:W-:-:S13]  /*1150*/  ISETP.GE.AND P0, PT, R14, R5, PT ;  /* 0x000000050e00720c */ /* 0x001fda0003f06270 */
[----:B------:R-:W-:Y:S05]  /*1160*/  @P0 BRA `(.L_x_7996) ;  /* 0x0000000400480947 */ /* 0x000fea0003800000 */
[----:B------:R1:W-:Y:S01]  /*1170*/  STG.E.64 desc[UR6][R16.64], RZ ;  /* 0x000000ff10007986 */ /* 0x0003e2000c101b06 */
[----:B------:R-:W-:Y:S05]  /*1180*/  BRA `(.L_x_7996) ;  /* 0x0000000400407947 */ /* 0x000fea0003800000 */
.L_x_7995:
        /* <DEDUP_REMOVED lines=11> */
[----:B------:R-:W-:Y:S05]  /*1240*/  CALL.REL.NOINC `($__internal_7_$__cuda_sm3x_div_rn_noftz_f32_slowpath) ;  /* 0x0000000800c87944 */ /* 0x000fea0003c00000 */
[----:B------:R-:W-:-:S07]  /*1250*/  MOV R5, R0 ;  /* 0x0000000000057202 */ /* 0x000fce0000000f00 */
.L_x_7998:
[----:B------:R-:W-:Y:S05]  /*1260*/  BSYNC B3 ;  /* 0x0000000000037941 */ /* 0x000fea0003800000 */
.L_x_7997:
        /* <DEDUP_REMOVED lines=17> */
[----:B------:R-:W-:Y:S05]  /*1380*/  CALL.REL.NOINC `($__internal_7_$__cuda_sm3x_div_rn_noftz_f32_slowpath) ;  /* 0x0000000800787944 */ /* 0x000fea0003c00000 */
[----:B------:R-:W-:-:S07]  /*1390*/  IMAD.MOV.U32 R4, RZ, RZ, R0 ;  /* 0x000000ffff047224 */ /* 0x000fce00078e0000 */
.L_x_8002:
[----:B------:R-:W-:Y:S05]  /*13a0*/  BSYNC B4 ;  /* 0x0000000000047941 */ /* 0x000fea0003800000 */
.L_x_8001:
[----:B------:R-:W-:-:S07]  /*13b0*/  F2FP.BF16.F32.PACK_AB R4, RZ, R4 ;  /* 0x00000004ff04723e */ /* 0x000fce00000010ff */
.L_x_8000:
[----:B------:R-:W-:Y:S05]  /*13c0*/  BSYNC B3 ;  /* 0x0000000000037941 */ /* 0x000fea0003800000 */
.L_x_7999:
        /* <DEDUP_REMOVED lines=18> */
.L_x_8006:
[----:B------:R-:W-:Y:S05]  /*14f0*/  BSYNC B4 ;  /* 0x0000000000047941 */ /* 0x000fea0003800000 */
.L_x_8005:
[----:B------:R-:W-:-:S07]  /*1500*/  F2FP.BF16.F32.PACK_AB R23, RZ, R23 ;  /* 0x00000017ff17723e */ /* 0x000fce00000010ff */
.L_x_8004:
[----:B------:R-:W-:Y:S05]  /*1510*/  BSYNC B3 ;  /* 0x0000000000037941 */ /* 0x000fea0003800000 */
.L_x_8003:
        /* <DEDUP_REMOVED lines=17> */
.L_x_8010:
[----:B------:R-:W-:Y:S05]  /*1630*/  BSYNC B4 ;  /* 0x0000000000047941 */ /* 0x000fea0003800000 */
.L_x_8009:
[----:B------:R-:W-:-:S07]  /*1640*/  F2FP.BF16.F32.PACK_AB R0, RZ, R0 ;  /* 0x00000000ff00723e */ /* 0x000fce00000010ff */
.L_x_8008:
[----:B------:R-:W-:Y:S05]  /*1650*/  BSYNC B3 ;  /* 0x0000000000037941 */ /* 0x000fea0003800000 */
.L_x_8007:
[----:B------:R-:W-:Y:S02]  /*1660*/  PRMT R22, R5, 0x5410, R4 ;  /* 0x0000541005167816 */ /* 0x000fe40000000004 */
[----:B------:R-:W-:-:S05]  /*1670*/  PRMT R23, R23, 0x5410, R0 ;  /* 0x0000541017177816 */ /* 0x000fca0000000000 */
[----:B------:R0:W-:Y:S02]  /*1680*/  STG.E.64 desc[UR6][R16.64], R22 ;  /* 0x0000001610007986 */ /* 0x0001e4000c101b06 */
.L_x_7996:
[----:B------:R-:W-:Y:S05]  /*1690*/  BSYNC B2 ;  /* 0x0000000000027941 */ /* 0x000fea0003800000 */
.L_x_7994:
[----:B------:R-:W2:Y:S01]  /*16a0*/  S2R R3, SR_TID.Y ;  /* 0x0000000000037919 */ /* 0x000ea20000002200 */
[----:B------:R-:W-:Y:S01]  /*16b0*/  ULDC UR4, c[0x0][0xc] ;  /* 0x0000030000047ab9 */ /* 0x000fe20000000800 */
[----:B------:R-:W2:Y:S01]  /*16c0*/  S2UR UR5, SR_CTAID.Y ;  /* 0x00000000000579c3 */ /* 0x000ea20000002600 */
[----:B------:R-:W-:Y:S01]  /*16d0*/  USHF.L.U32 UR4, UR4, 0x1, URZ ;  /* 0x0000000104047899 */ /* 0x000fe2000800063f */
[----:B------:R-:W3:Y:S06]  /*16e0*/  S2R R5, SR_CTAID.X ;  /* 0x0000000000057919 */ /* 0x000eec0000002500 */
[----:B------:R-:W2:Y:S02]  /*16f0*/  LDC R0, c[0x0][0x4] ;  /* 0x00000100ff007b82 */ /* 0x000ea40000000800 */
[----:B--2---:R-:W-:-:S04]  /*1700*/  IMAD R0, R0, UR5, R3 ;  /* 0x0000000500007c24 */ /* 0x004fc8000f8e0203 */
[----:B---3--:R-:W-:Y:S01]  /*1710*/  IMAD R0, R0, UR4, R5 ;  /* 0x0000000400007c24 */ /* 0x008fe2000f8e0205 */
[----:B------:R-:W-:-:S04]  /*1720*/  ULDC UR4, c[0x0][0x224] ;  /* 0x0000890000047ab9 */ /* 0x000fc80000000800 */
[----:B------:R-:W-:-:S04]  /*1730*/  IADD3 R0, -R0, UR4, RZ ;  /* 0x0000000400007c10 */ /* 0x000fc8000fffe1ff */
[----:B------:R-:W-:-:S13]  /*1740*/  ISETP.GE.AND P0, PT, R0, 0x2, PT ;  /* 0x000000020000780c */ /* 0x000fda0003f06270 */
[----:B------:R-:W-:Y:S05]  /*1750*/  @!P0 EXIT ;  /* 0x000000000000894d */ /* 0x000fea0003800000 */
[----:B------:R-:W2:Y:S01]  /*1760*/  LDC.64 R2, c[0x0][0x228] ;  /* 0x00008a00ff027b82 */ /* 0x000ea20000000a00 */
[----:B------:R-:W-:Y:S01]  /*1770*/  ULDC.64 UR4, c[0x0][0x210] ;  /* 0x0000840000047ab9 */ /* 0x000fe20000000a00 */
[----:B--2---:R-:W-:-:S05]  /*1780*/  IMAD R5, R2, R3, RZ ;  /* 0x0000000302057224 */ /* 0x004fca00078e02ff */
[----:B------:R-:W-:-:S04]  /*1790*/  IADD3 R13, P0, R5, R12, RZ ;  /* 0x0000000c050d7210 */ /* 0x000fc80007f1e0ff */
[----:B------:R-:W-:Y:S02]  /*17a0*/  LEA.HI.X.SX32 R8, R5, R8, 0x1, P0 ;  /* 0x0000000805087211 */ /* 0x000fe400000f0eff */
[----:B------:R-:W-:-:S04]  /*17b0*/  LEA R12, P0, R13, UR4, 0x1 ;  /* 0x000000040d0c7c11 */ /* 0x000fc8000f8008ff */
[----:B------:R-:W-:Y:S01]  /*17c0*/  LEA.HI.X R13, R13, UR5, R8, 0x1, P0 ;  /* 0x000000050d0d7c11 */ /* 0x000fe200080f0c08 */
[----:B------:R-:W-:Y:S08]  /*17d0*/  @!P2 BRA `(.L_x_8011) ;  /* 0x000000000010a947 */ /* 0x000ff00003800000 */
[----:B------:R-:W-:-:S13]  /*17e0*/  ISETP.GE.AND P0, PT, R14, R3, PT ;  /* 0x000000030e00720c */ /* 0x000fda0003f06270 */
[----:B------:R-:W-:Y:S05]  /*17f0*/  @P0 EXIT ;  /* 0x000000000000094d */ /* 0x000fea0003800000 */
[----:B------:R-:W-:Y:S01]  /*1800*/  STG.E.64 desc[UR6][R12.64], RZ ;  /* 0x000000ff0c007986 */ /* 0x000fe2000c101b06 */
[----:B------:R-:W-:Y:S05]  /*1810*/  EXIT ;  /* 0x000000000000794d */ /* 0x000fea0003800000 */
.L_x_8011:
        /* <DEDUP_REMOVED lines=10> */
[----:B------:R-:W-:Y:S02]  /*18c0*/  MOV R3, R6 ;  /* 0x0000000600037202 */ /* 0x000fe40000000f00 */
[----:B------:R-:W-:-:S07]  /*18d0*/  MOV R20, 0x18f0 ;  /* 0x000018f000147802 */ /* 0x000fce0000000f00 */
[----:B01----:R-:W-:Y:S05]  /*18e0*/  CALL.REL.NOINC `($__internal_7_$__cuda_sm3x_div_rn_noftz_f32_slowpath) ;  /* 0x0000000400207944 */ /* 0x003fea0003c00000 */
[----:B------:R-:W-:-:S07]  /*18f0*/  IMAD.MOV.U32 R5, RZ, RZ, R0 ;  /* 0x000000ffff057224 */ /* 0x000fce00078e0000 */
.L_x_8013:
[----:B------:R-:W-:Y:S05]  /*1900*/  BSYNC B2 ;  /* 0x0000000000027941 */ /* 0x000fea0003800000 */
.L_x_8012:
        /* <DEDUP_REMOVED lines=20> */
.L_x_8017:
[----:B------:R-:W-:Y:S05]  /*1a50*/  BSYNC B3 ;  /* 0x0000000000037941 */ /* 0x000fea0003800000 */
.L_x_8016:
[----:B------:R-:W-:-:S07]  /*1a60*/  F2FP.BF16.F32.PACK_AB R4, RZ, R4 ;  /* 0x00000004ff04723e */ /* 0x000fce00000010ff */
.L_x_8015:
[----:B------:R-:W-:Y:S05]  /*1a70*/  BSYNC B2 ;  /* 0x0000000000027941 */ /* 0x000fea0003800000 */
.L_x_8014:
        /* <DEDUP_REMOVED lines=19> */
.L_x_8021:
[----:B------:R-:W-:Y:S05]  /*1bb0*/  BSYNC B3 ;  /* 0x0000000000037941 */ /* 0x000fea0003800000 */
.L_x_8020:
[----:B------:R-:W-:-:S07]  /*1bc0*/  F2FP.BF16.F32.PACK_AB R7, RZ, R7 ;  /* 0x00000007ff07723e */ /* 0x000fce00000010ff */
.L_x_8019:
[----:B------:R-:W-:Y:S05]  /*1bd0*/  BSYNC B2 ;  /* 0x0000000000027941 */ /* 0x000fea0003800000 */
.L_x_8018:
        /* <DEDUP_REMOVED lines=18> */
.L_x_8025:
[----:B------:R-:W-:Y:S05]  /*1d00*/  BSYNC B3 ;  /* 0x0000000000037941 */ /* 0x000fea0003800000 */
.L_x_8024:
[----:B------:R-:W-:-:S07]  /*1d10*/  F2FP.BF16.F32.PACK_AB R0, RZ, R0 ;  /* 0x00000000ff00723e */ /* 0x000fce00000010ff */
.L_x_8023:
[----:B------:R-:W-:Y:S05]  /*1d20*/  BSYNC B2 ;  /* 0x0000000000027941 */ /* 0x000fea0003800000 */
.L_x_8022:
[----:B------:R-:W-:Y:S02]  /*1d30*/  PRMT R6, R5, 0x5410, R4 ;  /* 0x0000541005067816 */ /* 0x000fe40000000004 */
[----:B------:R-:W-:-:S05]  /*1d40*/  PRMT R7, R7, 0x5410, R0 ;  /* 0x0000541007077816 */ /* 0x000fca0000000000 */
[----:B------:R-:W-:Y:S01]  /*1d50*/  STG.E.64 desc[UR6][R12.64], R6 ;  /* 0x000000060c007986 */ /* 0x000fe2000c101b06 */
[----:B------:R-:W-:Y:S05]  /*1d60*/  EXIT ;  /* 0x000000000000794d */ /* 0x000fea0003800000 */
        .weak           $__internal_7_$__cuda_sm3x_div_rn_noftz_f32_slowpath
        .type           $__internal_7_$__cuda_sm3x_div_rn_noftz_f32_slowpath,@function
        .size           $__internal_7_$__cuda_sm3x_div_rn_noftz_f32_slowpath,(.L_x_14341 - $__internal_7_$__cuda_sm3x_div_rn_noftz_f32_slowpath)
$__internal_7_$__cuda_sm3x_div_rn_noftz_f32_slowpath:
[--C-:B------:R-:W-:Y:S01]  /*1d70*/  SHF.R.U32.HI R2, RZ, 0x17, R3.reuse ;  /* 0x00000017ff027819 */ /* 0x100fe20000011603 */
[----:B------:R-:W-:Y:S01]  /*1d80*/  BSSY B0, `(.L_x_8026) ;  /* 0x0000063000007945 */ /* 0x000fe20003800000 */
[----:B------:R-:W-:Y:S01]  /*1d90*/  SHF.R.U32.HI R26, RZ, 0x17, R0 ;  /* 0x00000017ff1a7819 */ /* 0x000fe20000011600 */
[----:B------:R-:W-:Y:S01]  /*1da0*/  IMAD.MOV.U32 R27, RZ, RZ, R3 ;  /* 0x000000ffff1b7224 */ /* 0x000fe200078e0003 */
[----:B------:R-:W-:Y:S02]  /*1db0*/  LOP3.LUT R2, R2, 0xff, RZ, 0xc0, !PT ;  /* 0x000000ff02027812 */ /* 0x000fe400078ec0ff */
[----:B------:R-:W-:-:S03]  /*1dc0*/  LOP3.LUT R26, R26, 0xff, RZ, 0xc0, !PT ;  /* 0x000000ff1a1a7812 */ /* 0x000fc600078ec0ff */
[----:B------:R-:W-:Y:S01]  /*1dd0*/  VIADD R25, R2, 0xffffffff ;  /* 0xffffffff02197836 */ /* 0x000fe20000000000 */
[----:B------:R-:W-:-:S04]  /*1de0*/  IADD3 R24, R26, -0x1, RZ ;  /* 0xffffffff1a187810 */ /* 0x000fc80007ffe0ff */
        /* <DEDUP_REMOVED lines=22> */
[----:B------:R-:W-:Y:S01]  /*1f50*/  @P0 IMAD.MOV.U32 R22, RZ, RZ, RZ ;  /* 0x000000ffff160224 */ /* 0x000fe200078e00ff */
[----:B------:R-:W-:Y:S01]  /*1f60*/  @!P0 MOV R22, 0xffffffc0 ;  /* 0xffffffc000168802 */ /* 0x000fe20000000f00 */
[----:B------:R-:W-:Y:S01]  /*1f70*/  @!P0 FFMA R0, R0, 1.84467440737095516160e+19, RZ ;  /* 0x5f80000000008823 */ /* 0x000fe200000000ff */
[----:B------:R-:W-:-:S03]  /*1f80*/  @!P1 FFMA R27, R3, 1.84467440737095516160e+19, RZ ;  /* 0x5f800000031b9823 */ /* 0x000fc600000000ff */
[----:B------:R-:W-:-:S07]  /*1f90*/  @!P1 VIADD R22, R22, 0x40 ;  /* 0x0000004016169836 */ /* 0x000fce0000000000 */
.L_x_8027:
[----:B------:R-:W-:Y:S01]  /*1fa0*/  LEA R24, R2, 0xc0800000, 0x17 ;  /* 0xc080000002187811 */ /* 0x000fe200078eb8ff */
[----:B------:R-:W-:Y:S03]  /*1fb0*/  BSSY B1, `(.L_x_8032) ;  /* 0x0000036000017945 */ /* 0x000fe60003800000 */
[----:B------:R-:W-:-:S04]  /*1fc0*/  IADD3 R27, -R24, R27, RZ ;  /* 0x0000001b181b7210 */ /* 0x000fc80007ffe1ff */
[----:B------:R0:W1:Y:S01]  /*1fd0*/  MUFU.RCP R24, R27 ;  /* 0x0000001b00187308 */ /* 0x0000620000001000 */
[----:B------:R-:W-:Y:S01]  /*1fe0*/  FADD.FTZ R25, -R27, -RZ ;  /* 0x800000ff1b197221 */ /* 0x000fe20000010100 */
[----:B0-----:R-:W-:-:S04]  /*1ff0*/  VIADD R27, R26, 0xffffff81 ;  /* 0xffffff811a1b7836 */ /* 0x001fc80000000000 */
[C---:B------:R-:W-:Y:S01]  /*2000*/  IMAD R0, R27.reuse, -0x800000, R0 ;  /* 0xff8000001b007824 */ /* 0x040fe200078e0200 */
[----:B------:R-:W-:Y:S01]  /*2010*/  IADD3 R27, R27, 0x7f, -R2 ;  /* 0x0000007f1b1b7810 */ /* 0x000fe20007ffe802 */
[----:B-1----:R-:W-:-:S03]  /*2020*/  FFMA R29, R24, R25, 1 ;  /* 0x3f800000181d7423 */ /* 0x002fc60000000019 */
[----:B------:R-:W-:Y:S01]  /*2030*/  IADD3 R27, R27, R22, RZ ;  /* 0x000000161b1b7210 */ /* 0x000fe20007ffe0ff */
        /* <DEDUP_REMOVED lines=22> */
[C---:B------:R-:W-:Y:S01]  /*21a0*/  VIADD R25, R2.reuse, 0x20 ;  /* 0x0000002002197836 */ /* 0x040fe20000000000 */
[----:B------:R-:W-:Y:S02]  /*21b0*/  ISETP.NE.AND P3, PT, R2, RZ, PT ;  /* 0x000000ff0200720c */ /* 0x000fe40003f65270 */
[----:B------:R-:W-:Y:S02]  /*21c0*/  LOP3.LUT R22, R22, 0x7fffff, RZ, 0xc0, !PT ;  /* 0x007fffff16167812 */ /* 0x000fe400078ec0ff */
[----:B------:R-:W-:Y:S02]  /*21d0*/  ISETP.NE.AND P1, PT, R2, RZ, PT ;  /* 0x000000ff0200720c */ /* 0x000fe40003f25270 */
[----:B------:R-:W-:-:S02]  /*21e0*/  LOP3.LUT R22, R22, 0x800000, RZ, 0xfc, !PT ;  /* 0x0080000016167812 */ /* 0x000fc400078efcff */
[----:B------:R-:W-:Y:S02]  /*21f0*/  IADD3 R2, -R2, RZ, RZ ;  /* 0x000000ff02027210 */ /* 0x000fe40007ffe1ff */
[----:B------:R-:W-:Y:S02]  /*2200*/  SHF.L.U32 R25, R22, R25, RZ ;  /* 0x0000001916197219 */ /* 0x000fe400000006ff */
[----:B------:R-:W-:Y:S02]  /*2210*/  FSETP.NEU.FTZ.AND P0, PT, R24, R29, PT ;  /* 0x0000001d1800720b */ /* 0x000fe40003f1d000 */
        /* <DEDUP_REMOVED lines=11> */
.L_x_8034:
[----:B------:R-:W-:-:S04]  /*22d0*/  LOP3.LUT R0, R0, 0x80000000, RZ, 0xc0, !PT ;  /* 0x8000000000007812 */ /* 0x000fc800078ec0ff */
[----:B------:R-:W-:Y:S01]  /*22e0*/  LOP3.LUT R0, R0, 0x7f800000, RZ, 0xfc, !PT ;  /* 0x7f80000000007812 */ /* 0x000fe200078efcff */
[----:B------:R-:W-:Y:S06]  /*22f0*/  BRA `(.L_x_8035) ;  /* 0x0000000000047947 */ /* 0x000fec0003800000 */
.L_x_8033:
[----:B------:R-:W-:-:S07]  /*2300*/  LEA R0, R27, R0, 0x17 ;  /* 0x000000001b007211 */ /* 0x000fce00078eb8ff */
.L_x_8035:
[----:B------:R-:W-:Y:S05]  /*2310*/  BSYNC B1 ;  /* 0x0000000000017941 */ /* 0x000fea0003800000 */
.L_x_8032:
[----:B------:R-:W-:Y:S05]  /*2320*/  BRA `(.L_x_8036) ;  /* 0x0000000000207947 */ /* 0x000fea0003800000 */
.L_x_8031:
[----:B------:R-:W-:-:S04]  /*2330*/  LOP3.LUT R0, R27, 0x80000000, R0, 0x48, !PT ;  /* 0x800000001b007812 */ /* 0x000fc800078e4800 */
[----:B------:R-:W-:Y:S01]  /*2340*/  LOP3.LUT R0, R0, 0x7f800000, RZ, 0xfc, !PT ;  /* 0x7f80000000007812 */ /* 0x000fe200078efcff */
[----:B------:R-:W-:Y:S06]  /*2350*/  BRA `(.L_x_8036) ;  /* 0x0000000000147947 */ /* 0x000fec0003800000 */
.L_x_8030:
[----:B------:R-:W-:Y:S01]  /*2360*/  LOP3.LUT R0, R27, 0x80000000, R0, 0x48, !PT ;  /* 0x800000001b007812 */ /* 0x000fe200078e4800 */
[----:B------:R-:W-:Y:S06]  /*2370*/  BRA `(.L_x_8036) ;  /* 0x00000000000c7947 */ /* 0x000fec0003800000 */
.L_x_8029:
[----:B------:R-:W0:Y:S01]  /*2380*/  MUFU.RSQ R0, -QNAN ;  /* 0xffc0000000007908 */ /* 0x000e220000001400 */
[----:B------:R-:W-:Y:S05]  /*2390*/  BRA `(.L_x_8036) ;  /* 0x0000000000047947 */ /* 0x000fea0003800000 */
.L_x_8028:
[----:B------:R-:W-:-:S07]  /*23a0*/  FADD.FTZ R0, R0, R3 ;  /* 0x0000000300007221 */ /* 0x000fce0000010000 */
.L_x_8036:
[----:B------:R-:W-:Y:S05]  /*23b0*/  BSYNC B0 ;  /* 0x0000000000007941 */ /* 0x000fea0003800000 */
.L_x_8026:
[----:B------:R-:W-:Y:S01]  /*23c0*/  HFMA2.MMA R25, -RZ, RZ, 0, 0 ;  /* 0x00000000ff197435 */ /* 0x000fe200000001ff */
[----:B------:R-:W-:-:S05]  /*23d0*/  IMAD.MOV.U32 R24, RZ, RZ, R20 ;  /* 0x000000ffff187224 */ /* 0x000fca00078e0014 */
[----:B0-----:R-:W-:Y:S05]  /*23e0*/  RET.REL.NODEC R24 `(_ZN18transformer_engine47scaled_upper_triang_masked_softmax_warp_forwardI13__nv_bfloat16S1_fLi7EEEvPT0_PKT_T1_iii) ;  /* 0xffffffdc18047950 */ /* 0x001fea0003c3ffff */
.L_x_8037:
        /* <DEDUP_REMOVED lines=9> */
.L_x_14341:


//--------------------- .text._ZN18transformer_engine47scaled_upper_triang_masked_softmax_warp_forwardI13__nv_bfloat16S1_fLi6EEEvPT0_PKT_T1_iii --------------------------
	.section	.text._ZN18transformer_engine47scaled_upper_triang_masked_softmax_warp_forwardI13__nv_bfloat16S1_fLi6EEEvPT0_PKT_T1_iii,"ax",@progbits
	.align	128
        .global         _ZN18transformer_engine47scaled_upper_triang_masked_softmax_warp_forwardI13__nv_bfloat16S1_fLi6EEEvPT0_PKT_T1_iii
        .type           _ZN18transformer_engine47scaled_upper_triang_masked_softmax_warp_forwardI13__nv_bfloat16S1_fLi6EEEvPT0_PKT_T1_iii,@function
        .size           _ZN18transformer_engine47scaled_upper_triang_masked_softmax_warp_forwardI13__nv_bfloat16S1_fLi6EEEvPT0_PKT_T1_iii,(.L_x_14342 - _ZN18transformer_engine47scaled_upper_triang_masked_softmax_warp_forwardI13__nv_bfloat16S1_fLi6EEEvPT0_PKT_T1_iii)
        .other          _ZN18transformer_engine47scaled_upper_triang_masked_softmax_warp_forwardI13__nv_bfloat16S1_fLi6EEEvPT0_PKT_T1_iii,@"STO_CUDA_ENTRY STV_DEFAULT"
_ZN18transformer_engine47scaled_upper_triang_masked_softmax_warp_forwardI13__nv_bfloat16S1_fLi6EEEvPT0_PKT_T1_iii:
.text._ZN18transformer_engine47scaled_upper_triang_masked_softmax_warp_forwardI13__nv_bfloat16S1_fLi6EEEvPT0_PKT_T1_iii:
        /* <DEDUP_REMOVED lines=8> */
[----:B------:R-:W-:-:S05]  /*0080*/  USHF.L.U32 UR4, UR4, 0x1, URZ ;  /* 0x0000000104047899 */ /* 0x000fca000800063f */
[----:B------:R-:W3:Y:S01]  /*0090*/  LDC R7, c[0x0][0x22c] ;  /* 0x00008b00ff077b82 */ /* 0x000ee20000000800 */
[----:B0-----:R-:W-:Y:S01]  /*00a0*/  IMAD R3, R3, UR5, R2 ;  /* 0x0000000503037c24 */ /* 0x001fe2000f8e0202 */
[----:B------:R-:W-:Y:S01]  /*00b0*/  USHF.R.S32.HI UR5, URZ, 0x1f, UR6 ;  /* 0x0000001f3f057899 */ /* 0x000fe20008011406 */
[----:B-1----:R-:W-:Y:S02]  /*00c0*/  VIADD R11, R0, 0x1 ;  /* 0x00000001000b7836 */ /* 0x002fe40000000000 */
[----:B------:R-:W-:Y:S01]  /*00d0*/  IMAD R9, R3, UR4, R0 ;  /* 0x0000000403097c24 */ /* 0x000fe2000f8e0200 */
[----:B------:R-:W-:Y:S01]  /*00e0*/  ULDC UR4, c[0x0][0x224] ;  /* 0x0000890000047ab9 */ /* 0x000fe20000000800 */
[--C-:B--2---:R-:W-:Y:S01]  /*00f0*/  SHF.R.S32.HI R5, RZ, 0x1f, R4.reuse ;  /* 0x0000001fff057819 */ /* 0x104fe20000011404 */
[----:B------:R-:W-:Y:S02]  /*0100*/  VIADD R8, R4, 0x20 ;  /* 0x0000002004087836 */ /* 0x000fe40000000000 */
[C---:B------:R-:W-:Y:S01]  /*0110*/  IADD3 R20, -R9.reuse, UR4, RZ ;  /* 0x0000000409147c10 */ /* 0x040fe2000fffe1ff */
[C---:B------:R-:W-:Y:S01]  /*0120*/  IMAD R13, R9.reuse, UR5, RZ ;  /* 0x00000005090d7c24 */ /* 0x040fe2000f8e02ff */
[----:B------:R-:W-:Y:S01]  /*0130*/  ULDC.64 UR4, c[0x0][0x218] ;  /* 0x0000860000047ab9 */ /* 0x000fe20000000a00 */
[----:B------:R-:W-:Y:S01]  /*0140*/  IMAD.WIDE.U32 R2, R9, UR6, R4 ;  /* 0x0000000609027c25 */ /* 0x000fe2000f8e0004 */
[----:B------:R-:W-:-:S02]  /*0150*/  ISETP.GT.AND P0, PT, R20, RZ, PT ;  /* 0x000000ff1400720c */ /* 0x000fc40003f04270 */
[----:B------:R-:W-:Y:S01]  /*0160*/  VIMNMX R19, R20, 0x2, PT ;  /* 0x0000000214137848 */ /* 0x000fe20003fe0100 */
[----:B------:R-:W-:Y:S01]  /*0170*/  IMAD.IADD R10, R3, 0x1, R13 ;  /* 0x00000001030a7824 */ /* 0x000fe200078e020d */
[----:B------:R-:W-:Y:S01]  /*0180*/  SEL R3, R11, RZ, P0 ;  /* 0x000000ff0b037207 */ /* 0x000fe20000000000 */
[----:B---3--:R-:W-:Y:S01]  /*0190*/  IMAD R9, R7, UR6, RZ ;  /* 0x0000000607097c24 */ /* 0x008fe2000f8e02ff */
[----:B------:R-:W-:Y:S01]  /*01a0*/  ISETP.GT.AND P2, PT, R19, 0x1, PT ;  /* 0x000000011300780c */ /* 0x000fe20003f44270 */
[C---:B------:R-:W-:Y:S01]  /*01b0*/  IMAD.SHL.U32 R6, R2.reuse, 0x2, RZ ;  /* 0x0000000202067824 */ /* 0x040fe200078e00ff */
[----:B------:R-:W-:Y:S02]  /*01c0*/  SHF.L.U64.HI R21, R2, 0x1, R10 ;  /* 0x0000000102157819 */ /* 0x000fe4000001020a */
[----:B------:R-:W-:Y:S02]  /*01d0*/  IADD3 R2, P3, R9, R2, RZ ;  /* 0x0000000209027210 */ /* 0x000fe40007f7e0ff */
[----:B------:R-:W-:-:S02]  /*01e0*/  ISETP.GE.AND P0, PT, R4, R3, PT ;  /* 0x000000030400720c */ /* 0x000fc40003f06270 */
[----:B------:R-:W-:Y:S02]  /*01f0*/  ISETP.GE.AND P1, PT, R8, R3, PT ;  /* 0x000000030800720c */ /* 0x000fe40003f26270 */
[----:B------:R-:W-:Y:S02]  /*0200*/  SEL R3, R11, RZ, P2 ;  /* 0x000000ff0b037207 */ /* 0x000fe40001000000 */
[----:B------:R-:W-:Y:S02]  /*0210*/  LEA.HI.X.SX32 R9, R9, R10, 0x1, P3 ;  /* 0x0000000a09097211 */ /* 0x000fe400018f0eff */
[----:B------:R-:W-:Y:S02]  /*0220*/  SHF.L.U32 R14, R2, 0x1, RZ ;  /* 0x00000001020e7819 */ /* 0x000fe400000006ff */
[-C--:B------:R-:W-:Y:S02]  /*0230*/  ISETP.GE.AND P2, PT, R4, R3.reuse, PT ;  /* 0x000000030400720c */ /* 0x080fe40003f46270 */
[----:B------:R-:W-:Y:S01]  /*0240*/  ISETP.GE.AND P3, PT, R8, R3, PT ;  /* 0x000000030800720c */ /* 0x000fe20003f66270 */
[----:B------:R-:W0:Y:S01]  /*0250*/  @!P0 LDC R25, c[0x0][0x220] ;  /* 0x00008800ff198b82 */ /* 0x000e220000000800 */
[----:B------:R-:W-:-:S02]  /*0260*/  IADD3 R12, P4, R6, UR4, RZ ;  /* 0x00000004060c7c10 */ /* 0x000fc4000ff9e0ff */
[----:B------:R-:W-:Y:S02]  /*0270*/  SHF.L.U64.HI R10, R2, 0x1, R9 ;  /* 0x00000001020a7819 */ /* 0x000fe40000010209 */
[----:B------:R-:W-:Y:S02]  /*0280*/  IADD3 R2, P5, R14, UR4, RZ ;  /* 0x000000040e027c10 */ /* 0x000fe4000ffbe0ff */
[----:B------:R-:W-:Y:S01]  /*0290*/  IADD3.X R13, R21, UR5, RZ, P4, !PT ;  /* 0x00000005150d7c10 */ /* 0x000fe2000a7fe4ff */
[----:B------:R-:W1:Y:S01]  /*02a0*/  @!P1 LDC R27, c[0x0][0x220] ;  /* 0x00008800ff1b9b82 */ /* 0x000e620000000800 */
[----:B------:R-:W-:Y:S01]  /*02b0*/  IADD3.X R3, R10, UR5, RZ, P5, !PT ;  /* 0x000000050a037c10 */ /* 0x000fe2000affe4ff */
[----:B------:R-:W-:Y:S02]  /*02c0*/  ULDC.64 UR4, c[0x0][0x208] ;  /* 0x0000820000047ab9 */ /* 0x000fe40000000a00 */
[----:B------:R-:W2:Y:S04]  /*02d0*/  @!P0 LDG.E.U16 R18, desc[UR4][R12.64] ;  /* 0x000000040c128981 */ /* 0x000ea8000c1e1500 */
[----:B------:R-:W3:Y:S01]  /*02e0*/  @!P1 LDG.E.U16 R22, desc[UR4][R12.64+0x40] ;  /* 0x000040040c169981 */ /* 0x000ee2000c1e1500 */
[----:B------:R-:W4:Y:S03]  /*02f0*/  @!P2 LDC R26, c[0x0][0x220] ;  /* 0x00008800ff1aab82 */ /* 0x000f260000000800 */
[----:B------:R-:W5:Y:S04]  /*0300*/  @!P2 LDG.E.U16 R23, desc[UR4][R2.64] ;  /* 0x000000040217a981 */ /* 0x000f68000c1e1500 */
[----:B------:R-:W4:Y:S01]  /*0310*/  @!P3 LDG.E.U16 R24, desc[UR4][R2.64+0x40] ;  /* 0x000040040218b981 */ /* 0x000f22000c1e1500 */
[----:B------:R-:W4:Y:S01]  /*0320*/  @!P3 LDC R29, c[0x0][0x220] ;  /* 0x00008800ff1dbb82 */ /* 0x000f220000000800 */
[----:B------:R-:W-:-:S02]  /*0330*/  IMAD.MOV.U32 R16, RZ, RZ, -0x800000 ;  /* 0xff800000ff107424 */ /* 0x000fc400078e00ff */
[----:B------:R-:W-:Y:S02]  /*0340*/  IMAD.MOV.U32 R17, RZ, RZ, -0x800000 ;  /* 0xff800000ff117424 */ /* 0x000fe400078e00ff */
[----:B------:R-:W-:Y:S02]  /*0350*/  IMAD.MOV.U32 R15, RZ, RZ, -0x800000 ;  /* 0xff800000ff0f7424 */ /* 0x000fe400078e00ff */
[----:B------:R-:W-:Y:S02]  /*0360*/  IMAD.MOV.U32 R9, RZ, RZ, -0x800000 ;  /* 0xff800000ff097424 */ /* 0x000fe400078e00ff */
[----:B------:R-:W-:Y:S01]  /*0370*/  VIADD R0, R0, 0x20 ;  /* 0x0000002000007836 */ /* 0x000fe20000000000 */
[----:B--2---:R-:W-:Y:S01]  /*0380*/  @!P0 SHF.L.U32 R18, R18, 0x10, RZ ;  /* 0x0000001012128819 */ /* 0x004fe200000006ff */
[----:B---3--:R-:W-:-:S04]  /*0390*/  @!P1 IMAD.U32 R22, R22, 0x10000, RZ ;  /* 0x0001000016169824 */ /* 0x008fc800078e00ff */
[----:B0-----:R-:W-:Y:S01]  /*03a0*/  @!P0 FMUL R16, R18, R25 ;  /* 0x0000001912108220 */ /* 0x001fe20000400000 */
[----:B-----5:R-:W-:Y:S02]  /*03b0*/  @!P2 IMAD.U32 R23, R23, 0x10000, RZ ;  /* 0x000100001717a824 */ /* 0x020fe400078e00ff */
[----:B-1----:R-:W-:Y:S01]  /*03c0*/  @!P1 FMUL R17, R22, R27 ;  /* 0x0000001b16119220 */ /* 0x002fe20000400000 */
[----:B----4-:R-:W-:Y:S02]  /*03d0*/  @!P3 IMAD.U32 R24, R24, 0x10000, RZ ;  /* 0x000100001818b824 */ /* 0x010fe400078e00ff */
[----:B------:R-:W-:Y:S02]  /*03e0*/  @!P2 FMUL R15, R23, R26 ;  /* 0x0000001a170fa220 */ /* 0x000fe40000400000 */
[----:B------:R-:W-:Y:S01]  /*03f0*/  FSETP.GT.AND P0, PT, R16, R17, PT ;  /* 0x000000111000720b */ /* 0x000fe20003f04000 */
[----:B------:R-:W-:Y:S01]  /*0400*/  @!P3 FMUL R9, R24, R29 ;  /* 0x0000001d1809b220 */ /* 0x000fe20000400000 */
[----:B------:R-:W-:-:S02]  /*0410*/  ISETP.GE.AND P2, PT, R0, 0x20, PT ;  /* 0x000000200000780c */ /* 0x000fc40003f46270 */
[----:B------:R-:W-:Y:S02]  /*0420*/  FSEL R2, R16, R17, P0 ;  /* 0x0000001110027208 */ /* 0x000fe40000000000 */
[CC--:B------:R-:W-:Y:S02]  /*0430*/  FSETP.GT.AND P1, PT, R15.reuse, R9.reuse, PT ;  /* 0x000000090f00720b */ /* 0x0c0fe40003f24000 */
[----:B------:R-:W-:Y:S01]  /*0440*/  ISETP.GE.AND P3, PT, R0, 0x40, PT ;  /* 0x000000400000780c */ /* 0x000fe20003f66270 */
[----:B------:R-:W0:Y:S01]  /*0450*/  SHFL.BFLY PT, R13, R2, 0x10, 0x1f ;  /* 0x0e001f00020d7f89 */ /* 0x000e2200000e0000 */
[----:B------:R-:W-:-:S05]  /*0460*/  FSEL R3, R15, R9, P1 ;  /* 0x000000090f037208 */ /* 0x000fca0000800000 */
[----:B------:R-:W1:Y:S01]  /*0470*/  SHFL.BFLY PT, R12, R3, 0x10, 0x1f ;  /* 0x0e001f00030c7f89 */ /* 0x000e6200000e0000 */
[----:B0-----:R-:W-:-:S04]  /*0480*/  FSETP.GEU.AND P0, PT, R2, R13, PT ;  /* 0x0000000d0200720b */ /* 0x001fc80003f0e000 */
[----:B------:R-:W-:Y:S02]  /*0490*/  FSEL R13, R13, R2, !P0 ;  /* 0x000000020d0d7208 */ /* 0x000fe40004000000 */
[----:B-1----:R-:W-:-:S03]  /*04a0*/  FSETP.GEU.AND P1, PT, R3, R12, PT ;  /* 0x0000000c0300720b */ /* 0x002fc60003f2e000 */
[----:B------:R-:W0:Y:S01]  /*04b0*/  SHFL.BFLY PT, R18, R13, 0x8, 0x1f ;  /* 0x0d001f000d127f89 */ /* 0x000e2200000e0000 */
[----:B------:R-:W-:-:S05]  /*04c0*/  FSEL R12, R12, R3, !P1 ;  /* 0x000000030c0c7208 */ /* 0x000fca0004800000 */
        /* <DEDUP_REMOVED lines=17> */
[----:B------:R-:W-:Y:S01]  /*05e0*/  FSEL R25, R25, R2, !P1 ;  /* 0x0000000219197208 */ /* 0x000fe20004800000 */
[----:B------:R-:W-:-:S04]  /*05f0*/  HFMA2.MMA R2, -RZ, RZ, 0, 0 ;  /* 0x00000000ff027435 */ /* 0x000fc800000001ff */
[----:B------:R-:W1:Y:S01]  /*0600*/  SHFL.BFLY PT, R18, R25, 0x1, 0x1f ;  /* 0x0c201f0019127f89 */ /* 0x000e6200000e0000 */
[----:B0-----:R-:W-:-:S04]  /*0610*/  FSETP.GEU.AND P0, PT, R13, R12, PT ;  /* 0x0000000c0d00720b */ /* 0x001fc80003f0e000 */
[----:B------:R-:W-:Y:S01]  /*0620*/  FSEL R3, R12, R13, !P0 ;  /* 0x0000000d0c037208 */ /* 0x000fe20004000000 */
[----:B------:R-:W-:Y:S01]  /*0630*/  IMAD.MOV.U32 R12, RZ, RZ, RZ ;  /* 0x000000ffff0c7224 */ /* 0x000fe200078e00ff */
[----:B-1----:R-:W-:-:S04]  /*0640*/  FSETP.GEU.AND P1, PT, R25, R18, PT ;  /* 0x000000121900720b */ /* 0x002fc80003f2e000 */
[----:B------:R-:W-:Y:S01]  /*0650*/  FSEL R0, R18, R25, !P1 ;  /* 0x0000001912007208 */ /* 0x000fe20004800000 */
[----:B------:R-:W-:Y:S08]  /*0660*/  @!P2 BRA `(.L_x_8038) ;  /* 0x000000000030a947 */ /* 0x000ff00003800000 */
[----:B------:R-:W-:Y:S02]  /*0670*/  IMAD.MOV.U32 R13, RZ, RZ, 0x3bbb989d ;  /* 0x3bbb989dff0d7424 */ /* 0x000fe400078e00ff */
[----:B------:R-:W-:Y:S01]  /*0680*/  FADD R16, R16, -R3 ;  /* 0x8000000310107221 */ /* 0x000fe20000000000 */
[----:B------:R-:W-:-:S03]  /*0690*/  IMAD.MOV.U32 R23, RZ, RZ, 0x437c0000 ;  /* 0x437c0000ff177424 */ /* 0x000fc600078e00ff */
        /* <DEDUP_REMOVED lines=9> */
.L_x_8038:
[----:B------:R-:W-:Y:S05]  /*0730*/  @!P3 BRA `(.L_x_8039) ;  /* 0x000000000030b947 */ /* 0x000fea0003800000 */
[----:B------:R-:W-:Y:S01]  /*0740*/  MOV R18, 0x3bbb989d ;  /* 0x3bbb989d00127802 */ /* 0x000fe20000000f00 */
        /* <DEDUP_REMOVED lines=11> */
.L_x_8039:
[----:B------:R-:W-:Y:S05]  /*0800*/  @!P2 BRA `(.L_x_8040) ;  /* 0x000000000030a947 */ /* 0x000fea0003800000 */
[----:B------:R-:W-:Y:S02]  /*0810*/  IMAD.MOV.U32 R2, RZ, RZ, 0x3bbb989d ;  /* 0x3bbb989dff027424 */ /* 0x000fe400078e00ff */
        /* <DEDUP_REMOVED lines=11> */
.L_x_8040:
[----:B------:R-:W-:Y:S05]  /*08d0*/  @!P3 BRA `(.L_x_8041) ;  /* 0x000000000030b947 */ /* 0x000fea0003800000 */
        /* <DEDUP_REMOVED lines=12> */
.L_x_8041:
[----:B------:R-:W0:Y:S01]  /*09a0*/  SHFL.BFLY PT, R3, R12, 0x10, 0x1f ;  /* 0x0e001f000c037f89 */ /* 0x000e2200000e0000 */
[----:B------:R-:W-:-:S03]  /*09b0*/  ISETP.GE.AND P0, PT, R19, 0x1, PT ;  /* 0x000000011300780c */ /* 0x000fc60003f06270 */
        /* <DEDUP_REMOVED lines=15> */
[----:B------:R0:W1:Y:S04]  /*0ab0*/  SHFL.BFLY PT, R3, R2, 0x1, 0x1f ;  /* 0x0c201f0002037f89 */ /* 0x00006800000e0000 */
[----:B------:R0:W2:Y:S01]  /*0ac0*/  SHFL.BFLY PT, R13, R12, 0x1, 0x1f ;  /* 0x0c201f000c0d7f89 */ /* 0x0000a200000e0000 */
[----:B------:R-:W-:Y:S05]  /*0ad0*/  @!P0 EXIT ;  /* 0x000000000000894d */ /* 0x000fea0003800000 */
[----:B------:R-:W-:Y:S01]  /*0ae0*/  ISETP.GE.AND P2, PT, R4, R11, PT ;  /* 0x0000000b0400720c */ /* 0x000fe20003f46270 */
[----:B------:R-:W-:Y:S04]  /*0af0*/  BSSY B0, `(.L_x_8042) ;  /* 0x0000036000007945 */ /* 0x000fe80003800000 */
[----:B------:R-:W-:Y:S01]  /*0b00*/  BSSY B1, `(.L_x_8043) ;  /* 0x0000017000017945 */ /* 0x000fe20003800000 */
[----:B-1----:R-:W-:Y:S01]  /*0b10*/  FADD R3, R2, R3 ;  /* 0x0000000302037221 */ /* 0x002fe20000000000 */
[----:B0-2---:R-:W-:-:S06]  /*0b20*/  FADD R2, R12, R13 ;  /* 0x0000000d0c027221 */ /* 0x005fcc0000000000 */
[----:B------:R-:W-:Y:S05]  /*0b30*/  @!P2 BRA `(.L_x_8044) ;  /* 0x000000000014a947 */ /* 0x000fea0003800000 */
[----:B------:R-:W-:-:S13]  /*0b40*/  ISETP.GE.AND P0, PT, R4, R7, PT ;  /* 0x000000070400720c */ /* 0x000fda0003f06270 */
[----:B------:R-:W-:Y:S05]  /*0b50*/  @P0 BREAK B1 ;  /* 0x0000000000010942 */ /* 0x000fea0003800000 */
[----:B------:R-:W-:Y:S05]  /*0b60*/  @P0 BRA `(.L_x_8045) ;  /* 0x0000000000b80947 */ /* 0x000fea0003800000 */
[----:B------:R-:W-:Y:S01]  /*0b70*/  PRMT R0, RZ, 0x7610, R0 ;  /* 0x00007610ff007816 */ /* 0x000fe20000000000 */
[----:B------:R-:W-:Y:S06]  /*0b80*/  BRA `(.L_x_8046) ;  /* 0x0000000000387947 */ /* 0x000fec0003800000 */
.L_x_8044:
        /* <DEDUP_REMOVED lines=11> */
[----:B------:R-:W-:Y:S05]  /*0c40*/  CALL.REL.NOINC `($__internal_8_$__cuda_sm3x_div_rn_noftz_f32_slowpath) ;  /* 0x0000000400647944 */ /* 0x000fea0003c00000 */
.L_x_8048:
[----:B------:R-:W-:Y:S05]  /*0c50*/  BSYNC B2 ;  /* 0x0000000000027941 */ /* 0x000fea0003800000 */
.L_x_8047:
[----:B------:R-:W-:-:S07]  /*0c60*/  F2FP.BF16.F32.PACK_AB R0, RZ, R0 ;  /* 0x00000000ff00723e */ /* 0x000fce00000010ff */
.L_x_8046:
[----:B------:R-:W-:Y:S05]  /*0c70*/  BSYNC B1 ;  /* 0x0000000000017941 */ /* 0x000fea0003800000 */
.L_x_8043:
[----:B------:R-:W-:Y:S01]  /*0c80*/  ULDC.64 UR6, c[0x0][0x210] ;  /* 0x0000840000067ab9 */ /* 0x000fe20000000a00 */
[----:B------:R-:W-:Y:S01]  /*0c90*/  BSSY B2, `(.L_x_8049) ;  /* 0x000001a000027945 */ /* 0x000fe20003800000 */
[----:B------:R-:W-:-:S04]  /*0ca0*/  IADD3 R6, P0, R6, UR6, RZ ;  /* 0x0000000606067c10 */ /* 0x000fc8000ff1e0ff */
[----:B------:R-:W-:Y:S02]  /*0cb0*/  IADD3.X R7, R21, UR7, RZ, P0, !PT ;  /* 0x0000000715077c10 */ /* 0x000fe400087fe4ff */
[----:B------:R-:W-:-:S03]  /*0cc0*/  ISETP.GE.AND P0, PT, R8, R11, PT ;  /* 0x0000000b0800720c */ /* 0x000fc60003f06270 */
[----:B------:R0:W-:Y:S10]  /*0cd0*/  STG.E.U16 desc[UR4][R6.64], R0 ;  /* 0x0000000006007986 */ /* 0x0001f4000c101504 */
[----:B------:R-:W-:Y:S05]  /*0ce0*/  @!P0 BRA `(.L_x_8050) ;  /* 0x0000000000188947 */ /* 0x000fea0003800000 */
[----:B------:R-:W-:Y:S02]  /*0cf0*/  ULDC UR6, c[0x0][0x22c] ;  /* 0x00008b0000067ab9 */ /* 0x000fe40000000800 */
[----:B------:R-:W-:-:S13]  /*0d00*/  ISETP.GE.AND P0, PT, R8, UR6, PT ;  /* 0x0000000608007c0c */ /* 0x000fda000bf06270 */
[----:B------:R-:W-:Y:S05]  /*0d10*/  @P0 BREAK B2 ;  /* 0x0000000000020942 */ /* 0x000fea0003800000 */
[----:B------:R-:W-:Y:S05]  /*0d20*/  @P0 BRA `(.L_x_8045) ;  /* 0x0000000000480947 */ /* 0x000fea0003800000 */
[----:B0-----:R-:W-:Y:S01]  /*0d30*/  PRMT R0, RZ, 0x7610, R0 ;  /* 0x00007610ff007816 */ /* 0x001fe20000000000 */
[----:B------:R-:W-:Y:S06]  /*0d40*/  BRA `(.L_x_8051) ;  /* 0x0000000000387947 */ /* 0x000fec0003800000 */
.L_x_8050:
[----:B0-----:R-:W0:Y:S01]  /*0d50*/  MUFU.RCP R0, R3 ;  /* 0x0000000300007308 */ /* 0x001e220000001000 */
        /* <DEDUP_REMOVED lines=10> */
[----:B------:R-:W-:Y:S05]  /*0e00*/  CALL.REL.NOINC `($__internal_8_$__cuda_sm3x_div_rn_noftz_f32_slowpath) ;  /* 0x0000000000f47944 */ /* 0x000fea0003c00000 */
.L_x_8053:
[----:B------:R-:W-:Y:S05]  /*0e10*/  BSYNC B3 ;  /* 0x0000000000037941 */ /* 0x000fea0003800000 */
.L_x_8052:
[----:B------:R-:W-:-:S07]  /*0e20*/  F2FP.BF16.F32.PACK_AB R0, RZ, R0 ;  /* 0x00000000ff00723e */ /* 0x000fce00000010ff */
.L_x_8051:
[----:B------:R-:W-:Y:S05]  /*0e30*/  BSYNC B2 ;  /* 0x0000000000027941 */ /* 0x000fea0003800000 */
.L_x_8049:
[----:B------:R1:W-:Y:S02]  /*0e40*/  STG.E.U16 desc[UR4][R6.64+0x40], R0 ;  /* 0x0000400006007986 */ /* 0x0003e4000c101504 */
.L_x_8045:
[----:B------:R-:W-:Y:S05]  /*0e50*/  BSYNC B0 ;  /* 0x0000000000007941 */ /* 0x000fea0003800000 */
.L_x_8042:
[----:B------:R-:W-:Y:S05]  /*0e60*/  WARPSYNC.ALL ;  /* 0x0000000000007948 */ /* 0x000fea0003800000 */
[----:B------:R-:W-:-:S13]  /*0e70*/  ISETP.GE.AND P0, PT, R20, 0x2, PT ;  /* 0x000000021400780c */ /* 0x000fda0003f06270 */
[----:B------:R-:W-:Y:S05]  /*0e80*/  @!P0 EXIT ;  /* 0x000000000000894d */ /* 0x000fea0003800000 */
[----:B------:R-:W-:Y:S04]  /*0e90*/  BSSY B0, `(.L_x_8054) ;  /* 0x0000016000007945 */ /* 0x000fe80003800000 */
[----:B------:R-:W-:Y:S05]  /*0ea0*/  @!P2 BRA `(.L_x_8055) ;  /* 0x000000000014a947 */ /* 0x000fea0003800000 */
[----:B------:R-:W-:Y:S02]  /*0eb0*/  ULDC UR6, c[0x0][0x22c] ;  /* 0x00008b0000067ab9 */ /* 0x000fe40000000800 */
[----:B------:R-:W-:-:S13]  /*0ec0*/  ISETP.GE.AND P0, PT, R4, UR6, PT ;  /* 0x0000000604007c0c */ /* 0x000fda000bf06270 */
[----:B------:R-:W-:Y:S05]  /*0ed0*/  @P0 EXIT ;  /* 0x000000000000094d */ /* 0x000fea0003800000 */
[----:B01----:R-:W-:Y:S01]  /*0ee0*/  PRMT R0, RZ, 0x7610, R0 ;  /* 0x00007610ff007816 */ /* 0x003fe20000000000 */
[----:B------:R-:W-:Y:S06]  /*0ef0*/  BRA `(.L_x_8056) ;  /* 0x00000000003c7947 */ /* 0x000fec0003800000 */
.L_x_8055:
[----:B------:R-:W0:Y:S01]  /*0f00*/  MUFU.RCP R3, R2 ;  /* 0x0000000200037308 */ /* 0x000e220000001000 */
[----:B------:R-:W-:Y:S07]  /*0f10*/  BSSY B2, `(.L_x_8057) ;  /* 0x000000c000027945 */ /* 0x000fee0003800000 */
[----:B------:R-:W2:Y:S01]  /*0f20*/  FCHK P0, R15, R2 ;  /* 0x000000020f007302 */ /* 0x000ea20000000000 */
[----:B01----:R-:W-:-:S04]  /*0f30*/  FFMA R0, -R2, R3, 1 ;  /* 0x3f80000002007423 */ /* 0x003fc80000000103 */
[----:B------:R-:W-:-:S04]  /*0f40*/  FFMA R0, R3, R0, R3 ;  /* 0x0000000003007223 */ /* 0x000fc80000000003 */
[----:B------:R-:W-:-:S04]  /*0f50*/  FFMA R3, R0, R15, RZ ;  /* 0x0000000f00037223 */ /* 0x000fc800000000ff */
[----:B------:R-:W-:-:S04]  /*0f60*/  FFMA R4, -R2, R3, R15 ;  /* 0x0000000302047223 */ /* 0x000fc8000000010f */
[----:B------:R-:W-:Y:S01]  /*0f70*/  FFMA R0, R0, R4, R3 ;  /* 0x0000000400007223 */ /* 0x000fe20000000003 */
[----:B--2---:R-:W-:Y:S06]  /*0f80*/  @!P0 BRA `(.L_x_8058) ;  /* 0x0000000000108947 */ /* 0x004fec0003800000 */
[----:B------:R-:W-:Y:S01]  /*0f90*/  IMAD.MOV.U32 R0, RZ, RZ, R15 ;  /* 0x000000ffff007224 */ /* 0x000fe200078e000f */
[----:B------:R-:W-:Y:S01]  /*0fa0*/  MOV R12, 0xfd0 ;  /* 0x00000fd0000c7802 */ /* 0x000fe20000000f00 */
[----:B------:R-:W-:-:S07]  /*0fb0*/  IMAD.MOV.U32 R3, RZ, RZ, R2 ;  /* 0x000000ffff037224 */ /* 0x000fce00078e0002 */
[----:B------:R-:W-:Y:S05]  /*0fc0*/  CALL.REL.NOINC `($__internal_8_$__cuda_sm3x_div_rn_noftz_f32_slowpath) ;  /* 0x0000000000847944 */ /* 0x000fea0003c00000 */
.L_x_8058:
[----:B------:R-:W-:Y:S05]  /*0fd0*/  BSYNC B2 ;  /* 0x0000000000027941 */ /* 0x000fea0003800000 */
.L_x_8057:
[----:B------:R-:W-:-:S07]  /*0fe0*/  F2FP.BF16.F32.PACK_AB R0, RZ, R0 ;  /* 0x00000000ff00723e */ /* 0x000fce00000010ff */
.L_x_8056:
[----:B------:R-:W-:Y:S05]  /*0ff0*/  BSYNC B0 ;  /* 0x0000000000007941 */ /* 0x000fea0003800000 */
.L_x_8054:
        /* <DEDUP_REMOVED lines=9> */
[----:B------:R-:W-:Y:S05]  /*1090*/  @P0 EXIT ;  /* 0x000000000000094d */ /* 0x000fea0003800000 */
[----:B0-----:R-:W-:Y:S01]  /*10a0*/  PRMT R0, RZ, 0x7610, R0 ;  /* 0x00007610ff007816 */ /* 0x001fe20000000000 */
[----:B------:R-:W-:Y:S06]  /*10b0*/  BRA `(.L_x_8061) ;  /* 0x00000000003c7947 */ /* 0x000fec0003800000 */
.L_x_8060:
        /* <DEDUP_REMOVED lines=9> */
[----:B------:R-:W-:Y:S01]  /*1150*/  MOV R0, R9 ;  /* 0x0000000900007202 */ /* 0x000fe20000000f00 */
[----:B------:R-:W-:Y:S01]  /*1160*/  IMAD.MOV.U32 R3, RZ, RZ, R2 ;  /* 0x000000ffff037224 */ /* 0x000fe200078e0002 */
[----:B------:R-:W-:-:S07]  /*1170*/  MOV R12, 0x1190 ;  /* 0x00001190000c7802 */ /* 0x000fce0000000f00 */
[----:B------:R-:W-:Y:S05]  /*1180*/  CALL.REL.NOINC `($__internal_8_$__cuda_sm3x_div_rn_noftz_f32_slowpath) ;  /* 0x0000000000147944 */ /* 0x000fea0003c00000 */
.L_x_8063:
[----:B------:R-:W-:Y:S05]  /*1190*/  BSYNC B2 ;  /* 0x0000000000027941 */ /* 0x000fea0003800000 */
.L_x_8062:
[----:B------:R-:W-:-:S07]  /*11a0*/  F2FP.BF16.F32.PACK_AB R0, RZ, R0 ;  /* 0x00000000ff00723e */ /* 0x000fce00000010ff */
.L_x_8061:
[----:B------:R-:W-:Y:S05]  /*11b0*/  BSYNC B0 ;  /* 0x0000000000007941 */ /* 0x000fea0003800000 */
.L_x_8059:
[----:B------:R-:W-:Y:S01]  /*11c0*/  STG.E.U16 desc[UR4][R4.64+0x40], R0 ;  /* 0x0000400004007986 */ /* 0x000fe2000c101504 */
[----:B------:R-:W-:Y:S05]  /*11d0*/  EXIT ;  /* 0x000000000000794d */ /* 0x000fea0003800000 */
        .weak           $__internal_8_$__cuda_sm3x_div_rn_noftz_f32_slowpath
        .type           $__internal_8_$__cuda_sm3x_div_rn_noftz_f32_slowpath,@function
        .size           $__internal_8_$__cuda_sm3x_div_rn_noftz_f32_slowpath,(.L_x_14342 - $__internal_8_$__cuda_sm3x_div_rn_noftz_f32_slowpath)
$__internal_8_$__cuda_sm3x_div_rn_noftz_f32_slowpath:
[----:B------:R-:W-:Y:S01]  /*11e0*/  SHF.R.U32.HI R13, RZ, 0x17, R3 ;  /* 0x00000017ff0d7819 */ /* 0x000fe20000011603 */
[----:B------:R-:W-:Y:S01]  /*11f0*/  BSSY B4, `(.L_x_8064) ;  /* 0x0000063000047945 */ /* 0x000fe20003800000 */
[----:B------:R-:W-:Y:S02]  /*1200*/  SHF.R.U32.HI R18, RZ, 0x17, R0 ;  /* 0x00000017ff127819 */ /* 0x000fe40000011600 */
[----:B------:R-:W-:Y:S02]  /*1210*/  LOP3.LUT R13, R13, 0xff, RZ, 0xc0, !PT ;  /* 0x000000ff0d0d7812 */ /* 0x000fe400078ec0ff */
[----:B------:R-:W-:Y:S02]  /*1220*/  LOP3.LUT R18, R18, 0xff, RZ, 0xc0, !PT ;  /* 0x000000ff12127812 */ /* 0x000fe400078ec0ff */
[----:B------:R-:W-:Y:S01]  /*1230*/  MOV R19, R3 ;  /* 0x0000000300137202 */ /* 0x000fe20000000f00 */
[----:B------:R-:W-:Y:S02]  /*1240*/  VIADD R23, R13, 0xffffffff ;  /* 0xffffffff0d177836 */ /* 0x000fe40000000000 */
[----:B------:R-:W-:-:S03]  /*1250*/  VIADD R22, R18, 0xffffffff ;  /* 0xffffffff12167836 */ /* 0x000fc60000000000 */
        /* <DEDUP_REMOVED lines=22> */
[----:B------:R-:W-:Y:S02]  /*13c0*/  @P0 IMAD.MOV.U32 R16, RZ, RZ, RZ ;  /* 0x000000ffff100224 */ /* 0x000fe400078e00ff */
[----:B------:R-:W-:Y:S01]  /*13d0*/  @!P0 FFMA R0, R0, 1.84467440737095516160e+19, RZ ;  /* 0x5f80000000008823 */ /* 0x000fe200000000ff */
[----:B------:R-:W-:Y:S02]  /*13e0*/  @!P0 IMAD.MOV.U32 R16, RZ, RZ, -0x40 ;  /* 0xffffffc0ff108424 */ /* 0x000fe400078e00ff */
[----:B------:R-:W-:-:S03]  /*13f0*/  @!P1 FFMA R19, R3, 1.84467440737095516160e+19, RZ ;  /* 0x5f80000003139823 */ /* 0x000fc600000000ff */
[----:B------:R-:W-:-:S07]  /*1400*/  @!P1 IADD3 R16, R16, 0x40, RZ ;  /* 0x0000004010109810 */ /* 0x000fce0007ffe0ff */
.L_x_8065:
[----:B------:R-:W-:Y:S01]  /*1410*/  LEA R22, R13, 0xc0800000, 0x17 ;  /* 0xc08000000d167811 */ /* 0x000fe200078eb8ff */
[----:B------:R-:W-:Y:S04]  /*1420*/  BSSY B5, `(.L_x_8070) ;  /* 0x0000036000057945 */ /* 0x000fe80003800000 */
[----:B------:R-:W-:Y:S02]  /*1430*/  IMAD.IADD R24, R19, 0x1, -R22 ;  /* 0x0000000113187824 */ /* 0x000fe400078e0a16 */
[----:B------:R-:W-:Y:S02]  /*1440*/  VIADD R22, R18, 0xffffff81 ;  /* 0xffffff8112167836 */ /* 0x000fe40000000000 */
[----:B------:R-:W0:Y:S01]  /*1450*/  MUFU.RCP R26, R24 ;  /* 0x00000018001a7308 */ /* 0x000e220000001000 */
[----:B------:R-:W-:Y:S01]  /*1460*/  FADD.FTZ R23, -R24, -RZ ;  /* 0x800000ff18177221 */ /* 0x000fe20000010100 */
[----:B------:R-:W-:-:S03]  /*1470*/  IMAD R0, R22, -0x800000, R0 ;  /* 0xff80000016007824 */ /* 0x000fc600078e0200 */
        /* <DEDUP_REMOVED lines=23> */
[C---:B------:R-:W-:Y:S02]  /*15f0*/  ISETP.NE.AND P3, PT, R13.reuse, RZ, PT ;  /* 0x000000ff0d00720c */ /* 0x040fe40003f65270 */
[----:B------:R-:W-:Y:S02]  /*1600*/  ISETP.NE.AND P1, PT, R13, RZ, PT ;  /* 0x000000ff0d00720c */ /* 0x000fe40003f25270 */
[----:B------:R-:W-:Y:S01]  /*1610*/  LOP3.LUT R22, R16, 0x7fffff, RZ, 0xc0, !PT ;  /* 0x007fffff10167812 */ /* 0x000fe200078ec0ff */
[CCC-:B------:R-:W-:Y:S01]  /*1620*/  FFMA.RP R16, R19.reuse, R23.reuse, R18.reuse ;  /* 0x0000001713107223 */ /* 0x1c0fe20000008012 */
[----:B------:R-:W-:Y:S01]  /*1630*/  FFMA.RM R19, R19, R23, R18 ;  /* 0x0000001713137223 */ /* 0x000fe20000004012 */
[----:B------:R-:W-:Y:S01]  /*1640*/  VIADD R23, R13, 0x20 ;  /* 0x000000200d177836 */ /* 0x000fe20000000000 */
[----:B------:R-:W-:Y:S01]  /*1650*/  LOP3.LUT R22, R22, 0x800000, RZ, 0xfc, !PT ;  /* 0x0080000016167812 */ /* 0x000fe200078efcff */
[----:B------:R-:W-:-:S02]  /*1660*/  IMAD.MOV R13, RZ, RZ, -R13 ;  /* 0x000000ffff0d7224 */ /* 0x000fc400078e0a0d */
        /* <DEDUP_REMOVED lines=13> */
.L_x_8072:
[----:B------:R-:W-:-:S04]  /*1740*/  LOP3.LUT R0, R0, 0x80000000, RZ, 0xc0, !PT ;  /* 0x8000000000007812 */ /* 0x000fc800078ec0ff */
[----:B------:R-:W-:Y:S01]  /*1750*/  LOP3.LUT R0, R0, 0x7f800000, RZ, 0xfc, !PT ;  /* 0x7f80000000007812 */ /* 0x000fe200078efcff */
[----:B------:R-:W-:Y:S06]  /*1760*/  BRA `(.L_x_8073) ;  /* 0x0000000000047947 */ /* 0x000fec0003800000 */
.L_x_8071:
[----:B------:R-:W-:-:S07]  /*1770*/  IMAD R0, R25, 0x800000, R0 ;  /* 0x0080000019007824 */ /* 0x000fce00078e0200 */
.L_x_8073:
[----:B------:R-:W-:Y:S05]  /*1780*/  BSYNC B5 ;  /* 0x0000000000057941 */ /* 0x000fea0003800000 */
.L_x_8070:
[----:B------:R-:W-:Y:S05]  /*1790*/  BRA `(.L_x_8074) ;  /* 0x0000000000207947 */ /* 0x000fea0003800000 */
.L_x_8069:
[----:B------:R-:W-:-:S04]  /*17a0*/  LOP3.LUT R0, R19, 0x80000000, R0, 0x48, !PT ;  /* 0x8000000013007812 */ /* 0x000fc800078e4800 */
[----:B------:R-:W-:Y:S01]  /*17b0*/  LOP3.LUT R0, R0, 0x7f800000, RZ, 0xfc, !PT ;  /* 0x7f80000000007812 */ /* 0x000fe200078efcff */
[----:B------:R-:W-:Y:S06]  /*17c0*/  BRA `(.L_x_8074) ;  /* 0x0000000000147947 */ /* 0x000fec0003800000 */
.L_x_8068:
[----:B------:R-:W-:Y:S01]  /*17d0*/  LOP3.LUT R0, R19, 0x80000000, R0, 0x48, !PT ;  /* 0x8000000013007812 */ /* 0x000fe200078e4800 */
[----:B------:R-:W-:Y:S06]  /*17e0*/  BRA `(.L_x_8074) ;  /* 0x00000000000c7947 */ /* 0x000fec0003800000 */
.L_x_8067:
[----:B------:R-:W0:Y:S01]  /*17f0*/  MUFU.RSQ R0, -QNAN ;  /* 0xffc0000000007908 */ /* 0x000e220000001400 */
[----:B------:R-:W-:Y:S05]  /*1800*/  BRA `(.L_x_8074) ;  /* 0x0000000000047947 */ /* 0x000fea0003800000 */
.L_x_8066:
[----:B------:R-:W-:-:S07]  /*1810*/  FADD.FTZ R0, R0, R3 ;  /* 0x0000000300007221 */ /* 0x000fce0000010000 */
.L_x_8074:
[----:B------:R-:W-:Y:S05]  /*1820*/  BSYNC B4 ;  /* 0x0000000000047941 */ /* 0x000fea0003800000 */
.L_x_8064:
[----:B------:R-:W-:-:S04]  /*1830*/  IMAD.MOV.U32 R13, RZ, RZ, 0x0 ;  /* 0x00000000ff0d7424 */ /* 0x000fc800078e00ff */
[----:B0-----:R-:W-:Y:S05]  /*1840*/  RET.REL.NODEC R12 `(_ZN18transformer_engine47scaled_upper_triang_masked_softmax_warp_forwardI13__nv_bfloat16S1_fLi6EEEvPT0_PKT_T1_iii) ;  /* 0xffffffe40cec7950 */ /* 0x001fea0003c3ffff */
.L_x_8075:
        /* <DEDUP_REMOVED lines=11> */
.L_x_14342:


//--------------------- .text._ZN18transformer_engine47scaled_upper_triang_masked_softmax_warp_forwardI13__nv_bfloat16S1_fLi5EEEvPT0_PKT_T1_iii --------------------------
	.section	.text._ZN18transformer_engine47scaled_upper_triang_masked_softmax_warp_forwardI13__nv_bfloat16S1_fLi5EEEvPT0_PKT_T1_iii,"ax",@progbits
	.align	128
        .global         _ZN18transformer_engine47scaled_upper_triang_masked_softmax_warp_forwardI13__nv_bfloat16S1_fLi5EEEvPT0_PKT_T1_iii
        .type           _ZN18transformer_engine47scaled_upper_triang_masked_softmax_warp_forwardI13__nv_bfloat16S1_fLi5EEEvPT0_PKT_T1_iii,@function
        .size           _ZN18transformer_engine47scaled_upper_triang_masked_softmax_warp_forwardI13__nv_bfloat16S1_fLi5EEEvPT0_PKT_T1_iii,(.L_x_14343 - _ZN18transformer_engine47scaled_upper_triang_masked_softmax_warp_forwardI13__nv_bfloat16S1_fLi5EEEvPT0_PKT_T1_iii)
        .other          _ZN18transformer_engine47scaled_upper_triang_masked_softmax_warp_forwardI13__nv_bfloat16S1_fLi5EEEvPT0_PKT_T1_iii,@"STO_CUDA_ENTRY STV_DEFAULT"
_ZN18transformer_engine47scaled_upper_triang_masked_softmax_warp_forwardI13__nv_bfloat16S1_fLi5EEEvPT0_PKT_T1_iii:
.text._ZN18transformer_engine47scaled_upper_triang_masked_softmax_warp_forwardI13__nv_bfloat16S1_fLi5EEEvPT0_PKT_T1_iii:
        /* <DEDUP_REMOVED lines=13> */
[----:B------:R-:W-:-:S03]  /*00d0*/  VIADD R3, R0, 0x1 ;  /* 0x0000000100037836 */ /* 0x000fc60000000000 */
[----:B------:R-:W-:Y:S01]  /*00e0*/  IADD3 R16, -R11, UR4, RZ ;  /* 0x000000040b107c10 */ /* 0x000fe2000fffe1ff */
[----:B------:R-:W-:-:S03]  /*00f0*/  USHF.R.S32.HI UR4, URZ, 0x1f, UR5 ;  /* 0x0000001f3f047899 */ /* 0x000fc60008011405 */
[C---:B------:R-:W-:Y:S02]  /*0100*/  VIMNMX R14, R16.reuse, 0x2, PT ;  /* 0x00000002100e7848 */ /* 0x040fe40003fe0100 */
[----:B------:R-:W-:Y:S01]  /*0110*/  ISETP.GT.AND P0, PT, R16, RZ, PT ;  /* 0x000000ff1000720c */ /* 0x000fe20003f04270 */
[----:B------:R-:W-:Y:S01]  /*0120*/  IMAD R17, R11, UR4, RZ ;  /* 0x000000040b117c24 */ /* 0x000fe2000f8e02ff */
[----:B------:R-:W-:Y:S02]  /*0130*/  ISETP.GT.AND P1, PT, R14, 0x1, PT ;  /* 0x000000010e00780c */ /* 0x000fe40003f24270 */
[C---:B------:R-:W-:Y:S02]  /*0140*/  SEL R5, R3.reuse, RZ, P0 ;  /* 0x000000ff03057207 */ /* 0x040fe40000000000 */
[----:B------:R-:W-:Y:S02]  /*0150*/  SEL R7, R3, RZ, P1 ;  /* 0x000000ff03077207 */ /* 0x000fe40000800000 */
[----:B--2---:R-:W-:-:S02]  /*0160*/  ISETP.GE.AND P1, PT, R4, R5, PT ;  /* 0x000000050400720c */ /* 0x004fc40003f26270 */
[----:B------:R-:W-:Y:S02]  /*0170*/  ISETP.GE.AND P0, PT, R4, R7, PT ;  /* 0x000000070400720c */ /* 0x000fe40003f06270 */
[----:B------:R-:W-:-:S03]  /*0180*/  SHF.R.S32.HI R5, RZ, 0x1f, R4 ;  /* 0x0000001fff057819 */ /* 0x000fc60000011404 */
[----:B------:R-:W-:-:S06]  /*0190*/  IMAD.WIDE.U32 R6, R11, UR5, R4 ;  /* 0x000000050b067c25 */ /* 0x000fcc000f8e0004 */
[----:B------:R-:W0:Y:S01]  /*01a0*/  @!P1 LDC.64 R12, c[0x0][0x218] ;  /* 0x00008600ff0c9b82 */ /* 0x000e220000000a00 */
[----:B---3--:R-:W-:Y:S01]  /*01b0*/  IMAD R11, R15, UR5, RZ ;  /* 0x000000050f0b7c24 */ /* 0x008fe2000f8e02ff */
[----:B------:R-:W-:Y:S01]  /*01c0*/  ULDC.64 UR4, c[0x0][0x208] ;  /* 0x0000820000047ab9 */ /* 0x000fe20000000a00 */
[----:B------:R-:W-:-:S03]  /*01d0*/  IMAD.IADD R2, R7, 0x1, R17 ;  /* 0x0000000107027824 */ /* 0x000fc600078e0211 */
[----:B------:R-:W-:Y:S02]  /*01e0*/  @!P0 IADD3 R10, P3, R11, R6, RZ ;  /* 0x000000060b0a8210 */ /* 0x000fe40007f7e0ff */
[----:B------:R-:W1:Y:S08]  /*01f0*/  @!P0 LDC.64 R8, c[0x0][0x218] ;  /* 0x00008600ff088b82 */ /* 0x000e700000000a00 */
[----:B------:R-:W2:Y:S01]  /*0200*/  @!P1 LDC R21, c[0x0][0x220] ;  /* 0x00008800ff159b82 */ /* 0x000ea20000000800 */
[----:B0-----:R-:W-:-:S07]  /*0210*/  @!P1 LEA R18, P2, R6, R12, 0x1 ;  /* 0x0000000c06129211 */ /* 0x001fce00078408ff */
[----:B------:R-:W0:Y:S01]  /*0220*/  @!P0 LDC R23, c[0x0][0x220] ;  /* 0x00008800ff178b82 */ /* 0x000e220000000800 */
[----:B------:R-:W-:Y:S02]  /*0230*/  @!P0 LEA.HI.X.SX32 R12, R11, R2, 0x1, P3 ;  /* 0x000000020b0c8211 */ /* 0x000fe400018f0eff */
[----:B------:R-:W-:Y:S02]  /*0240*/  @!P1 LEA.HI.X R19, R6, R13, R2, 0x1, P2 ;  /* 0x0000000d06139211 */ /* 0x000fe400010f0c02 */
[----:B-1----:R-:W-:-:S03]  /*0250*/  @!P0 LEA R8, P3, R10, R8, 0x1 ;  /* 0x000000080a088211 */ /* 0x002fc600078608ff */
[----:B------:R-:W3:Y:S01]  /*0260*/  @!P1 LDG.E.U16 R18, desc[UR4][R18.64] ;  /* 0x0000000412129981 */ /* 0x000ee2000c1e1500 */
[----:B------:R-:W-:-:S05]  /*0270*/  @!P0 LEA.HI.X R9, R10, R9, R12, 0x1, P3 ;  /* 0x000000090a098211 */ /* 0x000fca00018f0c0c */
[----:B------:R-:W4:Y:S01]  /*0280*/  @!P0 LDG.E.U16 R8, desc[UR4][R8.64] ;  /* 0x0000000408088981 */ /* 0x000f22000c1e1500 */
[----:B------:R-:W-:Y:S02]  /*0290*/  IMAD.MOV.U32 R13, RZ, RZ, -0x800000 ;  /* 0xff800000ff0d7424 */ /* 0x000fe400078e00ff */
[----:B------:R-:W-:Y:S02]  /*02a0*/  IMAD.MOV.U32 R17, RZ, RZ, -0x800000 ;  /* 0xff800000ff117424 */ /* 0x000fe400078e00ff */
[----:B------:R-:W-:-:S05]  /*02b0*/  VIADD R0, R0, 0x20 ;  /* 0x0000002000007836 */ /* 0x000fca0000000000 */
[----:B------:R-:W-:Y:S01]  /*02c0*/  ISETP.GE.AND P2, PT, R0, 0x20, PT ;  /* 0x000000200000780c */ /* 0x000fe20003f46270 */
[----:B------:R-:W-:Y:S02]  /*02d0*/  IMAD.MOV.U32 R0, RZ, RZ, RZ ;  /* 0x000000ffff007224 */ /* 0x000fe400078e00ff */
[----:B---3--:R-:W-:-:S04]  /*02e0*/  @!P1 IMAD.U32 R10, R18, 0x10000, RZ ;  /* 0x00010000120a9824 */ /* 0x008fc800078e00ff */
[----:B--2---:R-:W-:Y:S01]  /*02f0*/  @!P1 FMUL R17, R10, R21 ;  /* 0x000000150a119220 */ /* 0x004fe20000400000 */
[----:B----4-:R-:W-:-:S04]  /*0300*/  @!P0 IMAD.U32 R12, R8, 0x10000, RZ ;  /* 0x00010000080c8824 */ /* 0x010fc800078e00ff */
[----:B0-----:R-:W-:Y:S01]  /*0310*/  @!P0 FMUL R13, R12, R23 ;  /* 0x000000170c0d8220 */ /* 0x001fe20000400000 */
[----:B------:R-:W0:Y:S04]  /*0320*/  SHFL.BFLY PT, R10, R17, 0x10, 0x1f ;  /* 0x0e001f00110a7f89 */ /* 0x000e2800000e0000 */
[----:B------:R-:W1:Y:S01]  /*0330*/  SHFL.BFLY PT, R12, R13, 0x10, 0x1f ;  /* 0x0e001f000d0c7f89 */ /* 0x000e6200000e0000 */
[----:B0-----:R-:W-:Y:S02]  /*0340*/  FSETP.GEU.AND P0, PT, R17, R10, PT ;  /* 0x0000000a1100720b */ /* 0x001fe40003f0e000 */
[----:B-1----:R-:W-:Y:S02]  /*0350*/  FSETP.GEU.AND P1, PT, R13, R12, PT ;  /* 0x0000000c0d00720b */ /* 0x002fe40003f2e000 */
[----:B------:R-:W-:-:S02]  /*0360*/  FSEL R10, R10, R17, !P0 ;  /* 0x000000110a0a7208 */ /* 0x000fc40004000000 */
[----:B------:R-:W-:-:S03]  /*0370*/  FSEL R12, R12, R13, !P1 ;  /* 0x0000000d0c0c7208 */ /* 0x000fc60004800000 */
[----:B------:R-:W0:Y:S04]  /*0380*/  SHFL.BFLY PT, R9, R10, 0x8, 0x1f ;  /* 0x0d001f000a097f89 */ /* 0x000e2800000e0000 */
[----:B------:R-:W1:Y:S01]  /*0390*/  SHFL.BFLY PT, R19, R12, 0x8, 0x1f ;  /* 0x0d001f000c137f89 */ /* 0x000e6200000e0000 */
[----:B0-----:R-:W-:Y:S02]  /*03a0*/  FSETP.GEU.AND P0, PT, R10, R9, PT ;  /* 0x000000090a00720b */ /* 0x001fe40003f0e000 */
[----:B-1----:R-:W-:Y:S02]  /*03b0*/  FSETP.GEU.AND P1, PT, R12, R19, PT ;  /* 0x000000130c00720b */ /* 0x002fe40003f2e000 */
[----:B------:R-:W-:Y:S02]  /*03c0*/  FSEL R9, R9, R10, !P0 ;  /* 0x0000000a09097208 */ /* 0x000fe40004000000 */
        /* <DEDUP_REMOVED lines=15> */
[----:B------:R-:W-:Y:S01]  /*04c0*/  IMAD.MOV.U32 R8, RZ, RZ, RZ ;  /* 0x000000ffff087224 */ /* 0x000fe200078e00ff */
[----:B0-----:R-:W-:Y:S02]  /*04d0*/  FSETP.GEU.AND P0, PT, R21, R10, PT ;  /* 0x0000000a1500720b */ /* 0x001fe40003f0e000 */
[----:B-1----:R-:W-:Y:S02]  /*04e0*/  FSETP.GEU.AND P1, PT, R23, R12, PT ;  /* 0x0000000c1700720b */ /* 0x002fe40003f2e000 */
[----:B------:R-:W-:-:S02]  /*04f0*/  FSEL R10, R10, R21, !P0 ;  /* 0x000000150a0a7208 */ /* 0x000fc40004000000 */
[----:B------:R-:W-:Y:S01]  /*0500*/  FSEL R12, R12, R23, !P1 ;  /* 0x000000170c0c7208 */ /* 0x000fe20004800000 */
[----:B------:R-:W-:Y:S08]  /*0510*/  @!P2 BRA `(.L_x_8076) ;  /* 0x000000000058a947 */ /* 0x000ff00003800000 */
[----:B------:R-:W-:Y:S02]  /*0520*/  IMAD.MOV.U32 R8, RZ, RZ, 0x3bbb989d ;  /* 0x3bbb989dff087424 */ /* 0x000fe400078e00ff */
[----:B------:R-:W-:Y:S01]  /*0530*/  FADD R17, R17, -R10 ;  /* 0x8000000a11117221 */ /* 0x000fe20000000000 */
[----:B------:R-:W-:Y:S01]  /*0540*/  FADD R13, R13, -R12 ;  /* 0x8000000c0d0d7221 */ /* 0x000fe20000000000 */
[----:B------:R-:W-:Y:S02]  /*0550*/  IMAD.MOV.U32 R10, RZ, RZ, 0x437c0000 ;  /* 0x437c0000ff0a7424 */ /* 0x000fe400078e00ff */
[-C--:B------:R-:W-:Y:S01]  /*0560*/  FFMA.SAT R0, R17, R8.reuse, 0.5 ;  /* 0x3f00000011007423 */ /* 0x080fe20000002008 */
[----:B------:R-:W-:-:S03]  /*0570*/  FFMA.SAT R9, R13, R8, 0.5 ;  /* 0x3f0000000d097423 */ /* 0x000fc60000002008 */
[-C--:B------:R-:W-:Y:S01]  /*0580*/  FFMA.RM R0, R0, R10.reuse, 12582913 ;  /* 0x4b40000100007423 */ /* 0x080fe2000000400a */
[----:B------:R-:W-:-:S03]  /*0590*/  FFMA.RM R10, R9, R10, 12582913 ;  /* 0x4b400001090a7423 */ /* 0x000fc6000000400a */
[----:B------:R-:W-:Y:S01]  /*05a0*/  FADD R8, R0, -12583039 ;  /* 0xcb40007f00087421 */ /* 0x000fe20000000000 */
[----:B------:R-:W-:Y:S01]  /*05b0*/  FADD R12, R10, -12583039 ;  /* 0xcb40007f0a0c7421 */ /* 0x000fe20000000000 */
[----:B------:R-:W-:Y:S02]  /*05c0*/  IMAD.SHL.U32 R0, R0, 0x800000, RZ ;  /* 0x0080000000007824 */ /* 0x000fe400078e00ff */
[----:B------:R-:W-:Y:S01]  /*05d0*/  FFMA R8, R17, 1.4426950216293334961, -R8 ;  /* 0x3fb8aa3b11087823 */ /* 0x000fe20000000808 */
[----:B------:R-:W-:Y:S01]  /*05e0*/  FFMA R12, R13, 1.4426950216293334961, -R12 ;  /* 0x3fb8aa3b0d0c7823 */ /* 0x000fe2000000080c */
[----:B------:R-:W-:Y:S02]  /*05f0*/  IMAD.SHL.U32 R10, R10, 0x800000, RZ ;  /* 0x008000000a0a7824 */ /* 0x000fe400078e00ff */
[----:B------:R-:W-:Y:S01]  /*0600*/  FFMA R9, R17, 1.925963033500011079e-08, R8 ;  /* 0x32a5706011097823 */ /* 0x000fe20000000008 */
[----:B------:R-:W-:-:S04]  /*0610*/  FFMA R12, R13, 1.925963033500011079e-08, R12 ;  /* 0x32a570600d0c7823 */ /* 0x000fc8000000000c */
[----:B------:R-:W0:Y:S08]  /*0620*/  MUFU.EX2 R13, R12 ;  /* 0x0000000c000d7308 */ /* 0x000e300000000800 */
[----:B------:R-:W1:Y:S01]  /*0630*/  MUFU.EX2 R9, R9 ;  /* 0x0000000900097308 */ /* 0x000e620000000800 */
[----:B0-----:R-:W-:Y:S01]  /*0640*/  FMUL R13, R10, R13 ;  /* 0x0000000d0a0d7220 */ /* 0x001fe20000400000 */
[----:B-1----:R-:W-:-:S03]  /*0650*/  FMUL R17, R0, R9 ;  /* 0x0000000900117220 */ /* 0x002fc60000400000 */
[----:B------:R-:W-:Y:S01]  /*0660*/  FADD R0, RZ, R13 ;  /* 0x0000000dff007221 */ /* 0x000fe20000000000 */
[----:B------:R-:W-:-:S07]  /*0670*/  FADD R8, RZ, R17 ;  /* 0x00000011ff087221 */ /* 0x000fce0000000000 */
.L_x_8076:
        /* <DEDUP_REMOVED lines=21> */
[----:B------:R-:W-:Y:S01]  /*07d0*/  ULDC.64 UR6, c[0x0][0x210] ;  /* 0x0000840000067ab9 */ /* 0x000fe20000000a00 */
[----:B------:R-:W-:Y:S01]  /*07e0*/  BSSY B0, `(.L_x_8077) ;  /* 0x000001a000007945 */ /* 0x000fe20003800000 */
[----:B------:R-:W-:Y:S01]  /*07f0*/  LEA R8, P0, R6, UR6, 0x1 ;  /* 0x0000000606087c11 */ /* 0x000fe2000f8008ff */
[----:B-1----:R-:W-:Y:S01]  /*0800*/  FADD R14, R0, R19 ;  /* 0x00000013000e7221 */ /* 0x002fe20000000000 */
[----:B--2---:R-:W-:Y:S02]  /*0810*/  FADD R10, R18, R25 ;  /* 0x00000019120a7221 */ /* 0x004fe40000000000 */
[----:B------:R-:W-:-:S06]  /*0820*/  LEA.HI.X R9, R6, UR7, R2, 0x1, P0 ;  /* 0x0000000706097c11 */ /* 0x000fcc00080f0c02 */
[----:B------:R-:W-:Y:S05]  /*0830*/  @!P2 BRA `(.L_x_8078) ;  /* 0x000000000010a947 */ /* 0x000fea0003800000 */
[----:B------:R-:W-:-:S13]  /*0840*/  ISETP.GE.AND P0, PT, R4, R15, PT ;  /* 0x0000000f0400720c */ /* 0x000fda0003f06270 */
[----:B------:R-:W-:Y:S05]  /*0850*/  @P0 BRA `(.L_x_8079) ;  /* 0x0000000000480947 */ /* 0x000fea0003800000 */
[----:B------:R1:W-:Y:S01]  /*0860*/  STG.E.U16 desc[UR4][R8.64], RZ ;  /* 0x000000ff08007986 */ /* 0x0003e2000c101504 */
[----:B------:R-:W-:Y:S05]  /*0870*/  BRA `(.L_x_8079) ;  /* 0x0000000000407947 */ /* 0x000fea0003800000 */
.L_x_8078:
        /* <DEDUP_REMOVED lines=10> */
[----:B------:R-:W-:Y:S01]  /*0920*/  MOV R12, 0x950 ;  /* 0x00000950000c7802 */ /* 0x000fe20000000f00 */
[----:B------:R-:W-:-:S07]  /*0930*/  IMAD.MOV.U32 R3, RZ, RZ, R14 ;  /* 0x000000ffff037224 */ /* 0x000fce00078e000e */
[----:B------:R-:W-:Y:S05]  /*0940*/  CALL.REL.NOINC `($__internal_9_$__cuda_sm3x_div_rn_noftz_f32_slowpath) ;  /* 0x0000000000887944 */ /* 0x000fea0003c00000 */
.L_x_8081:
[----:B------:R-:W-:Y:S05]  /*0950*/  BSYNC B1 ;  /* 0x0000000000017941 */ /* 0x000fea0003800000 */
.L_x_8080:
[----:B------:R-:W-:-:S05]  /*0960*/  F2FP.BF16.F32.PACK_AB R0, RZ, R0 ;  /* 0x00000000ff00723e */ /* 0x000fca00000010ff */
[----:B------:R0:W-:Y:S02]  /*0970*/  STG.E.U16 desc[UR4][R8.64], R0 ;  /* 0x0000000008007986 */ /* 0x0001e4000c101504 */
.L_x_8079:
[----:B------:R-:W-:Y:S05]  /*0980*/  BSYNC B0 ;  /* 0x0000000000007941 */ /* 0x000fea0003800000 */
.L_x_8077:
[----:B------:R-:W-:-:S13]  /*0990*/  ISETP.GE.AND P0, PT, R16, 0x2, PT ;  /* 0x000000021000780c */ /* 0x000fda0003f06270 */
[----:B------:R-:W-:Y:S05]  /*09a0*/  @!P0 EXIT ;  /* 0x000000000000894d */ /* 0x000fea0003800000 */
[----:B------:R-:W-:Y:S01]  /*09b0*/  IADD3 R7, P0, R11, R6, RZ ;  /* 0x000000060b077210 */ /* 0x000fe20007f1e0ff */
[----:B------:R-:W-:-:S03]  /*09c0*/  ULDC.64 UR6, c[0x0][0x210] ;  /* 0x0000840000067ab9 */ /* 0x000fc60000000a00 */
[----:B------:R-:W-:Y:S02]  /*09d0*/  LEA.HI.X.SX32 R2, R11, R2, 0x1, P0 ;  /* 0x000000020b027211 */ /* 0x000fe400000f0eff */
[----:B------:R-:W-:-:S04]  /*09e0*/  LEA R6, P0, R7, UR6, 0x1 ;  /* 0x0000000607067c11 */ /* 0x000fc8000f8008ff */
[----:B------:R-:W-:Y:S01]  /*09f0*/  LEA.HI.X R7, R7, UR7, R2, 0x1, P0 ;  /* 0x0000000707077c11 */ /* 0x000fe200080f0c02 */
[----:B------:R-:W-:Y:S08]  /*0a00*/  @!P2 BRA `(.L_x_8082) ;  /* 0x000000000014a947 */ /* 0x000ff00003800000 */
[----:B------:R-:W-:Y:S02]  /*0a10*/  ULDC UR6, c[0x0][0x22c] ;  /* 0x00008b0000067ab9 */ /* 0x000fe40000000800 */
[----:B------:R-:W-:-:S13]  /*0a20*/  ISETP.GE.AND P0, PT, R4, UR6, PT ;  /* 0x0000000604007c0c */ /* 0x000fda000bf06270 */
[----:B------:R-:W-:Y:S05]  /*0a30*/  @P0 EXIT ;  /* 0x000000000000094d */ /* 0x000fea0003800000 */
[----:B------:R-:W-:Y:S01]  /*0a40*/  STG.E.U16 desc[UR4][R6.64], RZ ;  /* 0x000000ff06007986 */ /* 0x000fe2000c101504 */
[----:B------:R-:W-:Y:S05]  /*0a50*/  EXIT ;  /* 0x000000000000794d */ /* 0x000fea0003800000 */
.L_x_8082:
        /* <DEDUP_REMOVED lines=12> */
[----:B-1----:R-:W-:Y:S05]  /*0b20*/  CALL.REL.NOINC `($__internal_9_$__cuda_sm3x_div_rn_noftz_f32_slowpath) ;  /* 0x0000000000107944 */ /* 0x002fea0003c00000 */
.L_x_8084:
[----:B------:R-:W-:Y:S05]  /*0b30*/  BSYNC B0 ;  /* 0x0000000000007941 */ /* 0x000fea0003800000 */
.L_x_8083:
[----:B------:R-:W-:-:S05]  /*0b40*/  F2FP.BF16.F32.PACK_AB R0, RZ, R0 ;  /* 0x00000000ff00723e */ /* 0x000fca00000010ff */
[----:B------:R-:W-:Y:S01]  /*0b50*/  STG.E.U16 desc[UR4][R6.64], R0 ;  /* 0x0000000006007986 */ /* 0x000fe2000c101504 */
[----:B------:R-:W-:Y:S05]  /*0b60*/  EXIT ;  /* 0x000000000000794d */ /* 0x000fea0003800000 */
        .weak           $__internal_9_$__cuda_sm3x_div_rn_noftz_f32_slowpath
        .type           $__internal_9_$__cuda_sm3x_div_rn_noftz_f32_slowpath,@function
        .size           $__internal_9_$__cuda_sm3x_div_rn_noftz_f32_slowpath,(.L_x_14343 - $__internal_9_$__cuda_sm3x_div_rn_noftz_f32_slowpath)
$__internal_9_$__cuda_sm3x_div_rn_noftz_f32_slowpath:
[----:B------:R-:W-:Y:S01]  /*0b70*/  SHF.R.U32.HI R14, RZ, 0x17, R3 ;  /* 0x00000017ff0e7819 */ /* 0x000fe20000011603 */
[----:B------:R-:W-:Y:S01]  /*0b80*/  BSSY B2, `(.L_x_8085) ;  /* 0x0000062000027945 */ /* 0x000fe20003800000 */
[----:B------:R-:W-:Y:S02]  /*0b90*/  SHF.R.U32.HI R15, RZ, 0x17, R0 ;  /* 0x00000017ff0f7819 */ /* 0x000fe40000011600 */
[----:B------:R-:W-:Y:S02]  /*0ba0*/  LOP3.LUT R14, R14, 0xff, RZ, 0xc0, !PT ;  /* 0x000000ff0e0e7812 */ /* 0x000fe400078ec0ff */
[----:B------:R-:W-:-:S03]  /*0bb0*/  LOP3.LUT R19, R15, 0xff, RZ, 0xc0, !PT ;  /* 0x000000ff0f137812 */ /* 0x000fc600078ec0ff */
        /* <DEDUP_REMOVED lines=27> */
[----:B------:R-:W-:Y:S02]  /*0d70*/  @!P1 FFMA R3, R3, 1.84467440737095516160e+19, RZ ;  /* 0x5f80000003039823 */ /* 0x000fe400000000ff */
[----:B------:R-:W-:-:S07]  /*0d80*/  @!P1 VIADD R15, R15, 0x40 ;  /* 0x000000400f0f9836 */ /* 0x000fce0000000000 */
.L_x_8086:
[----:B------:R-:W-:Y:S01]  /*0d90*/  LEA R18, R14, 0xc0800000, 0x17 ;  /* 0xc08000000e127811 */ /* 0x000fe200078eb8ff */
[----:B------:R-:W-:Y:S01]  /*0da0*/  VIADD R19, R19, 0xffffff81 ;  /* 0xffffff8113137836 */ /* 0x000fe20000000000 */
[----:B------:R-:W-:Y:S03]  /*0db0*/  BSSY B3, `(.L_x_8091) ;  /* 0x0000035000037945 */ /* 0x000fe60003800000 */
        /* <DEDUP_REMOVED lines=15> */
[----:B------:R-:W-:-:S04]  /*0eb0*/  IMAD.IADD R19, R14, 0x1, R15 ;  /* 0x000000010e137824 */ /* 0x000fc800078e020f */
        /* <DEDUP_REMOVED lines=28> */
[----:B------:R-:W-:-:S05]  /*1080*/  LOP3.LUT R3, R3, R14, RZ, 0xc0, !PT ;  /* 0x0000000e03037212 */ /* 0x000fca00078ec0ff */
[----:B------:R-:W-:-:S05]  /*1090*/  IMAD.IADD R3, R18, 0x1, R3 ;  /* 0x0000000112037824 */ /* 0x000fca00078e0203 */
[----:B------:R-:W-:Y:S01]  /*10a0*/  LOP3.LUT R0, R3, R0, RZ, 0xfc, !PT ;  /* 0x0000000003007212 */ /* 0x000fe200078efcff */
[----:B------:R-:W-:Y:S06]  /*10b0*/  BRA `(.L_x_8094) ;  /* 0x0000000000107947 */ /* 0x000fec0003800000 */
.L_x_8093:
[----:B------:R-:W-:-:S04]  /*10c0*/  LOP3.LUT R0, R0, 0x80000000, RZ, 0xc0, !PT ;  /* 0x8000000000007812 */ /* 0x000fc800078ec0ff */
[----:B------:R-:W-:Y:S01]  /*10d0*/  LOP3.LUT R0, R0, 0x7f800000, RZ, 0xfc, !PT ;  /* 0x7f80000000007812 */ /* 0x000fe200078efcff */
[----:B------:R-:W-:Y:S06]  /*10e0*/  BRA `(.L_x_8094) ;  /* 0x0000000000047947 */ /* 0x000fec0003800000 */
.L_x_8092:
[----:B------:R-:W-:-:S07]  /*10f0*/  IMAD R0, R15, 0x800000, R0 ;  /* 0x008000000f007824 */ /* 0x000fce00078e0200 */
.L_x_8094:
[----:B------:R-:W-:Y:S05]  /*1100*/  BSYNC B3 ;  /* 0x0000000000037941 */ /* 0x000fea0003800000 */
.L_x_8091:
[----:B------:R-:W-:Y:S05]  /*1110*/  BRA `(.L_x_8095) ;  /* 0x0000000000207947 */ /* 0x000fea0003800000 */
.L_x_8090:
[----:B------:R-:W-:-:S04]  /*1120*/  LOP3.LUT R0, R3, 0x80000000, R0, 0x48, !PT ;  /* 0x8000000003007812 */ /* 0x000fc800078e4800 */
[----:B------:R-:W-:Y:S01]  /*1130*/  LOP3.LUT R0, R0, 0x7f800000, RZ, 0xfc, !PT ;  /* 0x7f80000000007812 */ /* 0x000fe200078efcff */
[----:B------:R-:W-:Y:S06]  /*1140*/  BRA `(.L_x_8095) ;  /* 0x0000000000147947 */ /* 0x000fec0003800000 */
.L_x_8089:
[----:B------:R-:W-:Y:S01]  /*1150*/  LOP3.LUT R0, R3, 0x80000000, R0, 0x48, !PT ;  /* 0x8000000003007812 */ /* 0x000fe200078e4800 */
[----:B------:R-:W-:Y:S06]  /*1160*/  BRA `(.L_x_8095) ;  /* 0x00000000000c7947 */ /* 0x000fec0003800000 */
.L_x_8088:
[----:B------:R-:W0:Y:S01]  /*1170*/  MUFU.RSQ R0, -QNAN ;  /* 0xffc0000000007908 */ /* 0x000e220000001400 */
[----:B------:R-:W-:Y:S05]  /*1180*/  BRA `(.L_x_8095) ;  /* 0x0000000000047947 */ /* 0x000fea0003800000 */
.L_x_8087:
[----:B------:R-:W-:-:S07]  /*1190*/  FADD.FTZ R0, R0, R3 ;  /* 0x0000000300007221 */ /* 0x000fce0000010000 */
.L_x_8095:
[----:B------:R-:W-:Y:S05]  /*11a0*/  BSYNC B2 ;  /* 0x0000000000027941 */ /* 0x000fea0003800000 */
.L_x_8085:
[----:B------:R-:W-:Y:S02]  /*11b0*/  IMAD.MOV.U32 R14, RZ, RZ, R12 ;  /* 0x000000ffff0e7224 */ /* 0x000fe400078e000c */
[----:B------:R-:W-:-:S04]  /*11c0*/  IMAD.MOV.U32 R15, RZ, RZ, 0x0 ;  /* 0x00000000ff0f7424 */ /* 0x000fc800078e00ff */
[----:B0-----:R-:W-:Y:S05]  /*11d0*/  RET.REL.NODEC R14 `(_ZN18transformer_engine47scaled_upper_triang_masked_softmax_warp_forwardI13__nv_bfloat16S1_fLi5EEEvPT0_PKT_T1_iii) ;  /* 0xffffffec0e887950 */ /* 0x001fea0003c3ffff */
.L_x_8096:
        /* <DEDUP_REMOVED lines=10> */
.L_x_14343:


//--------------------- .text._ZN18transformer_engine47scaled_upper_triang_masked_softmax_warp_forwardI13__nv_bfloat16S1_fLi4EEEvPT0_PKT_T1_iii --------------------------
	.section	.text._ZN18transformer_engine47scaled_upper_triang_masked_softmax_warp_forwardI13__nv_bfloat16S1_fLi4EEEvPT0_PKT_T1_iii,"ax",@progbits
	.align	128
        .global         _ZN18transformer_engine47scaled_upper_triang_masked_softmax_warp_forwardI13__nv_bfloat16S1_fLi4EEEvPT0_PKT_T1_iii
        .type           _ZN18transformer_engine47scaled_upper_triang_masked_softmax_warp_forwardI13__nv_bfloat16S1_fLi4EEEvPT0_PKT_T1_iii,@function
        .size           _ZN18transformer_engine47scaled_upper_triang_masked_softmax_warp_forwardI13__nv_bfloat16S1_fLi4EEEvPT0_PKT_T1_iii,(.L_x_14344 - _ZN18transformer_engine47scaled_upper_triang_masked_softmax_warp_forwardI13__nv_bfloat16S1_fLi4EEEvPT0_PKT_T1_iii)
        .other          _ZN18transformer_engine47scaled_upper_triang_masked_softmax_warp_forwardI13__nv_bfloat16S1_fLi4EEEvPT0_PKT_T1_iii,@"STO_CUDA_ENTRY STV_DEFAULT"
_ZN18transformer_engine47scaled_upper_triang_masked_softmax_warp_forwardI13__nv_bfloat16S1_fLi4EEEvPT0_PKT_T1_iii:
.text._ZN18transformer_engine47scaled_upper_triang_masked_softmax_warp_forwardI13__nv_bfloat16S1_fLi4EEEvPT0_PKT_T1_iii:
        /* <DEDUP_REMOVED lines=85> */
[C---:B------:R-:W-:Y:S01]  /*0550*/  FADD R8, R0.reuse, -12583039 ;  /* 0xcb40007f00087421 */ /* 0x040fe20000000000 */
        /* <DEDUP_REMOVED lines=12> */
.L_x_8097:
        /* <DEDUP_REMOVED lines=28> */
.L_x_8099:
        /* <DEDUP_REMOVED lines=10> */
[----:B------:R-:W-:Y:S01]  /*0880*/  MOV R12, 0x8b0 ;  /* 0x000008b0000c7802 */ /* 0x000fe20000000f00 */
[----:B------:R-:W-:-:S07]  /*0890*/  IMAD.MOV.U32 R3, RZ, RZ, R14 ;  /* 0x000000ffff037224 */ /* 0x000fce00078e000e */
[----:B------:R-:W-:Y:S05]  /*08a0*/  CALL.REL.NOINC `($__internal_10_$__cuda_sm3x_div_rn_noftz_f32_slowpath) ;  /* 0x0000000000887944 */ /* 0x000fea0003c00000 */
.L_x_8102:
[----:B------:R-:W-:Y:S05]  /*08b0*/  BSYNC B1 ;  /* 0x0000000000017941 */ /* 0x000fea0003800000 */
.L_x_8101:
[----:B------:R-:W-:-:S05]  /*08c0*/  F2FP.BF16.F32.PACK_AB R0, RZ, R0 ;  /* 0x00000000ff00723e */ /* 0x000fca00000010ff */
[----:B------:R0:W-:Y:S02]  /*08d0*/  STG.E.U16 desc[UR4][R8.64], R0 ;  /* 0x0000000008007986 */ /* 0x0001e4000c101504 */
.L_x_8100:
[----:B------:R-:W-:Y:S05]  /*08e0*/  BSYNC B0 ;  /* 0x0000000000007941 */ /* 0x000fea0003800000 */
.L_x_8098:
        /* <DEDUP_REMOVED lines=13> */
.L_x_8103:
        /* <DEDUP_REMOVED lines=12> */
[----:B-1----:R-:W-:Y:S05]  /*0a80*/  CALL.REL.NOINC `($__internal_10_$__cuda_sm3x_div_rn_noftz_f32_slowpath) ;  /* 0x0000000000107944 */ /* 0x002fea0003c00000 */
.L_x_8105:
[----:B------:R-:W-:Y:S05]  /*0a90*/  BSYNC B0 ;  /* 0x0000000000007941 */ /* 0x000fea0003800000 */
.L_x_8104:
[----:B------:R-:W-:-:S05]  /*0aa0*/  F2FP.BF16.F32.PACK_AB R0, RZ, R0 ;  /* 0x00000000ff00723e */ /* 0x000fca00000010ff */
[----:B------:R-:W-:Y:S01]  /*0ab0*/  STG.E.U16 desc[UR4][R6.64], R0 ;  /* 0x0000000006007986 */ /* 0x000fe2000c101504 */
[----:B------:R-:W-:Y:S05]  /*0ac0*/  EXIT ;  /* 0x000000000000794d */ /* 0x000fea0003800000 */
        .weak           $__internal_10_$__cuda_sm3x_div_rn_noftz_f32_slowpath
        .type           $__internal_10_$__cuda_sm3x_div_rn_noftz_f32_slowpath,@function
        .size           $__internal_10_$__cuda_sm3x_div_rn_noftz_f32_slowpath,(.L_x_14344 - $__internal_10_$__cuda_sm3x_div_rn_noftz_f32_slowpath)
$__internal_10_$__cuda_sm3x_div_rn_noftz_f32_slowpath:
        /* <DEDUP_REMOVED lines=34> */
.L_x_8107:
        /* <DEDUP_REMOVED lines=51> */
.L_x_8114:
[----:B------:R-:W-:-:S04]  /*1020*/  LOP3.LUT R0, R0, 0x80000000, RZ, 0xc0, !PT ;  /* 0x8000000000007812 */ /* 0x000fc800078ec0ff */
[----:B------:R-:W-:Y:S01]  /*1030*/  LOP3.LUT R0, R0, 0x7f800000, RZ, 0xfc, !PT ;  /* 0x7f80000000007812 */ /* 0x000fe200078efcff */
[----:B------:R-:W-:Y:S06]  /*1040*/  BRA `(.L_x_8115) ;  /* 0x0000000000047947 */ /* 0x000fec0003800000 */
.L_x_8113:
[----:B------:R-:W-:-:S07]  /*1050*/  IMAD R0, R15, 0x800000, R0 ;  /* 0x008000000f007824 */ /* 0x000fce00078e0200 */
.L_x_8115:
[----:B------:R-:W-:Y:S05]  /*1060*/  BSYNC B3 ;  /* 0x0000000000037941 */ /* 0x000fea0003800000 */
.L_x_8112:
[----:B------:R-:W-:Y:S05]  /*1070*/  BRA `(.L_x_8116) ;  /* 0x0000000000207947 */ /* 0x000fea0003800000 */
.L_x_8111:
[----:B------:R-:W-:-:S04]  /*1080*/  LOP3.LUT R0, R3, 0x80000000, R0, 0x48, !PT ;  /* 0x8000000003007812 */ /* 0x000fc800078e4800 */
[----:B------:R-:W-:Y:S01]  /*1090*/  LOP3.LUT R0, R0, 0x7f800000, RZ, 0xfc, !PT ;  /* 0x7f80000000007812 */ /* 0x000fe200078efcff */
[----:B------:R-:W-:Y:S06]  /*10a0*/  BRA `(.L_x_8116) ;  /* 0x0000000000147947 */ /* 0x000fec0003800000 */
.L_x_8110:
[----:B------:R-:W-:Y:S01]  /*10b0*/  LOP3.LUT R0, R3, 0x80000000, R0, 0x48, !PT ;  /* 0x8000000003007812 */ /* 0x000fe200078e4800 */
[----:B------:R-:W-:Y:S06]  /*10c0*/  BRA `(.L_x_8116) ;  /* 0x00000000000c7947 */ /* 0x000fec0003800000 */
.L_x_8109:
[----:B------:R-:W0:Y:S01]  /*10d0*/  MUFU.RSQ R0, -QNAN ;  /* 0xffc0000000007908 */ /* 0x000e220000001400 */
[----:B------:R-:W-:Y:S05]  /*10e0*/  BRA `(.L_x_8116) ;  /* 0x0000000000047947 */ /* 0x000fea0003800000 */
.L_x_8108:
[----:B------:R-:W-:-:S07]  /*10f0*/  FADD.FTZ R0, R0, R3 ;  /* 0x0000000300007221 */ /* 0x000fce0000010000 */
.L_x_8116:
[----:B------:R-:W-:Y:S05]  /*1100*/  BSYNC B2 ;  /* 0x0000000000027941 */ /* 0x000fea0003800000 */
.L_x_8106:
[----:B------:R-:W-:Y:S02]  /*1110*/  IMAD.MOV.U32 R14, RZ, RZ, R12 ;  /* 0x000000ffff0e7224 */ /* 0x000fe400078e000c */
[----:B------:R-:W-:-:S04]  /*1120*/  IMAD.MOV.U32 R15, RZ, RZ, 0x0 ;  /* 0x00000000ff0f7424 */ /* 0x000fc800078e00ff */
[----:B0-----:R-:W-:Y:S05]  /*1130*/  RET.REL.NODEC R14 `(_ZN18transformer_engine47scaled_upper_triang_masked_softmax_warp_forwardI13__nv_bfloat16S1_fLi4EEEvPT0_PKT_T1_iii) ;  /* 0xffffffec0eb07950 */ /* 0x001fea0003c3ffff */
.L_x_8117:
        /* <DEDUP_REMOVED lines=12> */
.L_x_14344:


//--------------------- .text._ZN18transformer_engine47scaled_upper_triang_masked_softmax_warp_forwardI13__nv_bfloat16S1_fLi3EEEvPT0_PKT_T1_iii --------------------------
	.section	.text._ZN18transformer_engine47scaled_upper_triang_masked_softmax_warp_forwardI13__nv_bfloat16S1_fLi3EEEvPT0_PKT_T1_iii,"ax",@progbits
	.align	128
        .global         _ZN18transformer_engine47scaled_upper_triang_masked_softmax_warp_forwardI13__nv_bfloat16S1_fLi3EEEvPT0_PKT_T1_iii
        .type           _ZN18transformer_engine47scaled_upper_triang_masked_softmax_warp_forwardI13__nv_bfloat16S1_fLi3EEEvPT0_PKT_T1_iii,@function
        .size           _ZN18transformer_engine47scaled_upper_triang_masked_softmax_warp_forwardI13__nv_bfloat16S1_fLi3EEEvPT0_PKT_T1_iii,(.L_x_14345 - _ZN18transformer_engine47scaled_upper_triang_masked_softmax_warp_forwardI13__nv_bfloat16S1_fLi3EEEvPT0_PKT_T1_iii)
        .other          _ZN18transformer_engine47scaled_upper_triang_masked_softmax_warp_forwardI13__nv_bfloat16S1_fLi3EEEvPT0_PKT_T1_iii,@"STO_CUDA_ENTRY STV_DEFAULT"
_ZN18transformer_engine47scaled_upper_triang_masked_softmax_warp_forwardI13__nv_bfloat16S1_fLi3EEEvPT0_PKT_T1_iii:
.text._ZN18transformer_engine47scaled_upper_triang_masked_softmax_warp_forwardI13__nv_bfloat16S1_fLi3EEEvPT0_PKT_T1_iii:
        /* <DEDUP_REMOVED lines=66> */
[----:B------:R-:W-:Y:S01]  /*0420*/  FSEL R10, R8, R9, !P0 ;  /* 0x00000009080a7208 */ /* 0x000fe20004000000 */
[----:B------:R-:W-:Y:S01]  /*0430*/  IMAD.MOV.U32 R8, RZ, RZ, RZ ;  /* 0x000000ffff087224 */ /* 0x000fe200078e00ff */
        /* <DEDUP_REMOVED lines=24> */
.L_x_8118:
        /* <DEDUP_REMOVED lines=17> */
[----:B0-2---:R-:W-:Y:S02]  /*06d0*/  FADD R10, R12, R23 ;  /* 0x000000170c0a7221 */ /* 0x005fe40000000000 */
[----:B------:R-:W-:-:S06]  /*06e0*/  LEA.HI.X R9, R6, UR7, R2, 0x1, P0 ;  /* 0x0000000706097c11 */ /* 0x000fcc00080f0c02 */
[----:B------:R-:W-:Y:S05]  /*06f0*/  @!P2 BRA `(.L_x_8120) ;  /* 0x000000000010a947 */ /* 0x000fea0003800000 */
[----:B------:R-:W-:-:S13]  /*0700*/  ISETP.GE.AND P0, PT, R4, R15, PT ;  /* 0x0000000f0400720c */ /* 0x000fda0003f06270 */
[----:B------:R-:W-:Y:S05]  /*0710*/  @P0 BRA `(.L_x_8121) ;  /* 0x0000000000480947 */ /* 0x000fea0003800000 */
[----:B------:R1:W-:Y:S01]  /*0720*/  STG.E.U16 desc[UR4][R8.64], RZ ;  /* 0x000000ff08007986 */ /* 0x0003e2000c101504 */
[----:B------:R-:W-:Y:S05]  /*0730*/  BRA `(.L_x_8121) ;  /* 0x0000000000407947 */ /* 0x000fea0003800000 */
.L_x_8120:
        /* <DEDUP_REMOVED lines=12> */
[----:B------:R-:W-:Y:S05]  /*0800*/  CALL.REL.NOINC `($__internal_11_$__cuda_sm3x_div_rn_noftz_f32_slowpath) ;  /* 0x0000000000887944 */ /* 0x000fea0003c00000 */
.L_x_8123:
[----:B------:R-:W-:Y:S05]  /*0810*/  BSYNC B1 ;  /* 0x0000000000017941 */ /* 0x000fea0003800000 */
.L_x_8122:
[----:B------:R-:W-:-:S05]  /*0820*/  F2FP.BF16.F32.PACK_AB R0, RZ, R0 ;  /* 0x00000000ff00723e */ /* 0x000fca00000010ff */
[----:B------:R0:W-:Y:S02]  /*0830*/  STG.E.U16 desc[UR4][R8.64], R0 ;  /* 0x0000000008007986 */ /* 0x0001e4000c101504 */
.L_x_8121:
[----:B------:R-:W-:Y:S05]  /*0840*/  BSYNC B0 ;  /* 0x0000000000007941 */ /* 0x000fea0003800000 */
.L_x_8119:
        /* <DEDUP_REMOVED lines=13> */
.L_x_8124:
        /* <DEDUP_REMOVED lines=12> */
[----:B-1----:R-:W-:Y:S05]  /*09e0*/  CALL.REL.NOINC `($__internal_11_$__cuda_sm3x_div_rn_noftz_f32_slowpath) ;  /* 0x0000000000107944 */ /* 0x002fea0003c00000 */
.L_x_8126:
[----:B------:R-:W-:Y:S05]  /*09f0*/  BSYNC B0 ;  /* 0x0000000000007941 */ /* 0x000fea0003800000 */
.L_x_8125:
[----:B------:R-:W-:-:S05]  /*0a00*/  F2FP.BF16.F32.PACK_AB R0, RZ, R0 ;  /* 0x00000000ff00723e */ /* 0x000fca00000010ff */
[----:B------:R-:W-:Y:S01]  /*0a10*/  STG.E.U16 desc[UR4][R6.64], R0 ;  /* 0x0000000006007986 */ /* 0x000fe2000c101504 */
[----:B------:R-:W-:Y:S05]  /*0a20*/  EXIT ;  /* 0x000000000000794d */ /* 0x000fea0003800000 */
        .weak           $__internal_11_$__cuda_sm3x_div_rn_noftz_f32_slowpath
        .type           $__internal_11_$__cuda_sm3x_div_rn_noftz_f32_slowpath,@function
        .size           $__internal_11_$__cuda_sm3x_div_rn_noftz_f32_slowpath,(.L_x_14345 - $__internal_11_$__cuda_sm3x_div_rn_noftz_f32_slowpath)
$__internal_11_$__cuda_sm3x_div_rn_noftz_f32_slowpath:
        /* <DEDUP_REMOVED lines=34> */
.L_x_8128:
        /* <DEDUP_REMOVED lines=51> */
.L_x_8135:
[----:B------:R-:W-:-:S04]  /*0f80*/  LOP3.LUT R0, R0, 0x80000000, RZ, 0xc0, !PT ;  /* 0x8000000000007812 */ /* 0x000fc800078ec0ff */
[----:B------:R-:W-:Y:S01]  /*0f90*/  LOP3.LUT R0, R0, 0x7f800000, RZ, 0xfc, !PT ;  /* 0x7f80000000007812 */ /* 0x000fe200078efcff */
[----:B------:R-:W-:Y:S06]  /*0fa0*/  BRA `(.L_x_8136) ;  /* 0x0000000000047947 */ /* 0x000fec0003800000 */
.L_x_8134:
[----:B------:R-:W-:-:S07]  /*0fb0*/  IMAD R0, R15, 0x800000, R0 ;  /* 0x008000000f007824 */ /* 0x000fce00078e0200 */
.L_x_8136:
[----:B------:R-:W-:Y:S05]  /*0fc0*/  BSYNC B3 ;  /* 0x0000000000037941 */ /* 0x000fea0003800000 */
.L_x_8133:
[----:B------:R-:W-:Y:S05]  /*0fd0*/  BRA `(.L_x_8137) ;  /* 0x0000000000207947 */ /* 0x000fea0003800000 */
.L_x_8132:
[----:B------:R-:W-:-:S04]  /*0fe0*/  LOP3.LUT R0, R3, 0x80000000, R0, 0x48, !PT ;  /* 0x8000000003007812 */ /* 0x000fc800078e4800 */
[----:B------:R-:W-:Y:S01]  /*0ff0*/  LOP3.LUT R0, R0, 0x7f800000, RZ, 0xfc, !PT ;  /* 0x7f80000000007812 */ /* 0x000fe200078efcff */
[----:B------:R-:W-:Y:S06]  /*1000*/  BRA `(.L_x_8137) ;  /* 0x0000000000147947 */ /* 0x000fec0003800000 */
.L_x_8131:
[----:B------:R-:W-:Y:S01]  /*1010*/  LOP3.LUT R0, R3, 0x80000000, R0, 0x48, !PT ;  /* 0x8000000003007812 */ /* 0x000fe200078e4800 */
[----:B------:R-:W-:Y:S06]  /*1020*/  BRA `(.L_x_8137) ;  /* 0x00000000000c7947 */ /* 0x000fec0003800000 */
.L_x_8130:
[----:B------:R-:W0:Y:S01]  /*1030*/  MUFU.RSQ R0, -QNAN ;  /* 0xffc0000000007908 */ /* 0x000e220000001400 */
[----:B------:R-:W-:Y:S05]  /*1040*/  BRA `(.L_x_8137) ;  /* 0x0000000000047947 */ /* 0x000fea0003800000 */
.L_x_8129:
[----:B------:R-:W-:-:S07]  /*1050*/  FADD.FTZ R0, R0, R3 ;  /* 0x0000000300007221 */ /* 0x000fce0000010000 */
.L_x_8137:
[----:B------:R-:W-:Y:S05]  /*1060*/  BSYNC B2 ;  /* 0x0000000000027941 */ /* 0x000fea0003800000 */
.L_x_8127:
[----:B------:R-:W-:Y:S02]  /*1070*/  IMAD.MOV.U32 R14, RZ, RZ, R12 ;  /* 0x000000ffff0e7224 */ /* 0x000fe400078e000c */
[----:B------:R-:W-:-:S04]  /*1080*/  IMAD.MOV.U32 R15, RZ, RZ, 0x0 ;  /* 0x00000000ff0f7424 */ /* 0x000fc800078e00ff */
[----:B0-----:R-:W-:Y:S05]  /*1090*/  RET.REL.NODEC R14 `(_ZN18transformer_engine47scaled_upper_triang_masked_softmax_warp_forwardI13__nv_bfloat16S1_fLi3EEEvPT0_PKT_T1_iii) ;  /* 0xffffffec0ed87950 */ /* 0x001fea0003c3ffff */
.L_x_8138:
        /* <DEDUP_REMOVED lines=14> */
.L_x_14345:


//--------------------- .text._ZN18transformer_engine47scaled_upper_triang_masked_softmax_warp_forwardI13__nv_bfloat16S1_fLi2EEEvPT0_PKT_T1_iii --------------------------
	.section	.text._ZN18transformer_engine47scaled_upper_triang_masked_softmax_warp_forwardI13__nv_bfloat16S1_fLi2EEEvPT0_PKT_T1_iii,"ax",@progbits
	.align	128
        .global         _ZN18transformer_engine47scaled_upper_triang_masked_softmax_warp_forwardI13__nv_bfloat16S1_fLi2EEEvPT0_PKT_T1_iii
        .type           _ZN18transformer_engine47scaled_upper_triang_masked_softmax_warp_forwardI13__nv_bfloat16S1_fLi2EEEvPT0_PKT_T1_iii,@function
        .size           _ZN18transformer_engine47scaled_upper_triang_masked_softmax_warp_forwardI13__nv_bfloat16S1_fLi2EEEvPT0_PKT_T1_iii,(.L_x_14346 - _ZN18transformer_engine47scaled_upper_triang_masked_softmax_warp_forwardI13__nv_bfloat16S1_fLi2EEEvPT0_PKT_T1_iii)
        .other          _ZN18transformer_engine47scaled_upper_triang_masked_softmax_warp_forwardI13__nv_bfloat16S1_fLi2EEEvPT0_PKT_T1_iii,@"STO_CUDA_ENTRY STV_DEFAULT"
_ZN18transformer_engine47scaled_upper_triang_masked_softmax_warp_forwardI13__nv_bfloat16S1_fLi2EEEvPT0_PKT_T1_iii:
.text._ZN18transformer_engine47scaled_upper_triang_masked_softmax_warp_forwardI13__nv_bfloat16S1_fLi2EEEvPT0_PKT_T1_iii:
        /* <DEDUP_REMOVED lines=86> */
.L_x_8139:
[----:B------:R-:W0:Y:S01]  /*0560*/  SHFL.BFLY PT, R9, R8, 0x2, 0x1c1f ;  /* 0x0c5c1f0008097f89 */ /* 0x000e2200000e0000 */
[----:B------:R-:W-:-:S03]  /*0570*/  ISETP.GE.AND P0, PT, R14, 0x1, PT ;  /* 0x000000010e00780c */ /* 0x000fc60003f06270 */
        /* <DEDUP_REMOVED lines=18> */
.L_x_8141:
        /* <DEDUP_REMOVED lines=12> */
[----:B------:R-:W-:Y:S05]  /*0760*/  CALL.REL.NOINC `($__internal_12_$__cuda_sm3x_div_rn_noftz_f32_slowpath) ;  /* 0x0000000000887944 */ /* 0x000fea0003c00000 */
.L_x_8144:
[----:B------:R-:W-:Y:S05]  /*0770*/  BSYNC B1 ;  /* 0x0000000000017941 */ /* 0x000fea0003800000 */
.L_x_8143:
[----:B------:R-:W-:-:S05]  /*0780*/  F2FP.BF16.F32.PACK_AB R0, RZ, R0 ;  /* 0x00000000ff00723e */ /* 0x000fca00000010ff */
[----:B------:R0:W-:Y:S02]  /*0790*/  STG.E.U16 desc[UR4][R8.64], R0 ;  /* 0x0000000008007986 */ /* 0x0001e4000c101504 */
.L_x_8142:
[----:B------:R-:W-:Y:S05]  /*07a0*/  BSYNC B0 ;  /* 0x0000000000007941 */ /* 0x000fea0003800000 */
.L_x_8140:
        /* <DEDUP_REMOVED lines=13> */
.L_x_8145:
        /* <DEDUP_REMOVED lines=12> */
[----:B-1----:R-:W-:Y:S05]  /*0940*/  CALL.REL.NOINC `($__internal_12_$__cuda_sm3x_div_rn_noftz_f32_slowpath) ;  /* 0x0000000000107944 */ /* 0x002fea0003c00000 */
.L_x_8147:
[----:B------:R-:W-:Y:S05]  /*0950*/  BSYNC B0 ;  /* 0x0000000000007941 */ /* 0x000fea0003800000 */
.L_x_8146:
[----:B------:R-:W-:-:S05]  /*0960*/  F2FP.BF16.F32.PACK_AB R0, RZ, R0 ;  /* 0x00000000ff00723e */ /* 0x000fca00000010ff */
[----:B------:R-:W-:Y:S01]  /*0970*/  STG.E.U16 desc[UR4][R6.64], R0 ;  /* 0x0000000006007986 */ /* 0x000fe2000c101504 */
[----:B------:R-:W-:Y:S05]  /*0980*/  EXIT ;  /* 0x000000000000794d */ /* 0x000fea0003800000 */
        .weak           $__internal_12_$__cuda_sm3x_div_rn_noftz_f32_slowpath
        .type           $__internal_12_$__cuda_sm3x_div_rn_noftz_f32_slowpath,@function
        .size           $__internal_12_$__cuda_sm3x_div_rn_noftz_f32_slowpath,(.L_x_14346 - $__internal_12_$__cuda_sm3x_div_rn_noftz_f32_slowpath)
$__internal_12_$__cuda_sm3x_div_rn_noftz_f32_slowpath:
        /* <DEDUP_REMOVED lines=34> */
.L_x_8149:
        /* <DEDUP_REMOVED lines=51> */
.L_x_8156:
[----:B------:R-:W-:-:S04]  /*0ee0*/  LOP3.LUT R0, R0, 0x80000000, RZ, 0xc0, !PT ;  /* 0x8000000000007812 */ /* 0x000fc800078ec0ff */
[----:B------:R-:W-:Y:S01]  /*0ef0*/  LOP3.LUT R0, R0, 0x7f800000, RZ, 0xfc, !PT ;  /* 0x7f80000000007812 */ /* 0x000fe200078efcff */
[----:B------:R-:W-:Y:S06]  /*0f00*/  BRA `(.L_x_8157) ;  /* 0x0000000000047947 */ /* 0x000fec0003800000 */
.L_x_8155:
[----:B------:R-:W-:-:S07]  /*0f10*/  IMAD R0, R15, 0x800000, R0 ;  /* 0x008000000f007824 */ /* 0x000fce00078e0200 */
.L_x_8157:
[----:B------:R-:W-:Y:S05]  /*0f20*/  BSYNC B3 ;  /* 0x0000000000037941 */ /* 0x000fea0003800000 */
.L_x_8154:
[----:B------:R-:W-:Y:S05]  /*0f30*/  BRA `(.L_x_8158) ;  /* 0x0000000000207947 */ /* 0x000fea0003800000 */
.L_x_8153:
[----:B------:R-:W-:-:S04]  /*0f40*/  LOP3.LUT R0, R3, 0x80000000, R0, 0x48, !PT ;  /* 0x8000000003007812 */ /* 0x000fc800078e4800 */
[----:B------:R-:W-:Y:S01]  /*0f50*/  LOP3.LUT R0, R0, 0x7f800000, RZ, 0xfc, !PT ;  /* 0x7f80000000007812 */ /* 0x000fe200078efcff */
[----:B------:R-:W-:Y:S06]  /*0f60*/  BRA `(.L_x_8158) ;  /* 0x0000000000147947 */ /* 0x000fec0003800000 */
.L_x_8152:
[----:B------:R-:W-:Y:S01]  /*0f70*/  LOP3.LUT R0, R3, 0x80000000, R0, 0x48, !PT ;  /* 0x8000000003007812 */ /* 0x000fe200078e4800 */
[----:B------:R-:W-:Y:S06]  /*0f80*/  BRA `(.L_x_8158) ;  /* 0x00000000000c7947 */ /* 0x000fec0003800000 */
.L_x_8151:
[----:B------:R-:W0:Y:S01]  /*0f90*/  MUFU.RSQ R0, -QNAN ;  /* 0xffc0000000007908 */ /* 0x000e220000001400 */
[----:B------:R-:W-:Y:S05]  /*0fa0*/  BRA `(.L_x_8158) ;  /* 0x0000000000047947 */ /* 0x000fea0003800000 */
.L_x_8150:
[----:B------:R-:W-:-:S07]  /*0fb0*/  FADD.FTZ R0, R0, R3 ;  /* 0x0000000300007221 */ /* 0x000fce0000010000 */
.L_x_8158:
[----:B------:R-:W-:Y:S05]  /*0fc0*/  BSYNC B2 ;  /* 0x0000000000027941 */ /* 0x000fea0003800000 */
.L_x_8148:
[----:B------:R-:W-:Y:S02]  /*0fd0*/  IMAD.MOV.U32 R14, RZ, RZ, R12 ;  /* 0x000000ffff0e7224 */ /* 0x000fe400078e000c */
[----:B------:R-:W-:-:S04]  /*0fe0*/  IMAD.MOV.U32 R15, RZ, RZ, 0x0 ;  /* 0x00000000ff0f7424 */ /* 0x000fc800078e00ff */
[----:B0-----:R-:W-:Y:S05]  /*0ff0*/  RET.REL.NODEC R14 `(_ZN18transformer_engine47scaled_upper_triang_masked_softmax_warp_forwardI13__nv_bfloat16S1_fLi2EEEvPT0_PKT_T1_iii) ;  /* 0xfffffff00e007950 */ /* 0x001fea0003c3ffff */
.L_x_8159:
        /* <DEDUP_REMOVED lines=16> */
.L_x_14346:


//--------------------- .text._ZN18transformer_engine47scaled_upper_triang_masked_softmax_warp_forwardI13__nv_bfloat16S1_fLi1EEEvPT0_PKT_T1_iii --------------------------
	.section	.text._ZN18transformer_engine47scaled_upper_triang_masked_softmax_warp_forwardI13__nv_bfloat16S1_fLi1EEEvPT0_PKT_T1_iii,"ax",@progbits
	.align	128
        .global         _ZN18transformer_engine47scaled_upper_triang_masked_softmax_warp_forwardI13__nv_bfloat16S1_fLi1EEEvPT0_PKT_T1_iii
        .type           _ZN18transformer_engine47scaled_upper_triang_masked_softmax_warp_forwardI13__nv_bfloat16S1_fLi1EEEvPT0_PKT_T1_iii,@function
        .size           _ZN18transformer_engine47scaled_upper_triang_masked_softmax_warp_forwardI13__nv_bfloat16S1_fLi1EEEvPT0_PKT_T1_iii,(.L_x_14347 - _ZN18transformer_engine47scaled_upper_triang_masked_softmax_warp_forwardI13__nv_bfloat16S1_fLi1EEEvPT0_PKT_T1_iii)
        .other          _ZN18transformer_engine47scaled_upper_triang_masked_softmax_warp_forwardI13__nv_bfloat16S1_fLi1EEEvPT0_PKT_T1_iii,@"STO_CUDA_ENTRY STV_DEFAULT"
_ZN18transformer_engine47scaled_upper_triang_masked_softmax_warp_forwardI13__nv_bfloat16S1_fLi1EEEvPT0_PKT_T1_iii:
.text._ZN18transformer_engine47scaled_upper_triang_masked_softmax_warp_forwardI13__nv_bfloat16S1_fLi1EEEvPT0_PKT_T1_iii:
        /* <DEDUP_REMOVED lines=41> */
[----:B------:R-:W-:-:S05]  /*0290*/  VIADD R12, R0, 0x2 ;  /* 0x00000002000c7836 */ /* 0x000fca0000000000 */
[----:B------:R-:W-:Y:S01]  /*02a0*/  ISETP.GE.AND P3, PT, R12, 0x2, PT ;  /* 0x000000020c00780c */ /* 0x000fe20003f66270 */
[----:B------:R-:W-:Y:S02]  /*02b0*/  IMAD.MOV.U32 R13, RZ, RZ, -0x800000 ;  /* 0xff800000ff0d7424 */ /* 0x000fe400078e00ff */
[----:B------:R-:W-:Y:S01]  /*02c0*/  IMAD.MOV.U32 R17, RZ, RZ, -0x800000 ;  /* 0xff800000ff117424 */ /* 0x000fe200078e00ff */
[----:B------:R-:W-:Y:S01]  /*02d0*/  ISETP.GE.AND P2, PT, R14, 0x1, PT ;  /* 0x000000010e00780c */ /* 0x000fe20003f46270 */
[----:B---3--:R-:W-:-:S04]  /*02e0*/  @!P0 IMAD.U32 R0, R18, 0x10000, RZ ;  /* 0x0001000012008824 */ /* 0x008fc800078e00ff */
[----:B--2---:R-:W-:Y:S01]  /*02f0*/  @!P0 FMUL R17, R0, R21 ;  /* 0x0000001500118220 */ /* 0x004fe20000400000 */
[----:B----4-:R-:W-:-:S04]  /*0300*/  @!P1 IMAD.U32 R10, R8, 0x10000, RZ ;  /* 0x00010000080a9824 */ /* 0x010fc800078e00ff */
[----:B0-----:R-:W-:Y:S01]  /*0310*/  @!P1 FMUL R13, R10, R23 ;  /* 0x000000170a0d9220 */ /* 0x001fe20000400000 */
[----:B------:R0:W1:Y:S01]  /*0320*/  SHFL.BFLY PT, R8, R17, 0x1, 0x1e1f ;  /* 0x0c3e1f0011087f89 */ /* 0x00006200000e0000 */
[----:B------:R-:W-:-:S03]  /*0330*/  IMAD.MOV.U32 R10, RZ, RZ, RZ ;  /* 0x000000ffff0a7224 */ /* 0x000fc600078e00ff */
[----:B------:R0:W2:Y:S01]  /*0340*/  SHFL.BFLY PT, R12, R13, 0x1, 0x1e1f ;  /* 0x0c3e1f000d0c7f89 */ /* 0x0000a200000e0000 */
[----:B------:R-:W-:Y:S01]  /*0350*/  IMAD.MOV.U32 R0, RZ, RZ, RZ ;  /* 0x000000ffff007224 */ /* 0x000fe200078e00ff */
[----:B------:R-:W-:Y:S06]  /*0360*/  @!P3 BRA `(.L_x_8160) ;  /* 0x000000000068b947 */ /* 0x000fec0003800000 */
[----:B-1----:R-:W-:Y:S01]  /*0370*/  FSETP.GEU.AND P0, PT, R17, R8, PT ;  /* 0x000000081100720b */ /* 0x002fe20003f0e000 */
[----:B------:R-:W-:Y:S01]  /*0380*/  IMAD.MOV.U32 R9, RZ, RZ, 0x3bbb989d ;  /* 0x3bbb989dff097424 */ /* 0x000fe200078e00ff */
[----:B--2---:R-:W-:Y:S02]  /*0390*/  FSETP.GEU.AND P1, PT, R13, R12, PT ;  /* 0x0000000c0d00720b */ /* 0x004fe40003f2e000 */
[----:B------:R-:W-:Y:S02]  /*03a0*/  FSEL R0, R8, R17, !P0 ;  /* 0x0000001108007208 */ /* 0x000fe40004000000 */
[----:B------:R-:W-:-:S03]  /*03b0*/  FSEL R10, R12, R13, !P1 ;  /* 0x0000000d0c0a7208 */ /* 0x000fc60004800000 */
[----:B------:R-:W-:Y:S01]  /*03c0*/  FADD R0, R17, -R0 ;  /* 0x8000000011007221 */ /* 0x000fe20000000000 */
[----:B0-----:R-:W-:Y:S02]  /*03d0*/  IMAD.MOV.U32 R17, RZ, RZ, 0x437c0000 ;  /* 0x437c0000ff117424 */ /* 0x001fe400078e00ff */
[----:B------:R-:W-:Y:S01]  /*03e0*/  FADD R10, R13, -R10 ;  /* 0x8000000a0d0a7221 */ /* 0x000fe20000000000 */
[----:B------:R-:W-:-:S03]  /*03f0*/  FFMA.SAT R8, R0, R9, 0.5 ;  /* 0x3f00000000087423 */ /* 0x000fc60000002009 */
[----:B------:R-:W-:Y:S01]  /*0400*/  FFMA.SAT R12, R10, R9, 0.5 ;  /* 0x3f0000000a0c7423 */ /* 0x000fe20000002009 */
[----:B------:R-:W-:-:S03]  /*0410*/  FFMA.RM R8, R8, R17, 12582913 ;  /* 0x4b40000108087423 */ /* 0x000fc60000004011 */
[----:B------:R-:W-:Y:S01]  /*0420*/  FFMA.RM R12, R12, R17, 12582913 ;  /* 0x4b4000010c0c7423 */ /* 0x000fe20000004011 */
[C---:B------:R-:W-:Y:S01]  /*0430*/  FADD R9, R8.reuse, -12583039 ;  /* 0xcb40007f08097421 */ /* 0x040fe20000000000 */
[----:B------:R-:W-:Y:S02]  /*0440*/  IMAD.SHL.U32 R8, R8, 0x800000, RZ ;  /* 0x0080000008087824 */ /* 0x000fe400078e00ff */
[C---:B------:R-:W-:Y:S01]  /*0450*/  FADD R13, R12.reuse, -12583039 ;  /* 0xcb40007f0c0d7421 */ /* 0x040fe20000000000 */
[----:B------:R-:W-:Y:S02]  /*0460*/  IMAD.SHL.U32 R12, R12, 0x800000, RZ ;  /* 0x008000000c0c7824 */ /* 0x000fe400078e00ff */
[----:B------:R-:W-:Y:S01]  /*0470*/  FFMA R9, R0, 1.4426950216293334961, -R9 ;  /* 0x3fb8aa3b00097823 */ /* 0x000fe20000000809 */
[----:B------:R-:W-:-:S03]  /*0480*/  FFMA R13, R10, 1.4426950216293334961, -R13 ;  /* 0x3fb8aa3b0a0d7823 */ /* 0x000fc6000000080d */
[----:B------:R-:W-:Y:S01]  /*0490*/  FFMA R9, R0, 1.925963033500011079e-08, R9 ;  /* 0x32a5706000097823 */ /* 0x000fe20000000009 */
[----:B------:R-:W-:-:S05]  /*04a0*/  FFMA R14, R10, 1.925963033500011079e-08, R13 ;  /* 0x32a570600a0e7823 */ /* 0x000fca000000000d */
[----:B------:R-:W0:Y:S08]  /*04b0*/  MUFU.EX2 R9, R9 ;  /* 0x0000000900097308 */ /* 0x000e300000000800 */
[----:B------:R-:W1:Y:S01]  /*04c0*/  MUFU.EX2 R13, R14 ;  /* 0x0000000e000d7308 */ /* 0x000e620000000800 */
[----:B0-----:R-:W-:-:S04]  /*04d0*/  FMUL R17, R8, R9 ;  /* 0x0000000908117220 */ /* 0x001fc80000400000 */
[----:B------:R-:W-:Y:S01]  /*04e0*/  FADD R0, RZ, R17 ;  /* 0x00000011ff007221 */ /* 0x000fe20000000000 */
[----:B-1----:R-:W-:-:S04]  /*04f0*/  FMUL R13, R12, R13 ;  /* 0x0000000d0c0d7220 */ /* 0x002fc80000400000 */
[----:B------:R-:W-:-:S07]  /*0500*/  FADD R10, RZ, R13 ;  /* 0x0000000dff0a7221 */ /* 0x000fce0000000000 */
.L_x_8160:
[----:B------:R3:W4:Y:S04]  /*0510*/  SHFL.BFLY PT, R19, R0, 0x1, 0x1e1f ;  /* 0x0c3e1f0000137f89 */ /* 0x00072800000e0000 */
[----:B------:R3:W0:Y:S01]  /*0520*/  SHFL.BFLY PT, R21, R10, 0x1, 0x1e1f ;  /* 0x0c3e1f000a157f89 */ /* 0x00062200000e0000 */
[----:B------:R-:W-:Y:S05]  /*0530*/  @!P2 EXIT ;  /* 0x000000000000a94d */ /* 0x000fea0003800000 */
[----:B------:R-:W-:Y:S01]  /*0540*/  ISETP.GE.AND P2, PT, R4, R3, PT ;  /* 0x000000030400720c */ /* 0x000fe20003f46270 */
[----:B------:R-:W-:Y:S01]  /*0550*/  ULDC.64 UR6, c[0x0][0x210] ;  /* 0x0000840000067ab9 */ /* 0x000fe20000000a00 */
[----:B------:R-:W-:Y:S01]  /*0560*/  BSSY B0, `(.L_x_8161) ;  /* 0x000001a000007945 */ /* 0x000fe20003800000 */
[C---:B-1----:R-:W-:Y:S01]  /*0570*/  LEA R8, P0, R6.reuse, UR6, 0x1 ;  /* 0x0000000606087c11 */ /* 0x042fe2000f8008ff */
[----:B----4-:R-:W-:Y:S01]  /*0580*/  FADD R14, R19, R0 ;  /* 0x00000000130e7221 */ /* 0x010fe20000000000 */
[----:B0--3--:R-:W-:Y:S02]  /*0590*/  FADD R10, R21, R10 ;  /* 0x0000000a150a7221 */ /* 0x009fe40000000000 */
[----:B------:R-:W-:-:S06]  /*05a0*/  LEA.HI.X R9, R6, UR7, R2, 0x1, P0 ;  /* 0x0000000706097c11 */ /* 0x000fcc00080f0c02 */
[----:B------:R-:W-:Y:S05]  /*05b0*/  @!P2 BRA `(.L_x_8162) ;  /* 0x000000000010a947 */ /* 0x000fea0003800000 */
[----:B------:R-:W-:-:S13]  /*05c0*/  ISETP.GE.AND P0, PT, R4, R15, PT ;  /* 0x0000000f0400720c */ /* 0x000fda0003f06270 */
[----:B------:R-:W-:Y:S05]  /*05d0*/  @P0 BRA `(.L_x_8163) ;  /* 0x0000000000480947 */ /* 0x000fea0003800000 */
[----:B------:R1:W-:Y:S01]  /*05e0*/  STG.E.U16 desc[UR4][R8.64], RZ ;  /* 0x000000ff08007986 */ /* 0x0003e2000c101504 */
[----:B------:R-:W-:Y:S05]  /*05f0*/  BRA `(.L_x_8163) ;  /* 0x0000000000407947 */ /* 0x000fea0003800000 */
.L_x_8162:
[----:B------:R-:W0:Y:S01]  /*0600*/  MUFU.RCP R0, R14 ;  /* 0x0000000e00007308 */ /* 0x000e220000001000 */
[----:B------:R-:W-:Y:S07]  /*0610*/  BSSY B1, `(.L_x_8164) ;  /* 0x000000c000017945 */ /* 0x000fee0003800000 */
[----:B------:R-:W1:Y:S01]  /*0620*/  FCHK P0, R17, R14 ;  /* 0x0000000e11007302 */ /* 0x000e620000000000 */
[----:B0-----:R-:W-:-:S04]  /*0630*/  FFMA R3, -R14, R0, 1 ;  /* 0x3f8000000e037423 */ /* 0x001fc80000000100 */
[----:B------:R-:W-:-:S04]  /*0640*/  FFMA R0, R0, R3, R0 ;  /* 0x0000000300007223 */ /* 0x000fc80000000000 */
[----:B------:R-:W-:-:S04]  /*0650*/  FFMA R3, R0, R17, RZ ;  /* 0x0000001100037223 */ /* 0x000fc800000000ff */
[----:B--2---:R-:W-:-:S04]  /*0660*/  FFMA R12, -R14, R3, R17 ;  /* 0x000000030e0c7223 */ /* 0x004fc80000000111 */
[----:B------:R-:W-:Y:S01]  /*0670*/  FFMA R0, R0, R12, R3 ;  /* 0x0000000c00007223 */ /* 0x000fe20000000003 */
[----:B-1----:R-:W-:Y:S06]  /*0680*/  @!P0 BRA `(.L_x_8165) ;  /* 0x0000000000108947 */ /* 0x002fec0003800000 */
[----:B------:R-:W-:Y:S01]  /*0690*/  IMAD.MOV.U32 R0, RZ, RZ, R17 ;  /* 0x000000ffff007224 */ /* 0x000fe200078e0011 */
[----:B------:R-:W-:Y:S01]  /*06a0*/  MOV R12, 0x6d0 ;  /* 0x000006d0000c7802 */ /* 0x000fe20000000f00 */
[----:B------:R-:W-:-:S07]  /*06b0*/  IMAD.MOV.U32 R3, RZ, RZ, R14 ;  /* 0x000000ffff037224 */ /* 0x000fce00078e000e */
[----:B------:R-:W-:Y:S05]  /*06c0*/  CALL.REL.NOINC `($__internal_13_$__cuda_sm3x_div_rn_noftz_f32_slowpath) ;  /* 0x0000000000887944 */ /* 0x000fea0003c00000 */
.L_x_8165:
[----:B------:R-:W-:Y:S05]  /*06d0*/  BSYNC B1 ;  /* 0x0000000000017941 */ /* 0x000fea0003800000 */
.L_x_8164:
[----:B------:R-:W-:-:S05]  /*06e0*/  F2FP.BF16.F32.PACK_AB R0, RZ, R0 ;  /* 0x00000000ff00723e */ /* 0x000fca00000010ff */
[----:B------:R0:W-:Y:S02]  /*06f0*/  STG.E.U16 desc[UR4][R8.64], R0 ;  /* 0x0000000008007986 */ /* 0x0001e4000c101504 */
.L_x_8163:
[----:B------:R-:W-:Y:S05]  /*0700*/  BSYNC B0 ;  /* 0x0000000000007941 */ /* 0x000fea0003800000 */
.L_x_8161:
        /* <DEDUP_REMOVED lines=13> */
.L_x_8166:
        /* <DEDUP_REMOVED lines=10> */
[----:B--2---:R-:W-:Y:S01]  /*0880*/  MOV R12, 0x8b0 ;  /* 0x000008b0000c7802 */ /* 0x004fe20000000f00 */
[----:B------:R-:W-:-:S07]  /*0890*/  IMAD.MOV.U32 R3, RZ, RZ, R10 ;  /* 0x000000ffff037224 */ /* 0x000fce00078e000a */
[----:B-1----:R-:W-:Y:S05]  /*08a0*/  CALL.REL.NOINC `($__internal_13_$__cuda_sm3x_div_rn_noftz_f32_slowpath) ;  /* 0x0000000000107944 */ /* 0x002fea0003c00000 */
.L_x_8168:
[----:B------:R-:W-:Y:S05]  /*08b0*/  BSYNC B0 ;  /* 0x0000000000007941 */ /* 0x000fea0003800000 */
.L_x_8167:
[----:B------:R-:W-:-:S05]  /*08c0*/  F2FP.BF16.F32.PACK_AB R0, RZ, R0 ;  /* 0x00000000ff00723e */ /* 0x000fca00000010ff */
[----:B------:R-:W-:Y:S01]  /*08d0*/  STG.E.U16 desc[UR4][R6.64], R0 ;  /* 0x0000000006007986 */ /* 0x000fe2000c101504 */
[----:B------:R-:W-:Y:S05]  /*08e0*/  EXIT ;  /* 0x000000000000794d */ /* 0x000fea0003800000 */
        .weak           $__internal_13_$__cuda_sm3x_div_rn_noftz_f32_slowpath
        .type           $__internal_13_$__cuda_sm3x_div_rn_noftz_f32_slowpath,@function
        .size           $__internal_13_$__cuda_sm3x_div_rn_noftz_f32_slowpath,(.L_x_14347 - $__internal_13_$__cuda_sm3x_div_rn_noftz_f32_slowpath)
$__internal_13_$__cuda_sm3x_div_rn_noftz_f32_slowpath:
[----:B------:R-:W-:Y:S01]  /*08f0*/  SHF.R.U32.HI R14, RZ, 0x17, R3 ;  /* 0x00000017ff0e7819 */ /* 0x000fe20000011603 */
[----:B------:R-:W-:Y:S01]  /*0900*/  BSSY B2, `(.L_x_8169) ;  /* 0x0000062000027945 */ /* 0x000fe20003800000 */
[----:B------:R-:W-:Y:S02]  /*0910*/  SHF.R.U32.HI R15, RZ, 0x17, R0 ;  /* 0x00000017ff0f7819 */ /* 0x000fe40000011600 */
[----:B------:R-:W-:Y:S02]  /*0920*/  LOP3.LUT R14, R14, 0xff, RZ, 0xc0, !PT ;  /* 0x000000ff0e0e7812 */ /* 0x000fe400078ec0ff */
[----:B------:R-:W-:Y:S02]  /*0930*/  LOP3.LUT R19, R15, 0xff, RZ, 0xc0, !PT ;  /* 0x000000ff0f137812 */ /* 0x000fe400078ec0ff */
[----:B------:R-:W-:-:S03]  /*0940*/  IADD3 R18, R14, -0x1, RZ ;  /* 0xffffffff0e127810 */ /* 0x000fc60007ffe0ff */
        /* <DEDUP_REMOVED lines=28> */
.L_x_8170:
        /* <DEDUP_REMOVED lines=51> */
.L_x_8177:
[----:B------:R-:W-:-:S04]  /*0e40*/  LOP3.LUT R0, R0, 0x80000000, RZ, 0xc0, !PT ;  /* 0x8000000000007812 */ /* 0x000fc800078ec0ff */
[----:B------:R-:W-:Y:S01]  /*0e50*/  LOP3.LUT R0, R0, 0x7f800000, RZ, 0xfc, !PT ;  /* 0x7f80000000007812 */ /* 0x000fe200078efcff */
[----:B------:R-:W-:Y:S06]  /*0e60*/  BRA `(.L_x_8178) ;  /* 0x0000000000047947 */ /* 0x000fec0003800000 */
.L_x_8176:
[----:B------:R-:W-:-:S07]  /*0e70*/  IMAD R0, R15, 0x800000, R0 ;  /* 0x008000000f007824 */ /* 0x000fce00078e0200 */
.L_x_8178:
[----:B------:R-:W-:Y:S05]  /*0e80*/  BSYNC B3 ;  /* 0x0000000000037941 */ /* 0x000fea0003800000 */
.L_x_8175:
[----:B------:R-:W-:Y:S05]  /*0e90*/  BRA `(.L_x_8179) ;  /* 0x0000000000207947 */ /* 0x000fea0003800000 */
.L_x_8174:
[----:B------:R-:W-:-:S04]  /*0ea0*/  LOP3.LUT R0, R3, 0x80000000, R0, 0x48, !PT ;  /* 0x8000000003007812 */ /* 0x000fc800078e4800 */
[----:B------:R-:W-:Y:S01]  /*0eb0*/  LOP3.LUT R0, R0, 0x7f800000, RZ, 0xfc, !PT ;  /* 0x7f80000000007812 */ /* 0x000fe200078efcff */
[----:B------:R-:W-:Y:S06]  /*0ec0*/  BRA `(.L_x_8179) ;  /* 0x0000000000147947 */ /* 0x000fec0003800000 */
.L_x_8173:
[----:B------:R-:W-:Y:S01]  /*0ed0*/  LOP3.LUT R0, R3, 0x80000000, R0, 0x48, !PT ;  /* 0x8000000003007812 */ /* 0x000fe200078e4800 */
[----:B------:R-:W-:Y:S06]  /*0ee0*/  BRA `(.L_x_8179) ;  /* 0x00000000000c7947 */ /* 0x000fec0003800000 */
.L_x_8172:
[----:B------:R-:W0:Y:S01]  /*0ef0*/  MUFU.RSQ R0, -QNAN ;  /* 0xffc0000000007908 */ /* 0x000e220000001400 */
[----:B------:R-:W-:Y:S05]  /*0f00*/  BRA `(.L_x_8179) ;  /* 0x0000000000047947 */ /* 0x000fea0003800000 */
.L_x_8171:
[----:B------:R-:W-:-:S07]  /*0f10*/  FADD.FTZ R0, R0, R3 ;  /* 0x0000000300007221 */ /* 0x000fce0000010000 */
.L_x_8179:
[----:B------:R-:W-:Y:S05]  /*0f20*/  BSYNC B2 ;  /* 0x0000000000027941 */ /* 0x000fea0003800000 */
.L_x_8169:
[----:B------:R-:W-:Y:S02]  /*0f30*/  IMAD.MOV.U32 R14, RZ, RZ, R12 ;  /* 0x000000ffff0e7224 */ /* 0x000fe400078e000c */
[----:B------:R-:W-:-:S04]  /*0f40*/  IMAD.MOV.U32 R15, RZ, RZ, 0x0 ;  /* 0x00000000ff0f7424 */ /* 0x000fc800078e00ff */
[----:B0-----:R-:W-:Y:S05]  /*0f50*/  RET.REL.NODEC R14 `(_ZN18transformer_engine47scaled_upper_triang_masked_softmax_warp_forwardI13__nv_bfloat16S1_fLi1EEEvPT0_PKT_T1_iii) ;  /* 0xfffffff00e287950 */ /* 0x001fea0003c3ffff */
.L_x_8180:
        /* <DEDUP_REMOVED lines=10> */
.L_x_14347:


//--------------------- .text._ZN18transformer_engine47scaled_upper_triang_masked_softmax_warp_forwardI13__nv_bfloat16S1_fLi0EEEvPT0_PKT_T1_iii --------------------------
	.section	.text._ZN18transformer_engine47scaled_upper_triang_masked_softmax_warp_forwardI13__nv_bfloat16S1_fLi0EEEvPT0_PKT_T1_iii,"ax",@progbits
	.align	128
        .global         _ZN18transformer_engine47scaled_upper_triang_masked_softmax_warp_forwardI13__nv_bfloat16S1_fLi0EEEvPT0_PKT_T1_iii
        .type           _ZN18transformer_engine47scaled_upper_triang_masked_softmax_warp_forwardI13__nv_bfloat16S1_fLi0EEEvPT0_PKT_T1_iii,@function
        .size           _ZN18transformer_engine47scaled_upper_triang_masked_softmax_warp_forwardI13__nv_bfloat16S1_fLi0EEEvPT0_PKT_T1_iii,(.L_x_14348 - _ZN18transformer_engine47scaled_upper_triang_masked_softmax_warp_forwardI13__nv_bfloat16S1_fLi0EEEvPT0_PKT_T1_iii)
        .other          _ZN18transformer_engine47scaled_upper_triang_masked_softmax_warp_forwardI13__nv_bfloat16S1_fLi0EEEvPT0_PKT_T1_iii,@"STO_CUDA_ENTRY STV_DEFAULT"
_ZN18transformer_engine47scaled_upper_triang_masked_softmax_warp_forwardI13__nv_bfloat16S1_fLi0EEEvPT0_PKT_T1_iii:
.text._ZN18transformer_engine47scaled_upper_triang_masked_softmax_warp_forwardI13__nv_bfloat16S1_fLi0EEEvPT0_PKT_T1_iii:
[----:B------:R-:W-:Y:S01]  /*0000*/  LDC R1, c[0x0][0x28] ;  /* 0x00000a00ff017b82 */ /* 0x000fe20000000800 */
[----:B------:R-:W0:Y:S07]  /*0010*/  S2R R3, SR_TID.Y ;  /* 0x0000000000037919 */ /* 0x000e2e0000002200 */
[----:B------:R-:W0:Y:S01]  /*0020*/  S2UR UR5, SR_CTAID.Y ;  /* 0x00000000000579c3 */ /* 0x000e220000002600 */
[----:B------:R-:W1:Y:S01]  /*0030*/  S2R R5, SR_CTAID.X ;  /* 0x0000000000057919 */ /* 0x000e620000002500 */
[----:B------:R-:W2:Y:S06]  /*0040*/  S2R R4, SR_TID.X ;  /* 0x0000000000047919 */ /* 0x000eac0000002100 */
[----:B------:R-:W0:Y:S01]  /*0050*/  LDC R0, c[0x0][0x4] ;  /* 0x00000100ff007b82 */ /* 0x000e220000000800 */
[----:B------:R-:W-:-:S02]  /*0060*/  ULDC UR4, c[0x0][0xc] ;  /* 0x0000030000047ab9 */ /* 0x000fc40000000800 */
[----:B------:R-:W-:Y:S01]  /*0070*/  USHF.L.U32 UR4, UR4, 0x1, URZ ;  /* 0x0000000104047899 */ /* 0x000fe2000800063f */
[----:B0-----:R-:W-:Y:S01]  /*0080*/  IMAD R0, R0, UR5, R3 ;  /* 0x0000000500007c24 */ /* 0x001fe2000f8e0203 */
[----:B------:R-:W-:Y:S01]  /*0090*/  ULDC UR5, c[0x0][0x228] ;  /* 0x00008a0000057ab9 */ /* 0x000fe20000000800 */
[----:B-1----:R-:W-:-:S03]  /*00a0*/  VIADD R3, R5, 0x1 ;  /* 0x0000000105037836 */ /* 0x002fc60000000000 */
[----:B------:R-:W-:Y:S01]  /*00b0*/  IMAD R11, R0, UR4, R5 ;  /* 0x00000004000b7c24 */ /* 0x000fe2000f8e0205 */
[----:B------:R-:W-:-:S04]  /*00c0*/  ULDC UR4, c[0x0][0x224] ;  /* 0x0000890000047ab9 */ /* 0x000fc80000000800 */
        /* <DEDUP_REMOVED lines=12> */
[----:B------:R-:W-:-:S03]  /*0190*/  IMAD R11, R11, UR4, RZ ;  /* 0x000000040b0b7c24 */ /* 0x000fc6000f8e02ff */
[----:B------:R-:W1:Y:S01]  /*01a0*/  @!P0 LDC.64 R12, c[0x0][0x218] ;  /* 0x00008600ff0c8b82 */ /* 0x000e620000000a00 */
[----:B------:R-:W-:-:S07]  /*01b0*/  IMAD.IADD R11, R9, 0x1, R11 ;  /* 0x00000001090b7824 */ /* 0x000fce00078e020b */
[----:B------:R-:W2:Y:S01]  /*01c0*/  @!P1 LDC.64 R6, c[0x0][0x218] ;  /* 0x00008600ff069b82 */ /* 0x000ea20000000a00 */
[----:B0-----:R-:W-:Y:S01]  /*01d0*/  @!P0 IMAD R0, R0, UR5, RZ ;  /* 0x0000000500008c24 */ /* 0x001fe2000f8e02ff */
[----:B------:R-:W-:-:S06]  /*01e0*/  ULDC.64 UR4, c[0x0][0x208] ;  /* 0x0000820000047ab9 */ /* 0x000fcc0000000a00 */
[----:B------:R-:W0:Y:S01]  /*01f0*/  @!P0 LDC R23, c[0x0][0x220] ;  /* 0x00008800ff178b82 */ /* 0x000e220000000800 */
[----:B------:R-:W-:-:S04]  /*0200*/  @!P0 IADD3 R2, P3, R0, R8, RZ ;  /* 0x0000000800028210 */ /* 0x000fc80007f7e0ff */
[----:B------:R-:W-:-:S03]  /*0210*/  @!P0 LEA.HI.X.SX32 R0, R0, R11, 0x1, P3 ;  /* 0x0000000b00008211 */ /* 0x000fc600018f0eff */
[----:B------:R-:W3:Y:S01]  /*0220*/  @!P1 LDC R21, c[0x0][0x220] ;  /* 0x00008800ff159b82 */ /* 0x000ee20000000800 */
[----:B-1----:R-:W-:-:S04]  /*0230*/  @!P0 LEA R14, P3, R2, R12, 0x1 ;  /* 0x0000000c020e8211 */ /* 0x002fc800078608ff */
[----:B------:R-:W-:Y:S02]  /*0240*/  @!P0 LEA.HI.X R15, R2, R13, R0, 0x1, P3 ;  /* 0x0000000d020f8211 */ /* 0x000fe400018f0c00 */
[----:B--2---:R-:W-:-:S03]  /*0250*/  @!P1 LEA R6, P2, R8, R6, 0x1 ;  /* 0x0000000608069211 */ /* 0x004fc600078408ff */
[----:B------:R-:W2:Y:S01]  /*0260*/  @!P0 LDG.E.U16 R14, desc[UR4][R14.64] ;  /* 0x000000040e0e8981 */ /* 0x000ea2000c1e1500 */
[----:B------:R-:W-:-:S05]  /*0270*/  @!P1 LEA.HI.X R7, R8, R7, R11, 0x1, P2 ;  /* 0x0000000708079211 */ /* 0x000fca00010f0c0b */
[----:B------:R-:W4:Y:S01]  /*0280*/  @!P1 LDG.E.U16 R6, desc[UR4][R6.64] ;  /* 0x0000000406069981 */ /* 0x000f22000c1e1500 */
[----:B------:R-:W-:Y:S01]  /*0290*/  ISETP.GE.AND P2, PT, R3, 0x1, PT ;  /* 0x000000010300780c */ /* 0x000fe20003f46270 */
[----:B------:R-:W-:Y:S01]  /*02a0*/  IMAD.MOV.U32 R13, RZ, RZ, -0x800000 ;  /* 0xff800000ff0d7424 */ /* 0x000fe200078e00ff */
[----:B------:R-:W-:Y:S01]  /*02b0*/  ISETP.GE.AND P3, PT, R10, 0x1, PT ;  /* 0x000000010a00780c */ /* 0x000fe20003f66270 */
[----:B------:R-:W-:Y:S02]  /*02c0*/  IMAD.MOV.U32 R19, RZ, RZ, -0x800000 ;  /* 0xff800000ff137424 */ /* 0x000fe400078e00ff */
[----:B------:R-:W-:Y:S02]  /*02d0*/  IMAD.MOV.U32 R10, RZ, RZ, RZ ;  /* 0x000000ffff0a7224 */ /* 0x000fe400078e00ff */
[----:B--2---:R-:W-:Y:S02]  /*02e0*/  @!P0 IMAD.U32 R2, R14, 0x10000, RZ ;  /* 0x000100000e028824 */ /* 0x004fe400078e00ff */
[----:B----4-:R-:W-:-:S02]  /*02f0*/  @!P1 IMAD.U32 R0, R6, 0x10000, RZ ;  /* 0x0001000006009824 */ /* 0x010fc400078e00ff */
[----:B0-----:R-:W-:Y:S01]  /*0300*/  @!P0 FMUL R13, R2, R23 ;  /* 0x00000017020d8220 */ /* 0x001fe20000400000 */
[----:B------:R-:W-:Y:S02]  /*0310*/  IMAD.MOV.U32 R2, RZ, RZ, RZ ;  /* 0x000000ffff027224 */ /* 0x000fe400078e00ff */
[----:B---3--:R-:W-:Y:S01]  /*0320*/  @!P1 FMUL R19, R0, R21 ;  /* 0x0000001500139220 */ /* 0x008fe20000400000 */
[----:B------:R-:W-:Y:S06]  /*0330*/  @!P2 BRA `(.L_x_8181) ;  /* 0x000000000058a947 */ /* 0x000fec0003800000 */
        /* <DEDUP_REMOVED lines=8> */
[C---:B------:R-:W-:Y:S01]  /*03c0*/  FADD R2, R0.reuse, -12583039 ;  /* 0xcb40007f00027421 */ /* 0x040fe20000000000 */
[C---:B------:R-:W-:Y:S01]  /*03d0*/  FADD R10, R7.reuse, -12583039 ;  /* 0xcb40007f070a7421 */ /* 0x040fe20000000000 */
[----:B------:R-:W-:Y:S01]  /*03e0*/  SHF.L.U32 R7, R7, 0x17, RZ ;  /* 0x0000001707077819 */ /* 0x000fe200000006ff */
[----:B------:R-:W-:Y:S02]  /*03f0*/  IMAD.SHL.U32 R0, R0, 0x800000, RZ ;  /* 0x0080000000007824 */ /* 0x000fe400078e00ff */
[----:B------:R-:W-:Y:S01]  /*0400*/  FFMA R2, R19, 1.4426950216293334961, -R2 ;  /* 0x3fb8aa3b13027823 */ /* 0x000fe20000000802 */
[----:B------:R-:W-:-:S03]  /*0410*/  FFMA R10, R13, 1.4426950216293334961, -R10 ;  /* 0x3fb8aa3b0d0a7823 */ /* 0x000fc6000000080a */
[----:B------:R-:W-:Y:S01]  /*0420*/  FFMA R6, R19, 1.925963033500011079e-08, R2 ;  /* 0x32a5706013067823 */ /* 0x000fe20000000002 */
[----:B------:R-:W-:-:S03]  /*0430*/  FFMA R12, R13, 1.925963033500011079e-08, R10 ;  /* 0x32a570600d0c7823 */ /* 0x000fc6000000000a */
[----:B------:R-:W0:Y:S08]  /*0440*/  MUFU.EX2 R19, R6 ;  /* 0x0000000600137308 */ /* 0x000e300000000800 */
[----:B------:R-:W1:Y:S01]  /*0450*/  MUFU.EX2 R12, R12 ;  /* 0x0000000c000c7308 */ /* 0x000e620000000800 */
[----:B0-----:R-:W-:-:S04]  /*0460*/  FMUL R19, R0, R19 ;  /* 0x0000001300137220 */ /* 0x001fc80000400000 */
[----:B------:R-:W-:Y:S01]  /*0470*/  FADD R10, RZ, R19 ;  /* 0x00000013ff0a7221 */ /* 0x000fe20000000000 */
[----:B-1----:R-:W-:-:S04]  /*0480*/  FMUL R13, R7, R12 ;  /* 0x0000000c070d7220 */ /* 0x002fc80000400000 */
[----:B------:R-:W-:-:S07]  /*0490*/  FADD R2, RZ, R13 ;  /* 0x0000000dff027221 */ /* 0x000fce0000000000 */
.L_x_8181:
[----:B------:R-:W-:Y:S05]  /*04a0*/  @!P3 EXIT ;  /* 0x000000000000b94d */ /* 0x000fea0003800000 */
[----:B------:R-:W-:Y:S01]  /*04b0*/  ISETP.GE.AND P2, PT, R4, R3, PT ;  /* 0x000000030400720c */ /* 0x000fe20003f46270 */
[----:B------:R-:W-:Y:S01]  /*04c0*/  ULDC.64 UR6, c[0x0][0x210] ;  /* 0x0000840000067ab9 */ /* 0x000fe20000000a00 */
[----:B------:R-:W-:Y:S01]  /*04d0*/  BSSY B0, `(.L_x_8182) ;  /* 0x0000019000007945 */ /* 0x000fe20003800000 */
[----:B------:R-:W-:-:S04]  /*04e0*/  LEA R6, P0, R8, UR6, 0x1 ;  /* 0x0000000608067c11 */ /* 0x000fc8000f8008ff */
[----:B------:R-:W-:-:S06]  /*04f0*/  LEA.HI.X R7, R8, UR7, R11, 0x1, P0 ;  /* 0x0000000708077c11 */ /* 0x000fcc00080f0c0b */
[----:B------:R-:W-:Y:S05]  /*0500*/  @!P2 BRA `(.L_x_8183) ;  /* 0x000000000014a947 */ /* 0x000fea0003800000 */
[----:B------:R-:W-:Y:S02]  /*0510*/  ULDC UR6, c[0x0][0x22c] ;  /* 0x00008b0000067ab9 */ /* 0x000fe40000000800 */
[----:B------:R-:W-:-:S13]  /*0520*/  ISETP.GE.AND P0, PT, R4, UR6, PT ;  /* 0x0000000604007c0c */ /* 0x000fda000bf06270 */
[----:B------:R-:W-:Y:S05]  /*0530*/  @P0 BRA `(.L_x_8184) ;  /* 0x0000000000480947 */ /* 0x000fea0003800000 */
[----:B------:R1:W-:Y:S01]  /*0540*/  STG.E.U16 desc[UR4][R6.64], RZ ;  /* 0x000000ff06007986 */ /* 0x0003e2000c101504 */
[----:B------:R-:W-:Y:S05]  /*0550*/  BRA `(.L_x_8184) ;  /* 0x0000000000407947 */ /* 0x000fea0003800000 */
.L_x_8183:
[----:B------:R-:W0:Y:S01]  /*0560*/  MUFU.RCP R3, R10 ;  /* 0x0000000a00037308 */ /* 0x000e220000001000 */
[----:B------:R-:W-:Y:S07]  /*0570*/  BSSY B1, `(.L_x_8185) ;  /* 0x000000c000017945 */ /* 0x000fee0003800000 */
[----:B------:R-:W1:Y:S01]  /*0580*/  FCHK P0, R19, R10 ;  /* 0x0000000a13007302 */ /* 0x000e620000000000 */
[----:B0-----:R-:W-:-:S04]  /*0590*/  FFMA R0, R3, -R10, 1 ;  /* 0x3f80000003007423 */ /* 0x001fc8000000080a */
[----:B------:R-:W-:-:S04]  /*05a0*/  FFMA R0, R3, R0, R3 ;  /* 0x0000000003007223 */ /* 0x000fc80000000003 */
[----:B------:R-:W-:-:S04]  /*05b0*/  FFMA R12, R0, R19, RZ ;  /* 0x00000013000c7223 */ /* 0x000fc800000000ff */
[----:B------:R-:W-:-:S04]  /*05c0*/  FFMA R3, R12, -R10, R19 ;  /* 0x8000000a0c037223 */ /* 0x000fc80000000013 */
[----:B------:R-:W-:Y:S01]  /*05d0*/  FFMA R0, R0, R3, R12 ;  /* 0x0000000300007223 */ /* 0x000fe2000000000c */
[----:B-1----:R-:W-:Y:S06]  /*05e0*/  @!P0 BRA `(.L_x_8186) ;  /* 0x0000000000108947 */ /* 0x002fec0003800000 */
[----:B------:R-:W-:Y:S01]  /*05f0*/  IMAD.MOV.U32 R3, RZ, RZ, R10 ;  /* 0x000000ffff037224 */ /* 0x000fe200078e000a */
[----:B------:R-:W-:Y:S01]  /*0600*/  MOV R10, 0x630 ;  /* 0x00000630000a7802 */ /* 0x000fe20000000f00 */
[----:B------:R-:W-:-:S07]  /*0610*/  IMAD.MOV.U32 R0, RZ, RZ, R19 ;  /* 0x000000ffff007224 */ /* 0x000fce00078e0013 */
[----:B------:R-:W-:Y:S05]  /*0620*/  CALL.REL.NOINC `($__internal_14_$__cuda_sm3x_div_rn_noftz_f32_slowpath) ;  /* 0x00000000008c7944 */ /* 0x000fea0003c00000 */
.L_x_8186:
[----:B------:R-:W-:Y:S05]  /*0630*/  BSYNC B1 ;  /* 0x0000000000017941 */ /* 0x000fea0003800000 */
.L_x_8185:
[----:B------:R-:W-:-:S05]  /*0640*/  F2FP.BF16.F32.PACK_AB R0, RZ, R0 ;  /* 0x00000000ff00723e */ /* 0x000fca00000010ff */
[----:B------:R0:W-:Y:S02]  /*0650*/  STG.E.U16 desc[UR4][R6.64], R0 ;  /* 0x0000000006007986 */ /* 0x0001e4000c101504 */
.L_x_8184:
[----:B------:R-:W-:Y:S05]  /*0660*/  BSYNC B0 ;  /* 0x0000000000007941 */ /* 0x000fea0003800000 */
.L_x_8182:
[----:B------:R-:W-:-:S13]  /*0670*/  ISETP.GE.AND P0, PT, R17, 0x2, PT ;  /* 0x000000021100780c */ /* 0x000fda0003f06270 */
[----:B------:R-:W-:Y:S05]  /*0680*/  @!P0 EXIT ;  /* 0x000000000000894d */ /* 0x000fea0003800000 */
[----:B------:R-:W2:Y:S01]  /*0690*/  LDC.64 R14, c[0x0][0x228] ;  /* 0x00008a00ff0e7b82 */ /* 0x000ea20000000a00 */
[----:B------:R-:W-:Y:S01]  /*06a0*/  ULDC.64 UR6, c[0x0][0x210] ;  /* 0x0000840000067ab9 */ /* 0x000fe20000000a00 */
[----:B--2---:R-:W-:-:S05]  /*06b0*/  IMAD R14, R14, R15, RZ ;  /* 0x0000000f0e0e7224 */ /* 0x004fca00078e02ff */
[----:B------:R-:W-:-:S04]  /*06c0*/  IADD3 R8, P0, R14, R8, RZ ;  /* 0x000000080e087210 */ /* 0x000fc80007f1e0ff */
[----:B------:R-:W-:Y:S02]  /*06d0*/  LEA.HI.X.SX32 R11, R14, R11, 0x1, P0 ;  /* 0x0000000b0e0b7211 */ /* 0x000fe400000f0eff */
[----:B01----:R-:W-:-:S04]  /*06e0*/  LEA R6, P0, R8, UR6, 0x1 ;  /* 0x0000000608067c11 */ /* 0x003fc8000f8008ff */
[----:B------:R-:W-:Y:S01]  /*06f0*/  LEA.HI.X R7, R8, UR7, R11, 0x1, P0 ;  /* 0x0000000708077c11 */ /* 0x000fe200080f0c0b */
[----:B------:R-:W-:Y:S08]  /*0700*/  @!P2 BRA `(.L_x_8187) ;  /* 0x000000000010a947 */ /* 0x000ff00003800000 */
[----:B------:R-:W-:-:S13]  /*0710*/  ISETP.GE.AND P0, PT, R4, R15, PT ;  /* 0x0000000f0400720c */ /* 0x000fda0003f06270 */
[----:B------:R-:W-:Y:S05]  /*0720*/  @P0 EXIT ;  /* 0x000000000000094d */ /* 0x000fea0003800000 */
[----:B------:R-:W-:Y:S01]  /*0730*/  STG.E.U16 desc[UR4][R6.64], RZ ;  /* 0x000000ff06007986 */ /* 0x000fe2000c101504 */
[----:B------:R-:W-:Y:S05]  /*0740*/  EXIT ;  /* 0x000000000000794d */ /* 0x000fea0003800000 */
.L_x_8187:
        /* <DEDUP_REMOVED lines=13> */
.L_x_8189:
[----:B------:R-:W-:Y:S05]  /*0820*/  BSYNC B0 ;  /* 0x0000000000007941 */ /* 0x000fea0003800000 */
.L_x_8188:
[----:B------:R-:W-:-:S05]  /*0830*/  F2FP.BF16.F32.PACK_AB R0, RZ, R0 ;  /* 0x00000000ff00723e */ /* 0x000fca00000010ff */
[----:B------:R-:W-:Y:S01]  /*0840*/  STG.E.U16 desc[UR4][R6.64], R0 ;  /* 0x0000000006007986 */ /* 0x000fe2000c101504 */
[----:B------:R-:W-:Y:S05]  /*0850*/  EXIT ;  /* 0x000000000000794d */ /* 0x000fea0003800000 */
        .weak           $__internal_14_$__cuda_sm3x_div_rn_noftz_f32_slowpath
        .type           $__internal_14_$__cuda_sm3x_div_rn_noftz_f32_slowpath,@function
        .size           $__internal_14_$__cuda_sm3x_div_rn_noftz_f32_slowpath,(.L_x_14348 - $__internal_14_$__cuda_sm3x_div_rn_noftz_f32_slowpath)
$__internal_14_$__cuda_sm3x_div_rn_noftz_f32_slowpath:
        /* <DEDUP_REMOVED lines=32> */
[----:B------:R-:W-:Y:S01]  /*0a60*/  @!P1 FFMA R3, R3, 1.84467440737095516160e+19, RZ ;  /* 0x5f80000003039823 */ /* 0x000fe200000000ff */
[----:B------:R-:W-:-:S07]  /*0a70*/  @!P1 VIADD R14, R14, 0x40 ;  /* 0x000000400e0e9836 */ /* 0x000fce0000000000 */
.L_x_8191:
[----:B------:R-:W-:Y:S01]  /*0a80*/  LEA R16, R12, 0xc0800000, 0x17 ;  /* 0xc08000000c107811 */ /* 0x000fe200078eb8ff */
[----:B------:R-:W-:Y:S01]  /*0a90*/  VIADD R15, R15, 0xffffff81 ;  /* 0xffffff810f0f7836 */ /* 0x000fe20000000000 */
[----:B------:R-:W-:Y:S03]  /*0aa0*/  BSSY B3, `(.L_x_8196) ;  /* 0x0000035000037945 */ /* 0x000fe60003800000 */
[----:B------:R-:W-:Y:S02]  /*0ab0*/  IMAD.IADD R18, R3, 0x1, -R16 ;  /* 0x0000000103127824 */ /* 0x000fe400078e0a10 */
[C---:B------:R-:W-:Y:S01]  /*0ac0*/  IMAD R0, R15.reuse, -0x800000, R0 ;  /* 0xff8000000f007824 */ /* 0x040fe200078e0200 */
[----:B------:R-:W-:Y:S01]  /*0ad0*/  IADD3 R15, R15, 0x7f, -R12 ;  /* 0x0000007f0f0f7810 */ /* 0x000fe20007ffe80c */
[----:B------:R-:W0:Y:S01]  /*0ae0*/  MUFU.RCP R3, R18 ;  /* 0x0000001200037308 */ /* 0x000e220000001000 */
[----:B------:R-:W-:-:S03]  /*0af0*/  FADD.FTZ R19, -R18, -RZ ;  /* 0x800000ff12137221 */ /* 0x000fc60000010100 */
        /* <DEDUP_REMOVED lines=22> */
[C---:B------:R-:W-:Y:S02]  /*0c60*/  IADD3 R15, R18.reuse, 0x20, RZ ;  /* 0x00000020120f7810 */ /* 0x040fe40007ffe0ff */
[----:B------:R-:W-:Y:S02]  /*0c70*/  ISETP.NE.AND P3, PT, R18, RZ, PT ;  /* 0x000000ff1200720c */ /* 0x000fe40003f65270 */
[----:B------:R-:W-:Y:S01]  /*0c80*/  LOP3.LUT R14, R12, 0x7fffff, RZ, 0xc0, !PT ;  /* 0x007fffff0c0e7812 */ /* 0x000fe200078ec0ff */
[CCC-:B------:R-:W-:Y:S01]  /*0c90*/  FFMA.RP R12, R3.reuse, R19.reuse, R16.reuse ;  /* 0x00000013030c7223 */ /* 0x1c0fe20000008010 */
[----:B------:R-:W-:Y:S01]  /*0ca0*/  FFMA.RM R3, R3, R19, R16 ;  /* 0x0000001303037223 */ /* 0x000fe20000004010 */
[----:B------:R-:W-:Y:S01]  /*0cb0*/  IMAD.MOV R16, RZ, RZ, -R18 ;  /* 0x000000ffff107224 */ /* 0x000fe200078e0a12 */
[----:B------:R-:W-:Y:S02]  /*0cc0*/  LOP3.LUT R14, R14, 0x800000, RZ, 0xfc, !PT ;  /* 0x008000000e0e7812 */ /* 0x000fe400078efcff */
[----:B------:R-:W-:-:S02]  /*0cd0*/  ISETP.NE.AND P1, PT, R18, RZ, PT ;  /* 0x000000ff1200720c */ /* 0x000fc40003f25270 */
[----:B------:R-:W-:Y:S02]  /*0ce0*/  SHF.L.U32 R15, R14, R15, RZ ;  /* 0x0000000f0e0f7219 */ /* 0x000fe400000006ff */
[----:B------:R-:W-:Y:S02]  /*0cf0*/  FSETP.NEU.FTZ.AND P0, PT, R12, R3, PT ;  /* 0x000000030c00720b */ /* 0x000fe40003f1d000 */
        /* <DEDUP_REMOVED lines=11> */
.L_x_8198:
[----:B------:R-:W-:-:S04]  /*0db0*/  LOP3.LUT R0, R0, 0x80000000, RZ, 0xc0, !PT ;  /* 0x8000000000007812 */ /* 0x000fc800078ec0ff */
[----:B------:R-:W-:Y:S01]  /*0dc0*/  LOP3.LUT R0, R0, 0x7f800000, RZ, 0xfc, !PT ;  /* 0x7f80000000007812 */ /* 0x000fe200078efcff */
[----:B------:R-:W-:Y:S06]  /*0dd0*/  BRA `(.L_x_8199) ;  /* 0x0000000000047947 */ /* 0x000fec0003800000 */
.L_x_8197:
[----:B------:R-:W-:-:S07]  /*0de0*/  IMAD R0, R15, 0x800000, R0 ;  /* 0x008000000f007824 */ /* 0x000fce00078e0200 */
.L_x_8199:
[----:B------:R-:W-:Y:S05]  /*0df0*/  BSYNC B3 ;  /* 0x0000000000037941 */ /* 0x000fea0003800000 */
.L_x_8196:
[----:B------:R-:W-:Y:S05]  /*0e00*/  BRA `(.L_x_8200) ;  /* 0x0000000000207947 */ /* 0x000fea0003800000 */
.L_x_8195:
[----:B------:R-:W-:-:S04]  /*0e10*/  LOP3.LUT R0, R3, 0x80000000, R0, 0x48, !PT ;  /* 0x8000000003007812 */ /* 0x000fc800078e4800 */
[----:B------:R-:W-:Y:S01]  /*0e20*/  LOP3.LUT R0, R0, 0x7f800000, RZ, 0xfc, !PT ;  /* 0x7f80000000007812 */ /* 0x000fe200078efcff */
[----:B------:R-:W-:Y:S06]  /*0e30*/  BRA `(.L_x_8200) ;  /* 0x0000000000147947 */ /* 0x000fec0003800000 */
.L_x_8194:
[----:B------:R-:W-:Y:S01]  /*0e40*/  LOP3.LUT R0, R3, 0x80000000, R0, 0x48, !PT ;  /* 0x8000000003007812 */ /* 0x000fe200078e4800 */
[----:B------:R-:W-:Y:S06]  /*0e50*/  BRA `(.L_x_8200) ;  /* 0x00000000000c7947 */ /* 0x000fec0003800000 */
.L_x_8193:
[----:B------:R-:W0:Y:S01]  /*0e60*/  MUFU.RSQ R0, -QNAN ;  /* 0xffc0000000007908 */ /* 0x000e220000001400 */
[----:B------:R-:W-:Y:S05]  /*0e70*/  BRA `(.L_x_8200) ;  /* 0x0000000000047947 */ /* 0x000fea0003800000 */
.L_x_8192:
[----:B------:R-:W-:-:S07]  /*0e80*/  FADD.FTZ R0, R0, R3 ;  /* 0x0000000300007221 */ /* 0x000fce0000010000 */
.L_x_8200:
[----:B------:R-:W-:Y:S05]  /*0e90*/  BSYNC B2 ;  /* 0x0000000000027941 */ /* 0x000fea0003800000 */
.L_x_8190:
[----:B------:R-:W-:Y:S02]  /*0ea0*/  IMAD.MOV.U32 R14, RZ, RZ, R10 ;  /* 0x000000ffff0e7224 */ /* 0x000fe400078e000a */
[----:B------:R-:W-:-:S04]  /*0eb0*/  IMAD.MOV.U32 R15, RZ, RZ, 0x0 ;  /* 0x00000000ff0f7424 */ /* 0x000fc800078e00ff */
[----:B0-----:R-:W-:Y:S05]  /*0ec0*/  RET.REL.NODEC R14 `(_ZN18transformer_engine47scaled_upper_triang_masked_softmax_warp_forwardI13__nv_bfloat16S1_fLi0EEEvPT0_PKT_T1_iii) ;  /* 0xfffffff00e4c7950 */ /* 0x001fea0003c3ffff */
.L_x_8201:
        /* <DEDUP_REMOVED lines=11> */
.L_x_14348:


//--------------------- .text._ZN18transformer_engine47scaled_upper_triang_masked_softmax_warp_forwardI6__halfS1_fLi14EEEvPT0_PKT_T1_iii --------------------------
	.section	.text._ZN18transformer_engine47scaled_upper_triang_masked_softmax_warp_forwardI6__halfS1_fLi14EEEvPT0_PKT_T1_iii,"ax",@progbits
	.align	128
        .global         _ZN18transformer_engine47scaled_upper_triang_masked_softmax_warp_forwardI6__halfS1_fLi14EEEvPT0_PKT_T1_iii
        .type           _ZN18transformer_engine47scaled_upper_triang_masked_softmax_warp_forwardI6__halfS1_fLi14EEEvPT0_PKT_T1_iii,@function
        .size           _ZN18transformer_engine47scaled_upper_triang_masked_softmax_warp_forwardI6__halfS1_fLi14EEEvPT0_PKT_T1_iii,(.L_x_14349 - _ZN18transformer_engine47scaled_upper_triang_masked_softmax_warp_forwardI6__halfS1_fLi14EEEvPT0_PKT_T1_iii)
        .other          _ZN18transformer_engine47scaled_upper_triang_masked_softmax_warp_forwardI6__halfS1_fLi14EEEvPT0_PKT_T1_iii,@"STO_CUDA_ENTRY STV_DEFAULT"
_ZN18transformer_engine47scaled_upper_triang_masked_softmax_warp_forwardI6__halfS1_fLi14EEEvPT0_PKT_T1_iii:
.text._ZN18transformer_engine47scaled_upper_triang_masked_softmax_warp_forwardI6__halfS1_fLi14EEEvPT0_PKT_T1_iii:
        /* <DEDUP_REMOVED lines=8> */
[----:B------:R-:W-:Y:S01]  /*0080*/  MOV R127, 0xff800000 ;  /* 0xff800000007f7802 */ /* 0x000fe20000000f00 */
        /* <DEDUP_REMOVED lines=18> */
[----:B------:R0:W-:Y:S01]  /*01b0*/  STL [R1+0x4], R6 ;  /* 0x0000040601007387 */ /* 0x0001e20000100800 */
[----:B------:R-:W-:Y:S01]  /*01c0*/  IADD3 R11, R5, R11, RZ ;  /* 0x0000000b050b7210 */ /* 0x000fe20007ffe0ff */
[----:B------:R-:W-:Y:S01]  /*01d0*/  VIADD R9, R2, 0x100 ;  /* 0x0000010002097836 */ /* 0x000fe20000000000 */
[----:B------:R-:W-:-:S02]  /*01e0*/  SEL R130, R128, RZ, P0 ;  /* 0x000000ff80827207 */ /* 0x000fc40000000000 */
[----:B------:R-:W-:Y:S02]  /*01f0*/  IADD3 R5, R2, 0x180, RZ ;  /* 0x0000018002057810 */ /* 0x000fe40007ffe0ff */
[C---:B------:R-:W-:Y:S02]  /*0200*/  SHF.L.U64.HI R0, R4.reuse, 0x1, R11 ;  /* 0x0000000104007819 */ /* 0x040fe4000001020b */
[-C--:B------:R-:W-:Y:S02]  /*0210*/  ISETP.GE.AND P5, PT, R5, R130.reuse, PT ;  /* 0x000000820500720c */ /* 0x080fe40003fa6270 */
[----:B0-----:R-:W-:Y:S02]  /*0220*/  SHF.L.U32 R6, R4, 0x1, RZ ;  /* 0x0000000104067819 */ /* 0x001fe400000006ff */
[----:B------:R-:W-:Y:S02]  /*0230*/  IADD3 R5, R2, 0x200, RZ ;  /* 0x0000020002057810 */ /* 0x000fe40007ffe0ff */
[----:B------:R-:W-:Y:S01]  /*0240*/  IADD3 R4, P2, R6, UR4, RZ ;  /* 0x0000000406047c10 */ /* 0x000fe2000ff5e0ff */
[----:B------:R-:W-:Y:S01]  /*0250*/  STL [R1+0x8], R6 ;  /* 0x0000080601007387 */ /* 0x000fe20000100800 */
[----:B------:R-:W-:-:S02]  /*0260*/  ISETP.GE.AND P6, PT, R5, R130, PT ;  /* 0x000000820500720c */ /* 0x000fc40003fc6270 */
[----:B------:R-:W-:Y:S01]  /*0270*/  IADD3.X R5, R0, UR5, RZ, P2, !PT ;  /* 0x0000000500057c10 */ /* 0x000fe200097fe4ff */
[----:B------:R0:W-:Y:S01]  /*0280*/  STL [R1+0xc], R0 ;  /* 0x00000c0001007387 */ /* 0x0001e20000100800 */
[CC--:B------:R-:W-:Y:S01]  /*0290*/  ISETP.GE.AND P2, PT, R2.reuse, R130.reuse, PT ;  /* 0x000000820200720c */ /* 0x0c0fe20003f46270 */
[----:B------:R-:W-:Y:S01]  /*02a0*/  ULDC.64 UR4, c[0x0][0x208] ;  /* 0x0000820000047ab9 */ /* 0x000fe20000000a00 */
[-C--:B------:R-:W-:Y:S01]  /*02b0*/  ISETP.GE.AND P3, PT, R7, R130.reuse, PT ;  /* 0x000000820700720c */ /* 0x080fe20003f66270 */
[C---:B------:R-:W-:Y:S01]  /*02c0*/  VIADD R7, R2.reuse, 0x280 ;  /* 0x0000028002077836 */ /* 0x040fe20000000000 */
[-C--:B------:R-:W-:Y:S02]  /*02d0*/  ISETP.GE.AND P4, PT, R9, R130.reuse, PT ;  /* 0x000000820900720c */ /* 0x080fe40003f86270 */
[----:B------:R-:W-:Y:S02]  /*02e0*/  IADD3 R9, R2, 0x300, RZ ;  /* 0x0000030002097810 */ /* 0x000fe40007ffe0ff */
[----:B------:R-:W-:-:S02]  /*02f0*/  ISETP.GE.AND P0, PT, R7, R130, PT ;  /* 0x000000820700720c */ /* 0x000fc40003f06270 */
[----:B0-----:R-:W-:Y:S02]  /*0300*/  MOV R0, 0xff800000 ;  /* 0xff80000000007802 */ /* 0x001fe40000000f00 */
[----:B------:R-:W-:Y:S02]  /*0310*/  ISETP.GE.AND P1, PT, R9, R130, PT ;  /* 0x000000820900720c */ /* 0x000fe40003f26270 */
[----:B------:R-:W-:Y:S01]  /*0320*/  IADD3 R11, R2, 0x380, RZ ;  /* 0x00000380020b7810 */ /* 0x000fe20007ffe0ff */
[----:B------:R0:W-:Y:S01]  /*0330*/  STL [R1], R0 ;  /* 0x0000000001007387 */ /* 0x0001e20000100800 */
[----:B------:R-:W-:Y:S09]  /*0340*/  @P2 BRA `(.L_x_8203) ;  /* 0x0000000000542947 */ /* 0x000ff20003800000 */
[----:B------:R-:W0:Y:S01]  /*0350*/  LDG.E.64 R6, desc[UR4][R4.64] ;  /* 0x0000000404067981 */ /* 0x000e22000c1e1b00 */
[C---:B------:R-:W-:Y:S01]  /*0360*/  IADD3 R9, R2.reuse, 0x2, RZ ;  /* 0x0000000202097810 */ /* 0x040fe20007ffe0ff */
[----:B------:R-:W-:Y:S01]  /*0370*/  ULDC UR6, c[0x0][0x220] ;  /* 0x0000880000067ab9 */ /* 0x000fe20000000800 */
[----:B------:R-:W-:Y:S02]  /*0380*/  MOV R125, 0xff800000 ;  /* 0xff800000007d7802 */ /* 0x000fe40000000f00 */
[----:B------:R-:W-:Y:S01]  /*0390*/  ISETP.GE.AND P2, PT, R9, R130, PT ;  /* 0x000000820900720c */ /* 0x000fe20003f46270 */
[----:B------:R-:W-:Y:S01]  /*03a0*/  VIADD R9, R2, 0x1 ;  /* 0x0000000102097836 */ /* 0x000fe20000000000 */
[----:B------:R-:W-:Y:S02]  /*03b0*/  MOV R124, 0xff800000 ;  /* 0xff800000007c7802 */ /* 0x000fe40000000f00 */
[----:B------:R-:W-:-:S09]  /*03c0*/  MOV R126, 0xff800000 ;  /* 0xff800000007e7802 */ /* 0x000fd20000000f00 */
[----:B------:R-:W1:Y:S01]  /*03d0*/  @!P2 LDC R13, c[0x0][0x220] ;  /* 0x00008800ff0dab82 */ /* 0x000e620000000800 */
[----:B0-----:R-:W-:-:S05]  /*03e0*/  @!P2 HADD2.F32 R0, -RZ, R7.H0_H0 ;  /* 0x20000007ff00a230 */ /* 0x001fca0000004100 */
[----:B-1----:R-:W-:Y:S01]  /*03f0*/  @!P2 FMUL R125, R0, R13 ;  /* 0x0000000d007da220 */ /* 0x002fe20000400000 */
[----:B------:R-:W-:Y:S02]  /*0400*/  ISETP.GE.AND P2, PT, R9, R130, PT ;  /* 0x000000820900720c */ /* 0x000fe40003f46270 */
[----:B------:R-:W-:-:S11]  /*0410*/  IADD3 R9, R2, 0x3, RZ ;  /* 0x0000000302097810 */ /* 0x000fd60007ffe0ff */
[--C-:B------:R-:W-:Y:S02]  /*0420*/  @!P2 HADD2.F32 R0, -RZ, R6.reuse.H1_H1 ;  /* 0x30000006ff00a230 */ /* 0x100fe40000004100 */
[----:B------:R-:W-:-:S03]  /*0430*/  HADD2.F32 R6, -RZ, R6.H0_H0 ;  /* 0x20000006ff067230 */ /* 0x000fc60000004100 */
[----:B------:R-:W-:Y:S01]  /*0440*/  @!P2 FMUL R124, R0, UR6 ;  /* 0x00000006007cac20 */ /* 0x000fe20008400000 */
[----:B------:R-:W-:Y:S01]  /*0450*/  ISETP.GE.AND P2, PT, R9, R130, PT ;  /* 0x000000820900720c */ /* 0x000fe20003f46270 */
[----:B------:R-:W-:-:S05]  /*0460*/  FMUL R0, R6, UR6 ;  /* 0x0000000606007c20 */ /* 0x000fca0008400000 */
[----:B------:R1:W-:Y:S07]  /*0470*/  STL [R1], R0 ;  /* 0x0000000001007387 */ /* 0x0003ee0000100800 */
[----:B------:R-:W-:-:S05]  /*0480*/  @!P2 HADD2.F32 R7, -RZ, R7.H1_H1 ;  /* 0x30000007ff07a230 */ /* 0x000fca0000004100 */
[----:B-1----:R-:W-:-:S07]  /*0490*/  @!P2 FMUL R126, R7, UR6 ;  /* 0x00000006077eac20 */ /* 0x002fce0008400000 */
.L_x_8203:
[----:B------:R-:W-:Y:S05]  /*04a0*/  BSYNC B0 ;  /* 0x0000000000007941 */ /* 0x000fea0003800000 */
.L_x_8202:
[----:B0-----:R-:W-:Y:S01]  /*04b0*/  MOV R0, 0xff800000 ;  /* 0xff80000000007802 */ /* 0x001fe20000000f00 */
[----:B------:R-:W-:Y:S01]  /*04c0*/  BSSY B0, `(.L_x_8204) ;  /* 0x000001c000007945 */ /* 0x000fe20003800000 */
[----:B------:R-:W-:Y:S01]  /*04d0*/  ISETP.GE.AND P2, PT, R11, R130, PT ;  /* 0x000000820b00720c */ /* 0x000fe20003f46270 */
[----:B------:R-:W-:Y:S01]  /*04e0*/  IMAD.MOV.U32 R122, RZ, RZ, -0x800000 ;  /* 0xff800000ff7a7424 */ /* 0x000fe200078e00ff */
[----:B------:R-:W-:Y:S01]  /*04f0*/  MOV R123, 0xff800000 ;  /* 0xff800000007b7802 */ /* 0x000fe20000000f00 */
[----:B------:R0:W-:Y:S01]  /*0500*/  STL [R1+0xac], R0 ;  /* 0x0000ac0001007387 */ /* 0x0001e20000100800 */
[----:B------:R-:W-:Y:S01]  /*0510*/  IADD3 R11, R2, 0x400, RZ ;  /* 0x00000400020b7810 */ /* 0x000fe20007ffe0ff */
[----:B------:R-:W-:Y:S08]  /*0520*/  @P3 BRA `(.L_x_8205) ;  /* 0x0000000000543947 */ /* 0x000ff00003800000 */
        /* <DEDUP_REMOVED lines=18> */
[----:B------:R1:W-:Y:S07]  /*0650*/  STL [R1+0xac], R0 ;  /* 0x0000ac0001007387 */ /* 0x0003ee0000100800 */
[----:B------:R-:W-:-:S05]  /*0660*/  @!P3 HADD2.F32 R7, -RZ, R7.H1_H1 ;  /* 0x30000007ff07b230 */ /* 0x000fca0000004100 */
[----:B-1----:R-:W-:-:S07]  /*0670*/  @!P3 FMUL R127, R7, UR6 ;  /* 0x00000006077fbc20 */ /* 0x002fce0008400000 */
.L_x_8205:
[----:B------:R-:W-:Y:S05]  /*0680*/  BSYNC B0 ;  /* 0x0000000000007941 */ /* 0x000fea0003800000 */
.L_x_8204:
[----:B0-----:R-:W-:Y:S01]  /*0690*/  MOV R0, 0xff800000 ;  /* 0xff80000000007802 */ /* 0x001fe20000000f00 */
[----:B------:R-:W-:Y:S01]  /*06a0*/  BSSY B0, `(.L_x_8206) ;  /* 0x000001e000007945 */ /* 0x000fe20003800000 */
[----:B------:R-:W-:Y:S01]  /*06b0*/  ISETP.GE.AND P3, PT, R11, R130, PT ;  /* 0x000000820b00720c */ /* 0x000fe20003f66270 */
[----:B------:R-:W-:Y:S01]  /*06c0*/  IMAD.MOV.U32 R120, RZ, RZ, -0x800000 ;  /* 0xff800000ff787424 */ /* 0x000fe200078e00ff */
[----:B------:R-:W-:Y:S01]  /*06d0*/  MOV R121, 0xff800000 ;  /* 0xff80000000797802 */ /* 0x000fe20000000f00 */
[----:B------:R0:W-:Y:S01]  /*06e0*/  STL [R1+0xc0], R0 ;  /* 0x0000c00001007387 */ /* 0x0001e20000100800 */
[----:B------:R-:W-:Y:S02]  /*06f0*/  MOV R119, 0xff800000 ;  /* 0xff80000000777802 */ /* 0x000fe40000000f00 */
[----:B------:R-:W-:Y:S02]  /*0700*/  MOV R118, 0xff800000 ;  /* 0xff80000000767802 */ /* 0x000fe40000000f00 */
[----:B------:R-:W-:Y:S01]  /*0710*/  IADD3 R11, R2, 0x480, RZ ;  /* 0x00000480020b7810 */ /* 0x000fe20007ffe0ff */
[----:B------:R-:W-:Y:S06]  /*0720*/  @P4 BRA `(.L_x_8207) ;  /* 0x0000000000544947 */ /* 0x000fec0003800000 */
[----:B------:R-:W0:Y:S01]  /*0730*/  LDG.E.64 R6, desc[UR4][R4.64+0x200] ;  /* 0x0002000404067981 */ /* 0x000e22000c1e1b00 */
[C---:B------:R-:W-:Y:S01]  /*0740*/  VIADD R9, R2.reuse, 0x102 ;  /* 0x0000010202097836 */ /* 0x040fe20000000000 */
[----:B------:R-:W-:Y:S01]  /*0750*/  MOV R119, 0xff800000 ;  /* 0xff80000000777802 */ /* 0x000fe20000000f00 */
[----:B------:R-:W-:Y:S01]  /*0760*/  ULDC UR6, c[0x0][0x220] ;  /* 0x0000880000067ab9 */ /* 0x000fe20000000800 */
[----:B------:R-:W-:Y:S01]  /*0770*/  MOV R118, 0xff800000 ;  /* 0xff80000000767802 */ /* 0x000fe20000000f00 */
[----:B------:R-:W-:Y:S01]  /*0780*/  IMAD.MOV.U32 R120, RZ, RZ, -0x800000 ;  /* 0xff800000ff787424 */ /* 0x000fe200078e00ff */
[----:B------:R-:W-:Y:S02]  /*0790*/  ISETP.GE.AND P4, PT, R9, R130, PT ;  /* 0x000000820900720c */ /* 0x000fe40003f86270 */
[----:B------:R-:W-:-:S11]  /*07a0*/  IADD3 R9, R2, 0x101, RZ ;  /* 0x0000010102097810 */ /* 0x000fd60007ffe0ff */
        /* <DEDUP_REMOVED lines=13> */
.L_x_8207:
[----:B------:R-:W-:Y:S05]  /*0880*/  BSYNC B0 ;  /* 0x0000000000007941 */ /* 0x000fea0003800000 */
.L_x_8206:
[----:B0-----:R-:W-:Y:S01]  /*0890*/  MOV R0, 0xff800000 ;  /* 0xff80000000007802 */ /* 0x001fe20000000f00 */
[----:B------:R-:W-:Y:S01]  /*08a0*/  BSSY B0, `(.L_x_8208) ;  /* 0x000001c000007945 */ /* 0x000fe20003800000 */
[----:B------:R-:W-:Y:S02]  /*08b0*/  ISETP.GE.AND P4, PT, R11, R130, PT ;  /* 0x000000820b00720c */ /* 0x000fe40003f86270 */
[----:B------:R-:W-:Y:S01]  /*08c0*/  MOV R117, 0xff800000 ;  /* 0xff80000000757802 */ /* 0x000fe20000000f00 */
[----:B------:R0:W-:Y:S01]  /*08d0*/  STL [R1+0xd0], R0 ;  /* 0x0000d00001007387 */ /* 0x0001e20000100800 */
        /* <DEDUP_REMOVED lines=24> */
.L_x_8209:
[----:B------:R-:W-:Y:S05]  /*0a60*/  BSYNC B0 ;  /* 0x0000000000007941 */ /* 0x000fea0003800000 */
.L_x_8208:
[----:B0-----:R-:W-:Y:S01]  /*0a70*/  MOV R0, 0xff800000 ;  /* 0xff80000000007802 */ /* 0x001fe20000000f00 */
[----:B------:R-:W-:Y:S01]  /*0a80*/  BSSY B0, `(.L_x_8210) ;  /* 0x000001e000007945 */ /* 0x000fe20003800000 */
[----:B------:R-:W-:Y:S01]  /*0a90*/  ISETP.GE.AND P5, PT, R11, R130, PT ;  /* 0x000000820b00720c */ /* 0x000fe20003fa6270 */
[----:B------:R-:W-:Y:S01]  /*0aa0*/  VIADD R11, R2, 0x580 ;  /* 0x00000580020b7836 */ /* 0x000fe20000000000 */
[----:B------:R-:W-:Y:S01]  /*0ab0*/  MOV R115, 0xff800000 ;  /* 0xff80000000737802 */ /* 0x000fe20000000f00 */
[----:B------:R0:W-:Y:S01]  /*0ac0*/  STL [R1+0xe4], R0 ;  /* 0x0000e40001007387 */ /* 0x0001e20000100800 */
[----:B------:R-:W-:Y:S02]  /*0ad0*/  MOV R114, 0xff800000 ;  /* 0xff80000000727802 */ /* 0x000fe40000000f00 */
[----:B------:R-:W-:Y:S02]  /*0ae0*/  MOV R113, 0xff800000 ;  /* 0xff80000000717802 */ /* 0x000fe40000000f00 */
[----:B------:R-:W-:Y:S01]  /*0af0*/  MOV R112, 0xff800000 ;  /* 0xff80000000707802 */ /* 0x000fe20000000f00 */
[----:B------:R-:W-:Y:S06]  /*0b00*/  @P6 BRA `(.L_x_8211) ;  /* 0x0000000000546947 */ /* 0x000fec0003800000 */
[----:B------:R-:W0:Y:S01]  /*0b10*/  LDG.E.64 R6, desc[UR4][R4.64+0x400] ;  /* 0x0004000404067981 */ /* 0x000e22000c1e1b00 */
[C---:B------:R-:W-:Y:S01]  /*0b20*/  IADD3 R9, R2.reuse, 0x202, RZ ;  /* 0x0000020202097810 */ /* 0x040fe20007ffe0ff */
[----:B------:R-:W-:Y:S01]  /*0b30*/  ULDC UR6, c[0x0][0x220] ;  /* 0x0000880000067ab9 */ /* 0x000fe20000000800 */
[----:B------:R-:W-:Y:S01]  /*0b40*/  MOV R113, 0xff800000 ;  /* 0xff80000000717802 */ /* 0x000fe20000000f00 */
[----:B------:R-:W-:Y:S01]  /*0b50*/  IMAD.MOV.U32 R112, RZ, RZ, -0x800000 ;  /* 0xff800000ff707424 */ /* 0x000fe200078e00ff */
[----:B------:R-:W-:Y:S02]  /*0b60*/  ISETP.GE.AND P6, PT, R9, R130, PT ;  /* 0x000000820900720c */ /* 0x000fe40003fc6270 */
[----:B------:R-:W-:Y:S02]  /*0b70*/  IADD3 R9, R2, 0x201, RZ ;  /* 0x0000020102097810 */ /* 0x000fe40007ffe0ff */
        /* <DEDUP_REMOVED lines=14> */
.L_x_8211:
[----:B------:R-:W-:Y:S05]  /*0c60*/  BSYNC B0 ;  /* 0x0000000000007941 */ /* 0x000fea0003800000 */
.L_x_8210:
        /* <DEDUP_REMOVED lines=29> */
.L_x_8213:
[----:B------:R-:W-:Y:S05]  /*0e40*/  BSYNC B0 ;  /* 0x0000000000007941 */ /* 0x000fea0003800000 */
.L_x_8212:
        /* <DEDUP_REMOVED lines=11> */
[C---:B------:R-:W-:Y:S01]  /*0f00*/  IADD3 R9, R2.reuse, 0x302, RZ ;  /* 0x0000030202097810 */ /* 0x040fe20007ffe0ff */
[----:B------:R-:W-:Y:S01]  /*0f10*/  IMAD.MOV.U32 R107, RZ, RZ, -0x800000 ;  /* 0xff800000ff6b7424 */ /* 0x000fe200078e00ff */
[----:B------:R-:W-:Y:S01]  /*0f20*/  ULDC UR6, c[0x0][0x220] ;  /* 0x0000880000067ab9 */ /* 0x000fe20000000800 */
[----:B------:R-:W-:Y:S02]  /*0f30*/  MOV R106, 0xff800000 ;  /* 0xff800000006a7802 */ /* 0x000fe40000000f00 */
        /* <DEDUP_REMOVED lines=16> */
.L_x_8215:
[----:B------:R-:W-:Y:S05]  /*1040*/  BSYNC B0 ;  /* 0x0000000000007941 */ /* 0x000fea0003800000 */
.L_x_8214:
        /* <DEDUP_REMOVED lines=29> */
.L_x_8217:
[----:B------:R-:W-:Y:S05]  /*1220*/  BSYNC B0 ;  /* 0x0000000000007941 */ /* 0x000fea0003800000 */
.L_x_8216:
[----:B0-----:R-:W-:Y:S01]  /*1230*/  IMAD.MOV.U32 R0, RZ, RZ, -0x800000 ;  /* 0xff800000ff007424 */ /* 0x001fe200078e00ff */
        /* <DEDUP_REMOVED lines=18> */
[----:B0-----:R-:W-:-:S05]  /*1360*/  @!P3 HADD2.F32 R0, -RZ, R7.H0_H0 ;  /* 0x20000007ff00b230 */ /* 0x001fca0000004100 */
[----:B-1----:R-:W-:Y:S01]  /*1370*/  @!P3 FMUL R101, R0, R13 ;  /* 0x0000000d0065b220 */ /* 0x002fe20000400000 */
[----:B------:R-:W-:Y:S01]  /*1380*/  ISETP.GE.AND P3, PT, R9, R130, PT ;  /* 0x000000820900720c */ /* 0x000fe20003f66270 */
[----:B------:R-:W-:-:S12]  /*1390*/  VIADD R9, R2, 0x403 ;  /* 0x0000040302097836 */ /* 0x000fd80000000000 */
        /* <DEDUP_REMOVED lines=8> */
.L_x_8219:
[----:B------:R-:W-:Y:S05]  /*1420*/  BSYNC B0 ;  /* 0x0000000000007941 */ /* 0x000fea0003800000 */
.L_x_8218:
[----:B0-----:R-:W-:Y:S01]  /*1430*/  IMAD.MOV.U32 R0, RZ, RZ, -0x800000 ;  /* 0xff800000ff007424 */ /* 0x001fe200078e00ff */
        /* <DEDUP_REMOVED lines=28> */
.L_x_8221:
[----:B------:R-:W-:Y:S05]  /*1600*/  BSYNC B0 ;  /* 0x0000000000007941 */ /* 0x000fea0003800000 */
.L_x_8220:
        /* <DEDUP_REMOVED lines=31> */
.L_x_8223:
[----:B------:R-:W-:Y:S05]  /*1800*/  BSYNC B0 ;  /* 0x0000000000007941 */ /* 0x000fea0003800000 */
.L_x_8222:
        /* <DEDUP_REMOVED lines=29> */
.L_x_8225:
[----:B------:R-:W-:Y:S05]  /*19e0*/  BSYNC B0 ;  /* 0x0000000000007941 */ /* 0x000fea0003800000 */
.L_x_8224:
        /* <DEDUP_REMOVED lines=31> */
.L_x_8227:
[----:B------:R-:W-:Y:S05]  /*1be0*/  BSYNC B0 ;  /* 0x0000000000007941 */ /* 0x000fea0003800000 */
.L_x_8226:
        /* <DEDUP_REMOVED lines=29> */
.L_x_8229:
[----:B------:R-:W-:Y:S05]  /*1dc0*/  BSYNC B0 ;  /* 0x0000000000007941 */ /* 0x000fea0003800000 */
.L_x_8228:
        /* <DEDUP_REMOVED lines=31> */
.L_x_8231:
[----:B------:R-:W-:Y:S05]  /*1fc0*/  BSYNC B0 ;  /* 0x0000000000007941 */ /* 0x000fea0003800000 */
.L_x_8230:
        /* <DEDUP_REMOVED lines=29> */
.L_x_8233:
[----:B------:R-:W-:Y:S05]  /*21a0*/  BSYNC B0 ;  /* 0x0000000000007941 */ /* 0x000fea0003800000 */
.L_x_8232:
        /* <DEDUP_REMOVED lines=31> */
.L_x_8235:
[----:B------:R-:W-:Y:S05]  /*23a0*/  BSYNC B0 ;  /* 0x0000000000007941 */ /* 0x000fea0003800000 */
.L_x_8234:
        /* <DEDUP_REMOVED lines=29> */
.L_x_8237:
[----:B------:R-:W-:Y:S05]  /*2580*/  BSYNC B0 ;  /* 0x0000000000007941 */ /* 0x000fea0003800000 */
.L_x_8236:
        /* <DEDUP_REMOVED lines=31> */
.L_x_8239:
[----:B------:R-:W-:Y:S05]  /*2780*/  BSYNC B0 ;  /* 0x0000000000007941 */ /* 0x000fea0003800000 */
.L_x_8238:
        /* <DEDUP_REMOVED lines=29> */
.L_x_8241:
[----:B------:R-:W-:Y:S05]  /*2960*/  BSYNC B0 ;  /* 0x0000000000007941 */ /* 0x000fea0003800000 */
.L_x_8240:
        /* <DEDUP_REMOVED lines=31> */
.L_x_8243:
[----:B------:R-:W-:Y:S05]  /*2b60*/  BSYNC B0 ;  /* 0x0000000000007941 */ /* 0x000fea0003800000 */
.L_x_8242:
        /* <DEDUP_REMOVED lines=29> */
.L_x_8245:
[----:B------:R-:W-:Y:S05]  /*2d40*/  BSYNC B0 ;  /* 0x0000000000007941 */ /* 0x000fea0003800000 */
.L_x_8244:
        /* <DEDUP_REMOVED lines=31> */
.L_x_8247:
[----:B------:R-:W-:Y:S05]  /*2f40*/  BSYNC B0 ;  /* 0x0000000000007941 */ /* 0x000fea0003800000 */
.L_x_8246:
        /* <DEDUP_REMOVED lines=29> */
.L_x_8249:
[----:B------:R-:W-:Y:S05]  /*3120*/  BSYNC B0 ;  /* 0x0000000000007941 */ /* 0x000fea0003800000 */
.L_x_8248:
        /* <DEDUP_REMOVED lines=31> */
.L_x_8251:
[----:B------:R-:W-:Y:S05]  /*3320*/  BSYNC B0 ;  /* 0x0000000000007941 */ /* 0x000fea0003800000 */
.L_x_8250:
        /* <DEDUP_REMOVED lines=29> */
.L_x_8253:
[----:B------:R-:W-:Y:S05]  /*3500*/  BSYNC B0 ;  /* 0x0000000000007941 */ /* 0x000fea0003800000 */
.L_x_8252:
        /* <DEDUP_REMOVED lines=31> */
.L_x_8255:
[----:B------:R-:W-:Y:S05]  /*3700*/  BSYNC B0 ;  /* 0x0000000000007941 */ /* 0x000fea0003800000 */
.L_x_8254:
        /* <DEDUP_REMOVED lines=29> */
.L_x_8257:
[----:B------:R-:W-:Y:S05]  /*38e0*/  BSYNC B0 ;  /* 0x0000000000007941 */ /* 0x000fea0003800000 */
.L_x_8256:
        /* <DEDUP_REMOVED lines=31> */
.L_x_8259:
[----:B------:R-:W-:Y:S05]  /*3ae0*/  BSYNC B0 ;  /* 0x0000000000007941 */ /* 0x000fea0003800000 */
.L_x_8258:
        /* <DEDUP_REMOVED lines=29> */
.L_x_8261:
[----:B------:R-:W-:Y:S05]  /*3cc0*/  BSYNC B0 ;  /* 0x0000000000007941 */ /* 0x000fea0003800000 */
.L_x_8260:
        /* <DEDUP_REMOVED lines=31> */
.L_x_8263:
[----:B------:R-:W-:Y:S05]  /*3ec0*/  BSYNC B0 ;  /* 0x0000000000007941 */ /* 0x000fea0003800000 */
.L_x_8262:
        /* <DEDUP_REMOVED lines=29> */
.L_x_8265:
[----:B------:R-:W-:Y:S05]  /*40a0*/  BSYNC B0 ;  /* 0x0000000000007941 */ /* 0x000fea0003800000 */
.L_x_8264:
        /* <DEDUP_REMOVED lines=31> */
.L_x_8267:
[----:B------:R-:W-:Y:S05]  /*42a0*/  BSYNC B0 ;  /* 0x0000000000007941 */ /* 0x000fea0003800000 */
.L_x_8266:
        /* <DEDUP_REMOVED lines=29> */
.L_x_8269:
[----:B------:R-:W-:Y:S05]  /*4480*/  BSYNC B0 ;  /* 0x0000000000007941 */ /* 0x000fea0003800000 */
.L_x_8268:
        /* <DEDUP_REMOVED lines=31> */
.L_x_8271:
[----:B------:R-:W-:Y:S05]  /*4680*/  BSYNC B0 ;  /* 0x0000000000007941 */ /* 0x000fea0003800000 */
.L_x_8270:
        /* <DEDUP_REMOVED lines=29> */
.L_x_8273:
[----:B------:R-:W-:Y:S05]  /*4860*/  BSYNC B0 ;  /* 0x0000000000007941 */ /* 0x000fea0003800000 */
.L_x_8272:
[----:B0-----:R-:W-:Y:S01]  /*4870*/  MOV R0, 0xff800000 ;  /* 0xff80000000007802 */ /* 0x001fe20000000f00 */
[----:B------:R-:W-:Y:S01]  /*4880*/  BSSY B0, `(.L_x_8274) ;  /* 0x000001e000007945 */ /* 0x000fe20003800000 */
[----:B------:R-:W-:Y:S01]  /*4890*/  ISETP.GE.AND P2, PT, R11, R130, PT ;  /* 0x000000820b00720c */ /* 0x000fe20003f46270 */
[----:B------:R-:W-:Y:S01]  /*48a0*/  IMAD.MOV.U32 R18, RZ, RZ, -0x800000 ;  /* 0xff800000ff127424 */ /* 0x000fe200078e00ff */
[----:B------:R-:W-:Y:S01]  /*48b0*/  MOV R19, 0xff800000 ;  /* 0xff80000000137802 */ /* 0x000fe20000000f00 */
[----:B------:R0:W-:Y:S01]  /*48c0*/  STL [R1+0x138], R0 ;  /* 0x0001380001007387 */ /* 0x0001e20000100800 */
[----:B------:R-:W-:Y:S02]  /*48d0*/  MOV R17, 0xff800000 ;  /* 0xff80000000117802 */ /* 0x000fe40000000f00 */
[----:B------:R-:W-:Y:S01]  /*48e0*/  IADD3 R11, R2, 0x1580, RZ ;  /* 0x00001580020b7810 */ /* 0x000fe20007ffe0ff */
[----:B------:R0:W-:Y:S01]  /*48f0*/  STL [R1+0x304], R0 ;  /* 0x0003040001007387 */ /* 0x0001e20000100800 */
[----:B------:R-:W-:Y:S05]  /*4900*/  @P3 BRA `(.L_x_8275) ;  /* 0x0000000000543947 */ /* 0x000fea0003800000 */
        /* <DEDUP_REMOVED lines=21> */
.L_x_8275:
[----:B------:R-:W-:Y:S05]  /*4a60*/  BSYNC B0 ;  /* 0x0000000000007941 */ /* 0x000fea0003800000 */
.L_x_8274:
        /* <DEDUP_REMOVED lines=19> */
[----:B------:R-:W-:Y:S02]  /*4ba0*/  IADD3 R9, R2, 0x1283, RZ ;  /* 0x0000128302097810 */ /* 0x000fe40007ffe0ff */
[----:B------:R0:W-:Y:S09]  /*4bb0*/  STL [R1+0x124], R8 ;  /* 0x0001240801007387 */ /* 0x0001f20000100800 */
[--C-:B------:R-:W-:Y:S01]  /*4bc0*/  @!P4 HADD2.F32 R0, -RZ, R6.reuse.H1_H1 ;  /* 0x30000006ff00c230 */ /* 0x100fe20000004100 */
[----:B0-----:R-:W-:Y:S01]  /*4bd0*/  MOV R8, 0xff800000 ;  /* 0xff80000000087802 */ /* 0x001fe20000000f00 */
[----:B------:R-:W-:-:S03]  /*4be0*/  HADD2.F32 R6, -RZ, R6.H0_H0 ;  /* 0x20000006ff067230 */ /* 0x000fc60000004100 */
[----:B------:R-:W-:Y:S01]  /*4bf0*/  @!P4 FMUL R16, R0, UR6 ;  /* 0x000000060010cc20 */ /* 0x000fe20008400000 */
[----:B------:R-:W-:Y:S01]  /*4c00*/  ISETP.GE.AND P4, PT, R9, R130, PT ;  /* 0x000000820900720c */ /* 0x000fe20003f86270 */
[----:B------:R-:W-:-:S05]  /*4c10*/  FMUL R0, R6, UR6 ;  /* 0x0000000606007c20 */ /* 0x000fca0008400000 */
[----:B------:R1:W-:Y:S07]  /*4c20*/  STL [R1+0x30c], R0 ;  /* 0x00030c0001007387 */ /* 0x0003ee0000100800 */
[----:B------:R-:W-:-:S05]  /*4c30*/  @!P4 HADD2.F32 R7, -RZ, R7.H1_H1 ;  /* 0x30000007ff07c230 */ /* 0x000fca0000004100 */
[----:B------:R-:W-:-:S05]  /*4c40*/  @!P4 FMUL R8, R7, UR6 ;  /* 0x000000060708cc20 */ /* 0x000fca0008400000 */
[----:B------:R1:W-:Y:S02]  /*4c50*/  STL [R1+0x138], R8 ;  /* 0x0001380801007387 */ /* 0x0003e40000100800 */
.L_x_8277:
[----:B------:R-:W-:Y:S05]  /*4c60*/  BSYNC B0 ;  /* 0x0000000000007941 */ /* 0x000fea0003800000 */
.L_x_8276:
        /* <DEDUP_REMOVED lines=16> */
[----:B------:R-:W-:Y:S01]  /*4d70*/  ISETP.GE.AND P5, PT, R9, R130, PT ;  /* 0x000000820900720c */ /* 0x000fe20003fa6270 */
[----:B------:R-:W-:Y:S01]  /*4d80*/  VIADD R9, R2, 0x1301 ;  /* 0x0000130102097836 */ /* 0x000fe20000000000 */
[----:B------:R-:W-:-:S11]  /*4d90*/  MOV R15, 0xff800000 ;  /* 0xff800000000f7802 */ /* 0x000fd60000000f00 */
[----:B------:R-:W0:Y:S01]  /*4da0*/  @!P5 LDC R13, c[0x0][0x220] ;  /* 0x00008800ff0ddb82 */ /* 0x000e220000000800 */
[----:B--2---:R-:W-:-:S05]  /*4db0*/  @!P5 HADD2.F32 R0, -RZ, R7.H0_H0 ;  /* 0x20000007ff00d230 */ /* 0x004fca0000004100 */
[----:B0-----:R-:W-:Y:S01]  /*4dc0*/  @!P5 FMUL R8, R0, R13 ;  /* 0x0000000d0008d220 */ /* 0x001fe20000400000 */
        /* <DEDUP_REMOVED lines=13> */
.L_x_8279:
[----:B------:R-:W-:Y:S05]  /*4ea0*/  BSYNC B0 ;  /* 0x0000000000007941 */ /* 0x000fea0003800000 */
.L_x_8278:
[----:B01----:R-:W-:Y:S01]  /*4eb0*/  MOV R0, 0xff800000 ;  /* 0xff80000000007802 */ /* 0x003fe20000000f00 */
        /* <DEDUP_REMOVED lines=30> */
.L_x_8281:
[----:B------:R-:W-:Y:S05]  /*50a0*/  BSYNC B0 ;  /* 0x0000000000007941 */ /* 0x000fea0003800000 */
.L_x_8280:
        /* <DEDUP_REMOVED lines=17> */
[----:B------:R-:W-:-:S12]  /*51c0*/  VIADD R9, R2, 0x1401 ;  /* 0x0000140102097836 */ /* 0x000fd80000000000 */
[----:B------:R-:W0:Y:S01]  /*51d0*/  @!P0 LDC R13, c[0x0][0x220] ;  /* 0x00008800ff0d8b82 */ /* 0x000e220000000800 */
[----:B--2---:R-:W-:-:S05]  /*51e0*/  @!P0 HADD2.F32 R0, -RZ, R7.H0_H0 ;  /* 0x20000007ff008230 */ /* 0x004fca0000004100 */
[----:B0-----:R-:W-:Y:S01]  /*51f0*/  @!P0 FMUL R8, R0, R13 ;  /* 0x0000000d00088220 */ /* 0x001fe20000400000 */
[----:B------:R-:W-:Y:S02]  /*5200*/  ISETP.GE.AND P0, PT, R9, R130, PT ;  /* 0x000000820900720c */ /* 0x000fe40003f06270 */
[----:B------:R-:W-:Y:S02]  /*5210*/  IADD3 R9, R2, 0x1403, RZ ;  /* 0x0000140302097810 */ /* 0x000fe40007ffe0ff */
[----:B------:R-:W-:Y:S01]  /*5220*/  MOV R13, 0xff800000 ;  /* 0xff800000000d7802 */ /* 0x000fe20000000f00 */
[----:B------:R0:W-:Y:S08]  /*5230*/  STL [R1+0x14c], R8 ;  /* 0x00014c0801007387 */ /* 0x0001f00000100800 */
[----:B------:R-:W-:-:S02]  /*5240*/  @!P0 HADD2.F32 R0, -RZ, R6.H1_H1 ;  /* 0x30000006ff008230 */ /* 0x000fc40000004100 */
[----:B------:R-:W-:Y:S01]  /*5250*/  HADD2.F32 R6, -RZ, R6.H0_H0 ;  /* 0x20000006ff067230 */ /* 0x000fe20000004100 */
[----:B0-----:R-:W-:Y:S02]  /*5260*/  MOV R8, 0xff800000 ;  /* 0xff80000000087802 */ /* 0x001fe40000000f00 */
[----:B------:R-:W-:Y:S01]  /*5270*/  @!P0 FMUL R13, R0, UR6 ;  /* 0x00000006000d8c20 */ /* 0x000fe20008400000 */
[----:B------:R-:W-:Y:S01]  /*5280*/  ISETP.GE.AND P0, PT, R9, R130, PT ;  /* 0x000000820900720c */ /* 0x000fe20003f06270 */
[----:B------:R-:W-:-:S05]  /*5290*/  FMUL R0, R6, UR6 ;  /* 0x0000000606007c20 */ /* 0x000fca0008400000 */
[----:B------:R1:W-:Y:S07]  /*52a0*/  STL [R1+0x32c], R0 ;  /* 0x00032c0001007387 */ /* 0x0003ee0000100800 */
[----:B------:R-:W-:-:S05]  /*52b0*/  @!P0 HADD2.F32 R7, -RZ, R7.H1_H1 ;  /* 0x30000007ff078230 */ /* 0x000fca0000004100 */
[----:B------:R-:W-:-:S05]  /*52c0*/  @!P0 FMUL R8, R7, UR6 ;  /* 0x0000000607088c20 */ /* 0x000fca0008400000 */
[----:B------:R1:W-:Y:S02]  /*52d0*/  STL [R1+0x150], R8 ;  /* 0x0001500801007387 */ /* 0x0003e40000100800 */
.L_x_8283:
[----:B------:R-:W-:Y:S05]  /*52e0*/  BSYNC B0 ;  /* 0x0000000000007941 */ /* 0x000fea0003800000 */
.L_x_8282:
        /* <DEDUP_REMOVED lines=31> */
.L_x_8285:
[----:B------:R-:W-:Y:S05]  /*54e0*/  BSYNC B0 ;  /* 0x0000000000007941 */ /* 0x000fea0003800000 */
.L_x_8284:
        /* <DEDUP_REMOVED lines=35> */
.L_x_8287:
[----:B------:R-:W-:Y:S05]  /*5720*/  BSYNC B0 ;  /* 0x0000000000007941 */ /* 0x000fea0003800000 */
.L_x_8286:
        /* <DEDUP_REMOVED lines=31> */
.L_x_8289:
[----:B------:R-:W-:Y:S05]  /*5920*/  BSYNC B0 ;  /* 0x0000000000007941 */ /* 0x000fea0003800000 */
.L_x_8288:
        /* <DEDUP_REMOVED lines=35> */
.L_x_8291:
[----:B------:R-:W-:Y:S05]  /*5b60*/  BSYNC B0 ;  /* 0x0000000000007941 */ /* 0x000fea0003800000 */
.L_x_8290:
        /* <DEDUP_REMOVED lines=16> */
[----:B--2---:R-:W-:-:S05]  /*5c70*/  @!P5 HADD2.F32 R0, -RZ, R7.H0_H0 ;  /* 0x20000007ff00d230 */ /* 0x004fca0000004100 */
[----:B0-----:R-:W-:Y:S01]  /*5c80*/  @!P5 FMUL R8, R0, R133 ;  /* 0x000000850008d220 */ /* 0x001fe20000400000 */
[----:B------:R-:W-:Y:S02]  /*5c90*/  ISETP.GE.AND P5, PT, R129, R130, PT ;  /* 0x000000828100720c */ /* 0x000fe40003fa6270 */
[----:B------:R-:W-:Y:S02]  /*5ca0*/  IADD3 R129, R2, 0x1683, RZ ;  /* 0x0000168302817810 */ /* 0x000fe40007ffe0ff */
[----:B------:R0:W-:Y:S09]  /*5cb0*/  STL [R1+0x19c], R8 ;  /* 0x00019c0801007387 */ /* 0x0001f20000100800 */
[----:B------:R-:W-:-:S02]  /*5cc0*/  @!P5 HADD2.F32 R0, -RZ, R6.H1_H1 ;  /* 0x30000006ff00d230 */ /* 0x000fc40000004100 */
[----:B0-----:R-:W-:Y:S02]  /*5cd0*/  IMAD.MOV.U32 R8, RZ, RZ, -0x800000 ;  /* 0xff800000ff087424 */ /* 0x001fe400078e00ff */
[----:B------:R-:W-:Y:S02]  /*5ce0*/  HADD2.F32 R6, -RZ, R6.H0_H0 ;  /* 0x20000006ff067230 */ /* 0x000fe40000004100 */
[----:B------:R-:W-:Y:S01]  /*5cf0*/  @!P5 FMUL R8, R0, UR6 ;  /* 0x000000060008dc20 */ /* 0x000fe20008400000 */
[----:B------:R-:W-:Y:S02]  /*5d00*/  ISETP.GE.AND P5, PT, R129, R130, PT ;  /* 0x000000828100720c */ /* 0x000fe40003fa6270 */
[----:B------:R-:W-:Y:S02]  /*5d10*/  FMUL R0, R6, UR6 ;  /* 0x0000000606007c20 */ /* 0x000fe40008400000 */
[----:B------:R0:W-:Y:S04]  /*5d20*/  STL [R1+0x94], R8 ;  /* 0x0000940801007387 */ /* 0x0001e80000100800 */
[----:B------:R1:W-:Y:S05]  /*5d30*/  STL [R1+0x364], R0 ;  /* 0x0003640001007387 */ /* 0x0003ea0000100800 */
[----:B------:R-:W-:Y:S01]  /*5d40*/  @!P5 HADD2.F32 R7, -RZ, R7.H1_H1 ;  /* 0x30000007ff07d230 */ /* 0x000fe20000004100 */
[----:B0-----:R-:W-:-:S04]  /*5d50*/  MOV R8, 0xff800000 ;  /* 0xff80000000087802 */ /* 0x001fc80000000f00 */
[----:B------:R-:W-:-:S05]  /*5d60*/  @!P5 FMUL R8, R7, UR6 ;  /* 0x000000060708dc20 */ /* 0x000fca0008400000 */
[----:B------:R1:W-:Y:S02]  /*5d70*/  STL [R1+0x1b0], R8 ;  /* 0x0001b00801007387 */ /* 0x0003e40000100800 */
.L_x_8293:
[----:B------:R-:W-:Y:S05]  /*5d80*/  BSYNC B0 ;  /* 0x0000000000007941 */ /* 0x000fea0003800000 */
.L_x_8292:
        /* <DEDUP_REMOVED lines=36> */
.L_x_8295:
[----:B------:R-:W-:Y:S05]  /*5fd0*/  BSYNC B0 ;  /* 0x0000000000007941 */ /* 0x000fea0003800000 */
.L_x_8294:
        /* <DEDUP_REMOVED lines=18> */
[----:B------:R-:W-:Y:S01]  /*6100*/  ISETP.GE.AND P0, PT, R129, R130, PT ;  /* 0x000000828100720c */ /* 0x000fe20003f06270 */
[----:B------:R-:W-:-:S03]  /*6110*/  VIADD R129, R2, 0x1783 ;  /* 0x0000178302817836 */ /* 0x000fc60000000000 */
[----:B------:R0:W-:Y:S09]  /*6120*/  STL [R1+0x1bc], R8 ;  /* 0x0001bc0801007387 */ /* 0x0001f20000100800 */
[--C-:B------:R-:W-:Y:S01]  /*6130*/  @!P0 HADD2.F32 R0, -RZ, R6.reuse.H1_H1 ;  /* 0x30000006ff008230 */ /* 0x100fe20000004100 */
[----:B0-----:R-:W-:Y:S01]  /*6140*/  MOV R8, 0xff800000 ;  /* 0xff80000000087802 */ /* 0x001fe20000000f00 */
[----:B------:R-:W-:-:S03]  /*6150*/  HADD2.F32 R6, -RZ, R6.H0_H0 ;  /* 0x20000006ff067230 */ /* 0x000fc60000004100 */
[----:B------:R-:W-:Y:S01]  /*6160*/  @!P0 FMUL R8, R0, UR6 ;  /* 0x0000000600088c20 */ /* 0x000fe20008400000 */
[----:B------:R-:W-:Y:S01]  /*6170*/  ISETP.GE.AND P0, PT, R129, R130, PT ;  /* 0x000000828100720c */ /* 0x000fe20003f06270 */
[----:B------:R-:W-:-:S03]  /*6180*/  FMUL R0, R6, UR6 ;  /* 0x0000000606007c20 */ /* 0x000fc60008400000 */
[----:B------:R0:W-:Y:S04]  /*6190*/  STL [R1+0x8c], R8 ;  /* 0x00008c0801007387 */ /* 0x0001e80000100800 */
[----:B------:R1:W-:Y:S05]  /*61a0*/  STL [R1+0x378], R0 ;  /* 0x0003780001007387 */ /* 0x0003ea0000100800 */
[----:B------:R-:W-:Y:S01]  /*61b0*/  @!P0 HADD2.F32 R7, -RZ, R7.H1_H1 ;  /* 0x30000007ff078230 */ /* 0x000fe20000004100 */
[----:B0-----:R-:W-:-:S04]  /*61c0*/  MOV R8, 0xff800000 ;  /* 0xff80000000087802 */ /* 0x001fc80000000f00 */
[----:B------:R-:W-:-:S05]  /*61d0*/  @!P0 FMUL R8, R7, UR6 ;  /* 0x0000000607088c20 */ /* 0x000fca0008400000 */
[----:B------:R1:W-:Y:S02]  /*61e0*/  STL [R1+0x1d0], R8 ;  /* 0x0001d00801007387 */ /* 0x0003e40000100800 */
.L_x_8297:
[----:B------:R-:W-:Y:S05]  /*61f0*/  BSYNC B0 ;  /* 0x0000000000007941 */ /* 0x000fea0003800000 */
.L_x_8296:
[----:B0-----:R-:W-:Y:S01]  /*6200*/  MOV R6, 0xff800000 ;  /* 0xff80000000067802 */ /* 0x001fe20000000f00 */
[----:B------:R-:W-:Y:S01]  /*6210*/  BSSY B0, `(.L_x_8298) ;  /* 0x0000023000007945 */ /* 0x000fe20003800000 */
[----:B------:R-:W-:Y:S02]  /*6220*/  MOV R7, 0xff800000 ;  /* 0xff80000000077802 */ /* 0x000fe40000000f00 */
[----:B-1----:R-:W-:Y:S01]  /*6230*/  MOV R0, 0xff800000 ;  /* 0xff80000000007802 */ /* 0x002fe20000000f00 */
        /* <DEDUP_REMOVED lines=32> */
.L_x_8299:
[----:B------:R-:W-:Y:S05]  /*6440*/  BSYNC B0 ;  /* 0x0000000000007941 */ /* 0x000fea0003800000 */
.L_x_8298:
[----:B01----:R-:W-:Y:S01]  /*6450*/  MOV R0, 0xff800000 ;  /* 0xff80000000007802 */ /* 0x003fe20000000f00 */
[----:B------:R-:W-:Y:S01]  /*6460*/  BSSY B0, `(.L_x_8300) ;  /* 0x0000020000007945 */ /* 0x000fe20003800000 */
[----:B------:R-:W-:Y:S02]  /*6470*/  MOV R6, 0xff800000 ;  /* 0xff80000000067802 */ /* 0x000fe40000000f00 */
[----:B------:R-:W-:Y:S01]  /*6480*/  ISETP.GE.AND P1, PT, R131, R130, PT ;  /* 0x000000828300720c */ /* 0x000fe20003f26270 */
        /* <DEDUP_REMOVED lines=25> */
[----:B------:R-:W-:Y:S02]  /*6620*/  @!P2 HADD2.F32 R7, -RZ, R7.H1_H1 ;  /* 0x30000007ff07a230 */ /* 0x000fe40000004100 */
[----:B0-----:R-:W-:-:S03]  /*6630*/  IMAD.MOV.U32 R8, RZ, RZ, -0x800000 ;  /* 0xff800000ff087424 */ /* 0x001fc600078e00ff */
[----:B------:R-:W-:-:S05]  /*6640*/  @!P2 FMUL R8, R7, UR6 ;  /* 0x000000060708ac20 */ /* 0x000fca0008400000 */
[----:B------:R1:W-:Y:S02]  /*6650*/  STL [R1+0x1ec], R8 ;  /* 0x0001ec0801007387 */ /* 0x0003e40000100800 */
.L_x_8301:
[----:B------:R-:W-:Y:S05]  /*6660*/  BSYNC B0 ;  /* 0x0000000000007941 */ /* 0x000fea0003800000 */
.L_x_8300:
[----:B0-----:R-:W-:Y:S01]  /*6670*/  MOV R6, 0xff800000 ;  /* 0xff80000000067802 */ /* 0x001fe20000000f00 */
[----:B------:R-:W-:Y:S01]  /*6680*/  BSSY B0, `(.L_x_8302) ;  /* 0x0000023000007945 */ /* 0x000fe20003800000 */
[----:B------:R-:W-:Y:S02]  /*6690*/  MOV R7, 0xff800000 ;  /* 0xff80000000077802 */ /* 0x000fe40000000f00 */
[----:B-1----:R-:W-:Y:S01]  /*66a0*/  MOV R0, 0xff800000 ;  /* 0xff80000000007802 */ /* 0x002fe20000000f00 */
[----:B------:R0:W-:Y:S01]  /*66b0*/  STL [R1+0x20c], R6 ;  /* 0x00020c0601007387 */ /* 0x0001e20000100800 */
[----:B------:R-:W-:Y:S02]  /*66c0*/  ISETP.GE.AND P2, PT, R131, R130, PT ;  /* 0x000000828300720c */ /* 0x000fe40003f46270 */
[----:B------:R-:W-:Y:S01]  /*66d0*/  IADD3 R131, R2, 0x1c80, RZ ;  /* 0x00001c8002837810 */ /* 0x000fe20007ffe0ff */
        /* <DEDUP_REMOVED lines=29> */
.L_x_8303:
[----:B------:R-:W-:Y:S05]  /*68b0*/  BSYNC B0 ;  /* 0x0000000000007941 */ /* 0x000fea0003800000 */
.L_x_8302:
[----:B01----:R-:W-:Y:S01]  /*68c0*/  MOV R0, 0xff800000 ;  /* 0xff80000000007802 */ /* 0x003fe20000000f00 */
[----:B------:R-:W-:Y:S01]  /*68d0*/  BSSY B0, `(.L_x_8304) ;  /* 0x000001e000007945 */ /* 0x000fe20003800000 */
[----:B------:R-:W-:Y:S02]  /*68e0*/  ISETP.GE.AND P3, PT, R131, R130, PT ;  /* 0x000000828300720c */ /* 0x000fe40003f66270 */
[----:B------:R-:W-:Y:S01]  /*68f0*/  MOV R8, 0xff800000 ;  /* 0xff80000000087802 */ /* 0x000fe20000000f00 */
[----:B------:R0:W-:Y:S01]  /*6900*/  STL [R1+0x1f8], R0 ;  /* 0x0001f80001007387 */ /* 0x0001e20000100800 */
[----:B------:R-:W-:-:S03]  /*6910*/  IADD3 R131, R2, 0x1d00, RZ ;  /* 0x00001d0002837810 */ /* 0x000fc60007ffe0ff */
[----:B------:R0:W-:Y:S01]  /*6920*/  STL [R1+0x3a4], R0 ;  /* 0x0003a40001007387 */ /* 0x0001e20000100800 */
[----:B------:R-:W-:Y:S05]  /*6930*/  @P4 BRA `(.L_x_8305) ;  /* 0x00000000005c4947 */ /* 0x000fea0003800000 */
[----:B------:R-:W0:Y:S01]  /*6940*/  LDG.E.64 R6, desc[UR4][R4.64+0x3300] ;  /* 0x0033000404067981 */ /* 0x000e22000c1e1b00 */
[C---:B------:R-:W-:Y:S01]  /*6950*/  IADD3 R129, R2.reuse, 0x1982, RZ ;  /* 0x0000198202817810 */ /* 0x040fe20007ffe0ff */
[----:B------:R-:W-:Y:S01]  /*6960*/  IMAD.MOV.U32 R8, RZ, RZ, -0x800000 ;  /* 0xff800000ff087424 */ /* 0x000fe200078e00ff */
[----:B------:R-:W-:Y:S01]  /*6970*/  ULDC UR6, c[0x0][0x220] ;  /* 0x0000880000067ab9 */ /* 0x000fe20000000800 */
[----:B------:R-:W-:Y:S02]  /*6980*/  MOV R132, 0xff800000 ;  /* 0xff80000000847802 */ /* 0x000fe40000000f00 */
        /* <DEDUP_REMOVED lines=18> */
.L_x_8305:
[----:B------:R-:W-:Y:S05]  /*6ab0*/  BSYNC B0 ;  /* 0x0000000000007941 */ /* 0x000fea0003800000 */
.L_x_8304:
[----:B------:R-:W-:Y:S01]  /*6ac0*/  IMAD.MOV.U32 R6, RZ, RZ, -0x800000 ;  /* 0xff800000ff067424 */ /* 0x000fe200078e00ff */
[----:B------:R-:W-:Y:S01]  /*6ad0*/  MOV R7, 0xff800000 ;  /* 0xff80000000077802 */ /* 0x000fe20000000f00 */
[----:B------:R-:W-:Y:S01]  /*6ae0*/  BSSY B0, `(.L_x_8306) ;  /* 0x0000022000007945 */ /* 0x000fe20003800000 */
[----:B01----:R-:W-:Y:S02]  /*6af0*/  MOV R0, 0xff800000 ;  /* 0xff80000000007802 */ /* 0x003fe40000000f00 */
        /* <DEDUP_REMOVED lines=32> */
.L_x_8307:
[----:B------:R-:W-:Y:S05]  /*6d00*/  BSYNC B0 ;  /* 0x0000000000007941 */ /* 0x000fea0003800000 */
.L_x_8306:
        /* <DEDUP_REMOVED lines=33> */
.L_x_8309:
[----:B------:R-:W-:Y:S05]  /*6f20*/  BSYNC B0 ;  /* 0x0000000000007941 */ /* 0x000fea0003800000 */
.L_x_8308:
        /* <DEDUP_REMOVED lines=36> */
.L_x_8311:
[----:B------:R-:W-:Y:S05]  /*7170*/  BSYNC B0 ;  /* 0x0000000000007941 */ /* 0x000fea0003800000 */
.L_x_8310:
        /* <DEDUP_REMOVED lines=15> */
[----:B--2---:R-:W-:-:S05]  /*7270*/  @!P1 HADD2.F32 R0, -RZ, R7.H0_H0 ;  /* 0x20000007ff009230 */ /* 0x004fca0000004100 */
[----:B0-----:R-:W-:Y:S01]  /*7280*/  @!P1 FMUL R132, R0, R129 ;  /* 0x0000008100849220 */ /* 0x001fe20000400000 */
[----:B------:R-:W-:-:S04]  /*7290*/  IADD3 R129, R2, 0x1b81, RZ ;  /* 0x00001b8102817810 */ /* 0x000fc80007ffe0ff */
[----:B------:R-:W-:Y:S01]  /*72a0*/  ISETP.GE.AND P1, PT, R129, R130, PT ;  /* 0x000000828100720c */ /* 0x000fe20003f26270 */
[----:B------:R0:W-:Y:S01]  /*72b0*/  STL [R1+0x234], R132 ;  /* 0x0002348401007387 */ /* 0x0001e20000100800 */
[----:B------:R-:W-:Y:S01]  /*72c0*/  IADD3 R129, R2, 0x1b83, RZ ;  /* 0x00001b8302817810 */ /* 0x000fe20007ffe0ff */
[----:B0-----:R-:W-:-:S10]  /*72d0*/  IMAD.MOV.U32 R132, RZ, RZ, -0x800000 ;  /* 0xff800000ff847424 */ /* 0x001fd400078e00ff */
[--C-:B------:R-:W-:Y:S02]  /*72e0*/  @!P1 HADD2.F32 R0, -RZ, R6.reuse.H1_H1 ;  /* 0x30000006ff009230 */ /* 0x100fe40000004100 */
        /* <DEDUP_REMOVED lines=10> */
.L_x_8313:
[----:B------:R-:W-:Y:S05]  /*7390*/  BSYNC B0 ;  /* 0x0000000000007941 */ /* 0x000fea0003800000 */
.L_x_8312:
[----:B------:R-:W-:Y:S01]  /*73a0*/  MOV R7, 0xff800000 ;  /* 0xff80000000077802 */ /* 0x000fe20000000f00 */
[----:B0-----:R-:W-:Y:S01]  /*73b0*/  IMAD.MOV.U32 R6, RZ, RZ, -0x800000 ;  /* 0xff800000ff067424 */ /* 0x001fe200078e00ff */
[----:B------:R-:W-:Y:S01]  /*73c0*/  BSSY B0, `(.L_x_8314) ;  /* 0x0000020000007945 */ /* 0x000fe20003800000 */
[----:B------:R-:W-:Y:S02]  /*73d0*/  ISETP.GE.AND P1, PT, R131, R130, PT ;  /* 0x000000828300720c */ /* 0x000fe40003f26270 */
[----:B------:R0:W-:Y:S01]  /*73e0*/  STL [R1+0x258], R7 ;  /* 0x0002580701007387 */ /* 0x0001e20000100800 */
[----:B-1----:R-:W-:Y:S02]  /*73f0*/  MOV R0, 0xff800000 ;  /* 0xff80000000007802 */ /* 0x002fe40000000f00 */
[----:B------:R-:W-:Y:S01]  /*7400*/  IADD3 R131, R2, 0x1f80, RZ ;  /* 0x00001f8002837810 */ /* 0x000fe20007ffe0ff */
        /* <DEDUP_REMOVED lines=21> */
[----:B------:R-:W-:Y:S01]  /*7560*/  FMUL R6, R6, UR6 ;  /* 0x0000000606067c20 */ /* 0x000fe20008400000 */
[----:B------:R-:W-:Y:S02]  /*7570*/  MOV R0, 0xff800000 ;  /* 0xff80000000007802 */ /* 0x000fe40000000f00 */
[----:B------:R1:W-:Y:S04]  /*7580*/  STL [R1+0x6c], R132 ;  /* 0x00006c8401007387 */ /* 0x0003e80000100800 */
[----:B------:R1:W-:Y:S05]  /*7590*/  STL [R1+0x3dc], R6 ;  /* 0x0003dc0601007387 */ /* 0x0003ea0000100800 */
[----:B------:R-:W-:-:S05]  /*75a0*/  @!P2 HADD2.F32 R7, -RZ, R7.H1_H1 ;  /* 0x30000007ff07a230 */ /* 0x000fca0000004100 */
[----:B-1----:R-:W-:-:S07]  /*75b0*/  @!P2 FMUL R0, R7, UR6 ;  /* 0x000000060700ac20 */ /* 0x002fce0008400000 */
.L_x_8315:
[----:B------:R-:W-:Y:S05]  /*75c0*/  BSYNC B0 ;  /* 0x0000000000007941 */ /* 0x000fea0003800000 */
.L_x_8314:
[----:B0-----:R-:W-:Y:S01]  /*75d0*/  MOV R6, 0xff800000 ;  /* 0xff80000000067802 */ /* 0x001fe20000000f00 */
[----:B------:R-:W-:Y:S01]  /*75e0*/  BSSY B0, `(.L_x_8316) ;  /* 0x0000020000007945 */ /* 0x000fe20003800000 */
[----:B------:R-:W-:Y:S01]  /*75f0*/  MOV R7, 0xff800000 ;  /* 0xff80000000077802 */ /* 0x000fe20000000f00 */
[----:B------:R-:W-:Y:S01]  /*7600*/  VIADD R129, R2, 0x2000 ;  /* 0x0000200002817836 */ /* 0x000fe20000000000 */
[----:B------:R-:W-:Y:S01]  /*7610*/  ISETP.GE.AND P2, PT, R131, R130, PT ;  /* 0x000000828300720c */ /* 0x000fe20003f46270 */
        /* <DEDUP_REMOVED lines=12> */
[----:B------:R-:W-:Y:S02]  /*76e0*/  IADD3 R131, R2, 0x1c81, RZ ;  /* 0x00001c8102837810 */ /* 0x000fe40007ffe0ff */
[----:B------:R-:W-:Y:S02]  /*76f0*/  MOV R132, 0xff800000 ;  /* 0xff80000000847802 */ /* 0x000fe40000000f00 */
[----:B------:R-:W-:Y:S01]  /*7700*/  ISETP.GE.AND P3, PT, R131, R130, PT ;  /* 0x000000828300720c */ /* 0x000fe20003f66270 */
[----:B------:R0:W-:Y:S02]  /*7710*/  STL [R1+0x254], R133 ;  /* 0x0002548501007387 */ /* 0x0001e40000100800 */
[----:B0-----:R-:W-:-:S10]  /*7720*/  MOV R133, 0xff800000 ;  /* 0xff80000000857802 */ /* 0x001fd40000000f00 */
[--C-:B------:R-:W-:Y:S02]  /*7730*/  @!P3 HADD2.F32 R131, -RZ, R6.reuse.H1_H1 ;  /* 0x30000006ff83b230 */ /* 0x100fe40000004100 */
[----:B------:R-:W-:-:S03]  /*7740*/  HADD2.F32 R6, -RZ, R6.H0_H0 ;  /* 0x20000006ff067230 */ /* 0x000fc60000004100 */
[----:B------:R-:W-:Y:S01]  /*7750*/  @!P3 FMUL R133, R131, UR6 ;  /* 0x000000068385bc20 */ /* 0x000fe20008400000 */
[----:B------:R-:W-:Y:S02]  /*7760*/  VIADD R131, R2, 0x1c83 ;  /* 0x00001c8302837836 */ /* 0x000fe40000000000 */
[----:B------:R-:W-:Y:S02]  /*7770*/  FMUL R6, R6, UR6 ;  /* 0x0000000606067c20 */ /* 0x000fe40008400000 */
[----:B------:R1:W-:Y:S01]  /*7780*/  STL [R1+0x68], R133 ;  /* 0x0000688501007387 */ /* 0x0003e20000100800 */
[----:B------:R-:W-:-:S03]  /*7790*/  ISETP.GE.AND P3, PT, R131, R130, PT ;  /* 0x000000828300720c */ /* 0x000fc60003f66270 */
[----:B------:R1:W-:Y:S10]  /*77a0*/  STL [R1+0x3e8], R6 ;  /* 0x0003e80601007387 */ /* 0x0003f40000100800 */
[----:B------:R-:W-:-:S05]  /*77b0*/  @!P3 HADD2.F32 R7, -RZ, R7.H1_H1 ;  /* 0x30000007ff07b230 */ /* 0x000fca0000004100 */
[----:B------:R-:W-:-:S05]  /*77c0*/  @!P3 FMUL R132, R7, UR6 ;  /* 0x000000060784bc20 */ /* 0x000fca0008400000 */
[----:B------:R1:W-:Y:S02]  /*77d0*/  STL [R1+0x258], R132 ;  /* 0x0002588401007387 */ /* 0x0003e40000100800 */
.L_x_8317:
[----:B------:R-:W-:Y:S05]  /*77e0*/  BSYNC B0 ;  /* 0x0000000000007941 */ /* 0x000fea0003800000 */
.L_x_8316:
[----:B0-----:R-:W-:Y:S01]  /*77f0*/  MOV R7, 0xff800000 ;  /* 0xff80000000077802 */ /* 0x001fe20000000f00 */
[----:B------:R-:W-:Y:S01]  /*7800*/  BSSY B0, `(.L_x_8318) ;  /* 0x0000021000007945 */ /* 0x000fe20003800000 */
[----:B-1----:R-:W-:Y:S01]  /*7810*/  MOV R6, 0xff800000 ;  /* 0xff80000000067802 */ /* 0x002fe20000000f00 */
[----:B------:R-:W-:Y:S01]  /*7820*/  VIADD R131, R2, 0x2080 ;  /* 0x0000208002837836 */ /* 0x000fe20000000000 */
[----:B------:R-:W-:Y:S01]  /*7830*/  ISETP.GE.AND P3, PT, R129, R130, PT ;  /* 0x000000828100720c */ /* 0x000fe20003f66270 */
        /* <DEDUP_REMOVED lines=24> */
[----:B------:R-:W-:Y:S02]  /*79c0*/  ISETP.GE.AND P4, PT, R129, R130, PT ;  /* 0x000000828100720c */ /* 0x000fe40003f86270 */
[----:B------:R-:W-:Y:S01]  /*79d0*/  MOV R129, 0xff800000 ;  /* 0xff80000000817802 */ /* 0x000fe20000000f00 */
[----:B------:R1:W-:Y:S10]  /*79e0*/  STL [R1+0x3f4], R6 ;  /* 0x0003f40601007387 */ /* 0x0003f40000100800 */
[----:B------:R-:W-:-:S05]  /*79f0*/  @!P4 HADD2.F32 R7, -RZ, R7.H1_H1 ;  /* 0x30000007ff07c230 */ /* 0x000fca0000004100 */
[----:B-1----:R-:W-:-:S07]  /*7a00*/  @!P4 FMUL R129, R7, UR6 ;  /* 0x000000060781cc20 */ /* 0x002fce0008400000 */
.L_x_8319:
[----:B------:R-:W-:Y:S05]  /*7a10*/  BSYNC B0 ;  /* 0x0000000000007941 */ /* 0x000fea0003800000 */
.L_x_8318:
[----:B0-----:R-:W-:Y:S01]  /*7a20*/  MOV R6, 0xff800000 ;  /* 0xff80000000067802 */ /* 0x001fe20000000f00 */
        /* <DEDUP_REMOVED lines=14> */
[----:B--2---:R-:W-:-:S05]  /*7b10*/  @!P5 HADD2.F32 R132, -RZ, R7.H0_H0 ;  /* 0x20000007ff84d230 */ /* 0x004fca0000004100 */
[----:B0-----:R-:W-:Y:S01]  /*7b20*/  @!P5 FMUL R134, R132, R133 ;  /* 0x000000858486d220 */ /* 0x001fe20000400000 */
[----:B------:R-:W-:-:S04]  /*7b30*/  IADD3 R133, R2, 0x1d81, RZ ;  /* 0x00001d8102857810 */ /* 0x000fc80007ffe0ff */
[----:B------:R-:W-:Y:S01]  /*7b40*/  ISETP.GE.AND P5, PT, R133, R130, PT ;  /* 0x000000828500720c */ /* 0x000fe20003fa6270 */
[----:B------:R0:W-:Y:S01]  /*7b50*/  STL [R1+0x270], R134 ;  /* 0x0002708601007387 */ /* 0x0001e20000100800 */
[----:B------:R-:W-:Y:S02]  /*7b60*/  IADD3 R133, R2, 0x1d83, RZ ;  /* 0x00001d8302857810 */ /* 0x000fe40007ffe0ff */
[----:B0-----:R-:W-:-:S09]  /*7b70*/  MOV R134, 0xff800000 ;  /* 0xff80000000867802 */ /* 0x001fd20000000f00 */
[--C-:B------:R-:W-:Y:S02]  /*7b80*/  @!P5 HADD2.F32 R132, -RZ, R6.reuse.H1_H1 ;  /* 0x30000006ff84d230 */ /* 0x100fe40000004100 */
        /* <DEDUP_REMOVED lines=10> */
.L_x_8321:
[----:B------:R-:W-:Y:S05]  /*7c30*/  BSYNC B0 ;  /* 0x0000000000007941 */ /* 0x000fea0003800000 */
.L_x_8320:
[----:B0-----:R-:W-:Y:S01]  /*7c40*/  MOV R7, 0xff800000 ;  /* 0xff80000000077802 */ /* 0x001fe20000000f00 */
[----:B------:R-:W-:Y:S01]  /*7c50*/  BSSY B0, `(.L_x_8322) ;  /* 0x0000021000007945 */ /* 0x000fe20003800000 */
[----:B-1----:R-:W-:Y:S02]  /*7c60*/  MOV R6, 0xff800000 ;  /* 0xff80000000067802 */ /* 0x002fe40000000f00 */
        /* <DEDUP_REMOVED lines=8> */
[----:B0-----:R-:W-:Y:S01]  /*7cf0*/  VIADD R6, R2, 0x1e02 ;  /* 0x00001e0202067836 */ /* 0x001fe20000000000 */
[----:B------:R-:W-:Y:S01]  /*7d00*/  MOV R134, 0xff800000 ;  /* 0xff80000000867802 */ /* 0x000fe20000000f00 */
[----:B------:R-:W-:-:S03]  /*7d10*/  ULDC UR6, c[0x0][0x220] ;  /* 0x0000880000067ab9 */ /* 0x000fc60000000800 */
[----:B------:R-:W-:Y:S02]  /*7d20*/  ISETP.GE.AND P6, PT, R6, R130, PT ;  /* 0x000000820600720c */ /* 0x000fe40003fc6270 */
[----:B------:R-:W2:Y:S11]  /*7d30*/  LDG.E.64 R6, desc[UR4][R4.64+0x3c00] ;  /* 0x003c000404067981 */ /* 0x000eb6000c1e1b00 */
        /* <DEDUP_REMOVED lines=10> */
[----:B------:R-:W-:Y:S01]  /*7de0*/  IADD3 R131, R2, 0x1e03, RZ ;  /* 0x00001e0302837810 */ /* 0x000fe20007ffe0ff */
[----:B------:R-:W-:-:S03]  /*7df0*/  FMUL R6, R6, UR6 ;  /* 0x0000000606067c20 */ /* 0x000fc60008400000 */
[----:B------:R1:W-:Y:S01]  /*7e00*/  STL [R1+0x5c], R134 ;  /* 0x00005c8601007387 */ /* 0x0003e20000100800 */
[----:B------:R-:W-:Y:S01]  /*7e10*/  ISETP.GE.AND P6, PT, R131, R130, PT ;  /* 0x000000828300720c */ /* 0x000fe20003fc6270 */
[----:B------:R-:W-:Y:S02]  /*7e20*/  IMAD.MOV.U32 R131, RZ, RZ, -0x800000 ;  /* 0xff800000ff837424 */ /* 0x000fe400078e00ff */
[----:B------:R1:W-:Y:S10]  /*7e30*/  STL [R1+0x40c], R6 ;  /* 0x00040c0601007387 */ /* 0x0003f40000100800 */
[----:B------:R-:W-:-:S05]  /*7e40*/  @!P6 HADD2.F32 R7, -RZ, R7.H1_H1 ;  /* 0x30000007ff07e230 */ /* 0x000fca0000004100 */
[----:B-1----:R-:W-:-:S07]  /*7e50*/  @!P6 FMUL R131, R7, UR6 ;  /* 0x000000060783ec20 */ /* 0x002fce0008400000 */
.L_x_8323:
[----:B------:R-:W-:Y:S05]  /*7e60*/  BSYNC B0 ;  /* 0x0000000000007941 */ /* 0x000fea0003800000 */
.L_x_8322:
        /* <DEDUP_REMOVED lines=27> */
[----:B------:R-:W-:Y:S01]  /*8020*/  ISETP.GE.AND P0, PT, R133, R130, PT ;  /* 0x000000828500720c */ /* 0x000fe20003f06270 */
[----:B------:R1:W-:Y:S04]  /*8030*/  STL [R1+0x58], R135 ;  /* 0x0000588701007387 */ /* 0x0003e80000100800 */
[----:B------:R1:W-:Y:S08]  /*8040*/  STL [R1+0x414], R6 ;  /* 0x0004140601007387 */ /* 0x0003f00000100800 */
[----:B------:R-:W-:-:S05]  /*8050*/  @!P0 HADD2.F32 R7, -RZ, R7.H1_H1 ;  /* 0x30000007ff078230 */ /* 0x000fca0000004100 */
[----:B------:R-:W-:-:S05]  /*8060*/  @!P0 FMUL R134, R7, UR6 ;  /* 0x0000000607868c20 */ /* 0x000fca0008400000 */
[----:B------:R1:W-:Y:S02]  /*8070*/  STL [R1+0x294], R134 ;  /* 0x0002948601007387 */ /* 0x0003e40000100800 */
.L_x_8325:
[----:B------:R-:W-:Y:S05]  /*8080*/  BSYNC B0 ;  /* 0x0000000000007941 */ /* 0x000fea0003800000 */
.L_x_8324:
[----:B0-----:R-:W-:Y:S01]  /*8090*/  IMAD.MOV.U32 R7, RZ, RZ, -0x800000 ;  /* 0xff800000ff077424 */ /* 0x001fe200078e00ff */
[----:B-1----:R-:W-:Y:S01]  /*80a0*/  MOV R6, 0xff800000 ;  /* 0xff80000000067802 */ /* 0x002fe20000000f00 */
[----:B------:R-:W-:Y:S01]  /*80b0*/  BSSY B0, `(.L_x_8326) ;  /* 0x0000020000007945 */ /* 0x000fe20003800000 */
[----:B------:R-:W-:Y:S02]  /*80c0*/  ISETP.GE.AND P0, PT, R132, R130, PT ;  /* 0x000000828400720c */ /* 0x000fe40003f06270 */
[----:B------:R0:W-:Y:S01]  /*80d0*/  STL [R1+0x2b4], R7 ;  /* 0x0002b40701007387 */ /* 0x0001e20000100800 */
[----:B------:R-:W-:Y:S02]  /*80e0*/  MOV R132, 0xff800000 ;  /* 0xff80000000847802 */ /* 0x000fe40000000f00 */
[----:B------:R-:W-:Y:S01]  /*80f0*/  IADD3 R133, R2, 0x2280, RZ ;  /* 0x0000228002857810 */ /* 0x000fe20007ffe0ff */
[----:B------:R0:W-:Y:S04]  /*8100*/  STL [R1+0x2a4], R6 ;  /* 0x0002a40601007387 */ /* 0x0001e80000100800 */
        /* <DEDUP_REMOVED lines=21> */
[----:B------:R-:W-:Y:S02]  /*8260*/  ISETP.GE.AND P1, PT, R132, R130, PT ;  /* 0x000000828400720c */ /* 0x000fe40003f26270 */
[----:B------:R-:W-:Y:S01]  /*8270*/  MOV R132, 0xff800000 ;  /* 0xff80000000847802 */ /* 0x000fe20000000f00 */
[----:B------:R1:W-:Y:S10]  /*8280*/  STL [R1+0x41c], R6 ;  /* 0x00041c0601007387 */ /* 0x0003f40000100800 */
[----:B------:R-:W-:-:S05]  /*8290*/  @!P1 HADD2.F32 R7, -RZ, R7.H1_H1 ;  /* 0x30000007ff079230 */ /* 0x000fca0000004100 */
[----:B-1----:R-:W-:-:S07]  /*82a0*/  @!P1 FMUL R132, R7, UR6 ;  /* 0x0000000607849c20 */ /* 0x002fce0008400000 */
.L_x_8327:
[----:B------:R-:W-:Y:S05]  /*82b0*/  BSYNC B0 ;  /* 0x0000000000007941 */ /* 0x000fea0003800000 */
.L_x_8326:
        /* <DEDUP_REMOVED lines=15> */
[----:B--2---:R-:W-:-:S05]  /*83b0*/  @!P2 HADD2.F32 R135, -RZ, R7.H0_H0 ;  /* 0x20000007ff87a230 */ /* 0x004fca0000004100 */
[----:B0-----:R-:W-:Y:S01]  /*83c0*/  @!P2 FMUL R136, R135, R134 ;  /* 0x000000868788a220 */ /* 0x001fe20000400000 */
[----:B------:R-:W-:Y:S01]  /*83d0*/  VIADD R134, R2, 0x1f81 ;  /* 0x00001f8102867836 */ /* 0x000fe20000000000 */
[----:B------:R-:W-:-:S03]  /*83e0*/  MOV R135, 0xff800000 ;  /* 0xff80000000877802 */ /* 0x000fc60000000f00 */
[----:B------:R0:W-:Y:S01]  /*83f0*/  STL [R1+0x2b0], R136 ;  /* 0x0002b08801007387 */ /* 0x0001e20000100800 */
[----:B------:R-:W-:Y:S02]  /*8400*/  ISETP.GE.AND P2, PT, R134, R130, PT ;  /* 0x000000828600720c */ /* 0x000fe40003f46270 */
[----:B0-----:R-:W-:-:S11]  /*8410*/  MOV R136, 0xff800000 ;  /* 0xff80000000887802 */ /* 0x001fd60000000f00 */
        /* <DEDUP_REMOVED lines=11> */
.L_x_8329:
[----:B------:R-:W-:Y:S05]  /*84d0*/  BSYNC B0 ;  /* 0x0000000000007941 */ /* 0x000fea0003800000 */
.L_x_8328:
[----:B0-----:R-:W-:Y:S01]  /*84e0*/  MOV R7, 0xff800000 ;  /* 0xff80000000077802 */ /* 0x001fe20000000f00 */
[----:B------:R-:W-:Y:S01]  /*84f0*/  BSSY B0, `(.L_x_8330) ;  /* 0x0000021000007945 */ /* 0x000fe20003800000 */
[----:B-1----:R-:W-:Y:S02]  /*8500*/  MOV R6, 0xff800000 ;  /* 0xff80000000067802 */ /* 0x002fe40000000f00 */
[----:B------:R-:W-:Y:S01]  /*8510*/  ISETP.GE.AND P2, PT, R133, R130, PT ;  /* 0x000000828500720c */ /* 0x000fe20003f46270 */
[----:B------:R0:W-:Y:S01]  /*8520*/  STL [R1+0x2c4], R7 ;  /* 0x0002c40701007387 */ /* 0x0001e20000100800 */
[----:B------:R-:W-:Y:S01]  /*8530*/  IMAD.MOV.U32 R133, RZ, RZ, -0x800000 ;  /* 0xff800000ff857424 */ /* 0x000fe200078e00ff */
[----:B------:R-:W-:Y:S02]  /*8540*/  IADD3 R134, R2, 0x2380, RZ ;  /* 0x0000238002867810 */ /* 0x000fe40007ffe0ff */
        /* <DEDUP_REMOVED lines=12> */
[----:B------:R-:W-:-:S04]  /*8610*/  VIADD R133, R2, 0x2001 ;  /* 0x0000200102857836 */ /* 0x000fc80000000000 */
        /* <DEDUP_REMOVED lines=14> */
.L_x_8331:
[----:B------:R-:W-:Y:S05]  /*8700*/  BSYNC B0 ;  /* 0x0000000000007941 */ /* 0x000fea0003800000 */
.L_x_8330:
        /* <DEDUP_REMOVED lines=17> */
[----:B------:R-:W-:Y:S02]  /*8820*/  IADD3 R135, R2, 0x2081, RZ ;  /* 0x0000208102877810 */ /* 0x000fe40007ffe0ff */
[----:B------:R-:W-:Y:S02]  /*8830*/  MOV R136, 0xff800000 ;  /* 0xff80000000887802 */ /* 0x000fe40000000f00 */
[----:B------:R-:W-:Y:S01]  /*8840*/  ISETP.GE.AND P4, PT, R135, R130, PT ;  /* 0x000000828700720c */ /* 0x000fe20003f86270 */
[----:B------:R0:W-:Y:S02]  /*8850*/  STL [R1+0x2b8], R137 ;  /* 0x0002b88901007387 */ /* 0x0001e40000100800 */
[----:B0-----:R-:W-:-:S10]  /*8860*/  IMAD.MOV.U32 R137, RZ, RZ, -0x800000 ;  /* 0xff800000ff897424 */ /* 0x001fd400078e00ff */
        /* <DEDUP_REMOVED lines=11> */
.L_x_8333:
[----:B------:R-:W-:Y:S05]  /*8920*/  BSYNC B0 ;  /* 0x0000000000007941 */ /* 0x000fea0003800000 */
.L_x_8332:
[----:B0-----:R-:W-:Y:S01]  /*8930*/  MOV R7, 0xff800000 ;  /* 0xff80000000077802 */ /* 0x001fe20000000f00 */
[----:B-1----:R-:W-:Y:S01]  /*8940*/  IMAD.MOV.U32 R6, RZ, RZ, -0x800000 ;  /* 0xff800000ff067424 */ /* 0x002fe200078e00ff */
        /* <DEDUP_REMOVED lines=17> */
[----:B------:R-:W-:-:S04]  /*8a60*/  IADD3 R134, R2, 0x2101, RZ ;  /* 0x0000210102867810 */ /* 0x000fc80007ffe0ff */
        /* <DEDUP_REMOVED lines=14> */
.L_x_8335:
[----:B------:R-:W-:Y:S05]  /*8b50*/  BSYNC B0 ;  /* 0x0000000000007941 */ /* 0x000fea0003800000 */
.L_x_8334:
[----:B0-----:R-:W-:Y:S01]  /*8b60*/  MOV R6, 0xff800000 ;  /* 0xff80000000067802 */ /* 0x001fe20000000f00 */
        /* <DEDUP_REMOVED lines=32> */
.L_x_8337:
[----:B------:R-:W-:Y:S05]  /*8d70*/  BSYNC B0 ;  /* 0x0000000000007941 */ /* 0x000fea0003800000 */
.L_x_8336:
        /* <DEDUP_REMOVED lines=34> */
.L_x_8339:
[----:B------:R-:W-:Y:S05]  /*8fa0*/  BSYNC B0 ;  /* 0x0000000000007941 */ /* 0x000fea0003800000 */
.L_x_8338:
        /* <DEDUP_REMOVED lines=17> */
[----:B------:R-:W-:Y:S01]  /*90c0*/  IADD3 R137, R2, 0x2281, RZ ;  /* 0x0000228102897810 */ /* 0x000fe20007ffe0ff */
[----:B------:R-:W-:-:S03]  /*90d0*/  IMAD.MOV.U32 R138, RZ, RZ, -0x800000 ;  /* 0xff800000ff8a7424 */ /* 0x000fc600078e00ff */
        /* <DEDUP_REMOVED lines=14> */
.L_x_8341:
[----:B------:R-:W-:Y:S05]  /*91c0*/  BSYNC B0 ;  /* 0x0000000000007941 */ /* 0x000fea0003800000 */
.L_x_8340:
        /* <DEDUP_REMOVED lines=34> */
.L_x_8343:
[----:B------:R-:W-:Y:S05]  /*93f0*/  BSYNC B0 ;  /* 0x0000000000007941 */ /* 0x000fea0003800000 */
.L_x_8342:
        /* <DEDUP_REMOVED lines=33> */
.L_x_8345:
[----:B------:R-:W-:Y:S05]  /*9610*/  BSYNC B0 ;  /* 0x0000000000007941 */ /* 0x000fea0003800000 */
.L_x_8344:
        /* <DEDUP_REMOVED lines=34> */
.L_x_8347:
[----:B------:R-:W-:Y:S05]  /*9840*/  BSYNC B0 ;  /* 0x0000000000007941 */ /* 0x000fea0003800000 */
.L_x_8346:
        /* <DEDUP_REMOVED lines=33> */
.L_x_8349:
[----:B------:R-:W-:Y:S05]  /*9a60*/  BSYNC B0 ;  /* 0x0000000000007941 */ /* 0x000fea0003800000 */
.L_x_8348:
        /* <DEDUP_REMOVED lines=34> */
.L_x_8351:
[----:B------:R-:W-:Y:S05]  /*9c90*/  BSYNC B0 ;  /* 0x0000000000007941 */ /* 0x000fea0003800000 */
.L_x_8350:
        /* <DEDUP_REMOVED lines=33> */
.L_x_8353:
[----:B------:R-:W-:Y:S05]  /*9eb0*/  BSYNC B0 ;  /* 0x0000000000007941 */ /* 0x000fea0003800000 */
.L_x_8352:
        /* <DEDUP_REMOVED lines=34> */
.L_x_8355:
[----:B------:R-:W-:Y:S05]  /*a0e0*/  BSYNC B0 ;  /* 0x0000000000007941 */ /* 0x000fea0003800000 */
.L_x_8354:
        /* <DEDUP_REMOVED lines=19> */
[----:B------:R-:W-:Y:S02]  /*a220*/  MOV R139, 0xff800000 ;  /* 0xff800000008b7802 */ /* 0x000fe40000000f00 */
[----:B0-----:R-:W-:-:S09]  /*a230*/  MOV R143, 0xff800000 ;  /* 0xff800000008f7802 */ /* 0x001fd20000000f00 */
[--C-:B------:R-:W-:Y:S02]  /*a240*/  @!P2 HADD2.F32 R142, -RZ, R6.reuse.H1_H1 ;  /* 0x30000006ff8ea230 */ /* 0x100fe40000004100 */
[----:B------:R-:W-:-:S03]  /*a250*/  HADD2.F32 R6, -RZ, R6.H0_H0 ;  /* 0x20000006ff067230 */ /* 0x000fc60000004100 */
[----:B------:R-:W-:Y:S01]  /*a260*/  @!P2 FMUL R139, R142, UR6 ;  /* 0x000000068e8bac20 */ /* 0x000fe20008400000 */
[----:B------:R-:W-:Y:S02]  /*a270*/  VIADD R142, R2, 0x2683 ;  /* 0x00002683028e7836 */ /* 0x000fe40000000000 */
[----:B------:R-:W-:-:S03]  /*a280*/  FMUL R6, R6, UR6 ;  /* 0x0000000606067c20 */ /* 0x000fc60008400000 */
[----:B------:R-:W-:Y:S02]  /*a290*/  ISETP.GE.AND P2, PT, R142, R130, PT ;  /* 0x000000828e00720c */ /* 0x000fe40003f46270 */
[----:B------:R1:W-:Y:S11]  /*a2a0*/  STL [R1+0x408], R6 ;  /* 0x0004080601007387 */ /* 0x0003f60000100800 */
[----:B------:R-:W-:-:S05]  /*a2b0*/  @!P2 HADD2.F32 R7, -RZ, R7.H1_H1 ;  /* 0x30000007ff07a230 */ /* 0x000fca0000004100 */
[----:B------:R-:W-:-:S05]  /*a2c0*/  @!P2 FMUL R143, R7, UR6 ;  /* 0x00000006078fac20 */ /* 0x000fca0008400000 */
[----:B------:R1:W-:Y:S02]  /*a2d0*/  STL [R1+0x1fc], R143 ;  /* 0x0001fc8f01007387 */ /* 0x0003e40000100800 */
.L_x_8357:
[----:B------:R-:W-:Y:S05]  /*a2e0*/  BSYNC B0 ;  /* 0x0000000000007941 */ /* 0x000fea0003800000 */
.L_x_8356:
[----:B------:R-:W-:Y:S01]  /*a2f0*/  MOV R7, 0xff800000 ;  /* 0xff80000000077802 */ /* 0x000fe20000000f00 */
[----:B------:R-:W-:Y:S01]  /*a300*/  BSSY B0, `(.L_x_8358) ;  /* 0x0000020000007945 */ /* 0x000fe20003800000 */
[----:B01----:R-:W-:Y:S02]  /*a310*/  MOV R6, 0xff800000 ;  /* 0xff80000000067802 */ /* 0x003fe40000000f00 */
[----:B------:R-:W-:Y:S01]  /*a320*/  ISETP.GE.AND P2, PT, R141, R130, PT ;  /* 0x000000828d00720c */ /* 0x000fe20003f46270 */
[----:B------:R0:W-:Y:S01]  /*a330*/  STL [R1+0x1d4], R7 ;  /* 0x0001d40701007387 */ /* 0x0001e20000100800 */
[----:B------:R-:W-:Y:S01]  /*a340*/  MOV R143, 0xff800000 ;  /* 0xff800000008f7802 */ /* 0x000fe20000000f00 */
[----:B------:R-:W-:Y:S01]  /*a350*/  IMAD.MOV.U32 R141, RZ, RZ, -0x800000 ;  /* 0xff800000ff8d7424 */ /* 0x000fe200078e00ff */
[----:B------:R-:W-:Y:S01]  /*a360*/  IADD3 R142, R2, 0x2a80, RZ ;  /* 0x00002a80028e7810 */ /* 0x000fe20007ffe0ff */
        /* <DEDUP_REMOVED lines=13> */
[----:B------:R-:W-:Y:S01]  /*a440*/  IMAD.MOV.U32 R141, RZ, RZ, -0x800000 ;  /* 0xff800000ff8d7424 */ /* 0x000fe200078e00ff */
[----:B------:R1:W-:Y:S11]  /*a450*/  STL [R1+0x1c0], R144 ;  /* 0x0001c09001007387 */ /* 0x0003f60000100800 */
[----:B------:R-:W-:-:S02]  /*a460*/  @!P3 HADD2.F32 R143, -RZ, R6.H1_H1 ;  /* 0x30000006ff8fb230 */ /* 0x000fc40000004100 */
[----:B------:R-:W-:-:S03]  /*a470*/  HADD2.F32 R6, -RZ, R6.H0_H0 ;  /* 0x20000006ff067230 */ /* 0x000fc60000004100 */
[----:B------:R-:W-:Y:S01]  /*a480*/  @!P3 FMUL R141, R143, UR6 ;  /* 0x000000068f8dbc20 */ /* 0x000fe20008400000 */
[----:B------:R-:W-:Y:S01]  /*a490*/  IADD3 R143, R2, 0x2703, RZ ;  /* 0x00002703028f7810 */ /* 0x000fe20007ffe0ff */
[----:B------:R-:W-:-:S03]  /*a4a0*/  FMUL R6, R6, UR6 ;  /* 0x0000000606067c20 */ /* 0x000fc60008400000 */
[----:B------:R-:W-:Y:S02]  /*a4b0*/  ISETP.GE.AND P3, PT, R143, R130, PT ;  /* 0x000000828f00720c */ /* 0x000fe40003f66270 */
[----:B------:R1:W-:Y:S01]  /*a4c0*/  STL [R1+0x404], R6 ;  /* 0x0004040601007387 */ /* 0x0003e20000100800 */
[----:B------:R-:W-:-:S10]  /*a4d0*/  MOV R143, 0xff800000 ;  /* 0xff800000008f7802 */ /* 0x000fd40000000f00 */
[----:B------:R-:W-:-:S05]  /*a4e0*/  @!P3 HADD2.F32 R7, -RZ, R7.H1_H1 ;  /* 0x30000007ff07b230 */ /* 0x000fca0000004100 */
[----:B-1----:R-:W-:-:S07]  /*a4f0*/  @!P3 FMUL R143, R7, UR6 ;  /* 0x00000006078fbc20 */ /* 0x002fce0008400000 */
.L_x_8359:
[----:B------:R-:W-:Y:S05]  /*a500*/  BSYNC B0 ;  /* 0x0000000000007941 */ /* 0x000fea0003800000 */
.L_x_8358:
        /* <DEDUP_REMOVED lines=31> */
.L_x_8361:
[----:B------:R-:W-:Y:S05]  /*a700*/  BSYNC B0 ;  /* 0x0000000000007941 */ /* 0x000fea0003800000 */
.L_x_8360:
        /* <DEDUP_REMOVED lines=33> */
.L_x_8363:
[----:B------:R-:W-:Y:S05]  /*a920*/  BSYNC B0 ;  /* 0x0000000000007941 */ /* 0x000fea0003800000 */
.L_x_8362:
        /* <DEDUP_REMOVED lines=31> */
.L_x_8365:
[----:B------:R-:W-:Y:S05]  /*ab20*/  BSYNC B0 ;  /* 0x0000000000007941 */ /* 0x000fea0003800000 */
.L_x_8364:
        /* <DEDUP_REMOVED lines=33> */
.L_x_8367:
[----:B------:R-:W-:Y:S05]  /*ad40*/  BSYNC B0 ;  /* 0x0000000000007941 */ /* 0x000fea0003800000 */
.L_x_8366:
        /* <DEDUP_REMOVED lines=31> */
.L_x_8369:
[----:B------:R-:W-:Y:S05]  /*af40*/  BSYNC B0 ;  /* 0x0000000000007941 */ /* 0x000fea0003800000 */
.L_x_8368:
        /* <DEDUP_REMOVED lines=33> */
.L_x_8371:
[----:B------:R-:W-:Y:S05]  /*b160*/  BSYNC B0 ;  /* 0x0000000000007941 */ /* 0x000fea0003800000 */
.L_x_8370:
        /* <DEDUP_REMOVED lines=31> */
.L_x_8373:
[----:B------:R-:W-:Y:S05]  /*b360*/  BSYNC B0 ;  /* 0x0000000000007941 */ /* 0x000fea0003800000 */
.L_x_8372:
        /* <DEDUP_REMOVED lines=33> */
.L_x_8375:
[----:B------:R-:W-:Y:S05]  /*b580*/  BSYNC B0 ;  /* 0x0000000000007941 */ /* 0x000fea0003800000 */
.L_x_8374:
        /* <DEDUP_REMOVED lines=31> */
.L_x_8377:
[----:B------:R-:W-:Y:S05]  /*b780*/  BSYNC B0 ;  /* 0x0000000000007941 */ /* 0x000fea0003800000 */
.L_x_8376:
        /* <DEDUP_REMOVED lines=33> */
.L_x_8379:
[----:B------:R-:W-:Y:S05]  /*b9a0*/  BSYNC B0 ;  /* 0x0000000000007941 */ /* 0x000fea0003800000 */
.L_x_8378:
        /* <DEDUP_REMOVED lines=31> */
.L_x_8381:
[----:B------:R-:W-:Y:S05]  /*bba0*/  BSYNC B0 ;  /* 0x0000000000007941 */ /* 0x000fea0003800000 */
.L_x_8380:
        /* <DEDUP_REMOVED lines=33> */
.L_x_8383:
[----:B------:R-:W-:Y:S05]  /*bdc0*/  BSYNC B0 ;  /* 0x0000000000007941 */ /* 0x000fea0003800000 */
.L_x_8382:
        /* <DEDUP_REMOVED lines=31> */
.L_x_8385:
[----:B------:R-:W-:Y:S05]  /*bfc0*/  BSYNC B0 ;  /* 0x0000000000007941 */ /* 0x000fea0003800000 */
.L_x_8384:
        /* <DEDUP_REMOVED lines=33> */
.L_x_8387:
[----:B------:R-:W-:Y:S05]  /*c1e0*/  BSYNC B0 ;  /* 0x0000000000007941 */ /* 0x000fea0003800000 */
.L_x_8386:
[----:B0-----:R-:W-:Y:S01]  /*c1f0*/  MOV R6, 0xff800000 ;  /* 0xff80000000067802 */ /* 0x001fe20000000f00 */
        /* <DEDUP_REMOVED lines=23> */
[----:B------:R-:W-:Y:S01]  /*c370*/  IADD3 R166, R2, 0x2e83, RZ ;  /* 0x00002e8302a67810 */ /* 0x000fe20007ffe0ff */
[----:B------:R-:W-:-:S03]  /*c380*/  FMUL R6, R6, UR6 ;  /* 0x0000000606067c20 */ /* 0x000fc60008400000 */
[----:B------:R-:W-:Y:S02]  /*c390*/  ISETP.GE.AND P4, PT, R166, R130, PT ;  /* 0x00000082a600720c */ /* 0x000fe40003f86270 */
[----:B------:R1:W-:Y:S11]  /*c3a0*/  STL [R1+0x3a8], R6 ;  /* 0x0003a80601007387 */ /* 0x0003f60000100800 */
[----:B------:R-:W-:-:S05]  /*c3b0*/  @!P4 HADD2.F32 R7, -RZ, R7.H1_H1 ;  /* 0x30000007ff07c230 */ /* 0x000fca0000004100 */
[----:B------:R-:W-:-:S05]  /*c3c0*/  @!P4 FMUL R167, R7, UR6 ;  /* 0x0000000607a7cc20 */ /* 0x000fca0008400000 */
[----:B------:R1:W-:Y:S02]  /*c3d0*/  STL [R1+0xf0], R167 ;  /* 0x0000f0a701007387 */ /* 0x0003e40000100800 */
.L_x_8389:
[----:B------:R-:W-:Y:S05]  /*c3e0*/  BSYNC B0 ;  /* 0x0000000000007941 */ /* 0x000fea0003800000 */
.L_x_8388:
[----:B------:R-:W-:Y:S01]  /*c3f0*/  IMAD.MOV.U32 R7, RZ, RZ, -0x800000 ;  /* 0xff800000ff077424 */ /* 0x000fe200078e00ff */
[----:B01----:R-:W-:Y:S01]  /*c400*/  MOV R6, 0xff800000 ;  /* 0xff80000000067802 */ /* 0x003fe20000000f00 */
        /* <DEDUP_REMOVED lines=15> */
[----:B--2---:R-:W-:-:S05]  /*c500*/  @!P5 HADD2.F32 R167, -RZ, R7.H0_H0 ;  /* 0x20000007ffa7d230 */ /* 0x004fca0000004100 */
[----:B0-----:R-:W-:Y:S01]  /*c510*/  @!P5 FMUL R168, R167, R165 ;  /* 0x000000a5a7a8d220 */ /* 0x001fe20000400000 */
[----:B------:R-:W-:-:S04]  /*c520*/  IADD3 R165, R2, 0x2f01, RZ ;  /* 0x00002f0102a57810 */ /* 0x000fc80007ffe0ff */
[----:B------:R-:W-:Y:S01]  /*c530*/  ISETP.GE.AND P5, PT, R165, R130, PT ;  /* 0x00000082a500720c */ /* 0x000fe20003fa6270 */
[----:B------:R1:W-:Y:S01]  /*c540*/  STL [R1+0xdc], R168 ;  /* 0x0000dca801007387 */ /* 0x0003e20000100800 */
[----:B------:R-:W-:-:S11]  /*c550*/  MOV R165, 0xff800000 ;  /* 0xff80000000a57802 */ /* 0x000fd60000000f00 */
[--C-:B------:R-:W-:Y:S02]  /*c560*/  @!P5 HADD2.F32 R167, -RZ, R6.reuse.H1_H1 ;  /* 0x30000006ffa7d230 */ /* 0x100fe40000004100 */
        /* <DEDUP_REMOVED lines=9> */
.L_x_8391:
[----:B------:R-:W-:Y:S05]  /*c600*/  BSYNC B0 ;  /* 0x0000000000007941 */ /* 0x000fea0003800000 */
.L_x_8390:
        /* <DEDUP_REMOVED lines=31> */
.L_x_8393:
[----:B------:R-:W-:Y:S05]  /*c800*/  BSYNC B0 ;  /* 0x0000000000007941 */ /* 0x000fea0003800000 */
.L_x_8392:
[----:B------:R-:W-:Y:S01]  /*c810*/  MOV R7, 0xff800000 ;  /* 0xff80000000077802 */ /* 0x000fe20000000f00 */
[----:B------:R-:W-:Y:S01]  /*c820*/  BSSY B0, `(.L_x_8394) ;  /* 0x0000020000007945 */ /* 0x000fe20003800000 */
[----:B01----:R-:W-:Y:S01]  /*c830*/  MOV R6, 0xff800000 ;  /* 0xff80000000067802 */ /* 0x003fe20000000f00 */
[----:B------:R-:W-:Y:S01]  /*c840*/  VIADD R169, R2, 0x3380 ;  /* 0x0000338002a97836 */ /* 0x000fe20000000000 */
[----:B------:R-:W-:Y:S01]  /*c850*/  ISETP.GE.AND P6, PT, R168, R130, PT ;  /* 0x00000082a800720c */ /* 0x000fe20003fc6270 */
[----:B------:R0:W-:Y:S01]  /*c860*/  STL [R1+0xd4], R7 ;  /* 0x0000d40701007387 */ /* 0x0001e20000100800 */
[----:B------:R-:W-:Y:S02]  /*c870*/  MOV R170, 0xff800000 ;  /* 0xff80000000aa7802 */ /* 0x000fe40000000f00 */
        /* <DEDUP_REMOVED lines=21> */
[----:B------:R-:W-:Y:S01]  /*c9d0*/  ISETP.GE.AND P0, PT, R170, R130, PT ;  /* 0x00000082aa00720c */ /* 0x000fe20003f06270 */
[----:B------:R-:W-:Y:S01]  /*c9e0*/  IMAD.MOV.U32 R170, RZ, RZ, -0x800000 ;  /* 0xff800000ffaa7424 */ /* 0x000fe200078e00ff */
[----:B------:R1:W-:Y:S11]  /*c9f0*/  STL [R1+0x394], R6 ;  /* 0x0003940601007387 */ /* 0x0003f60000100800 */
[----:B------:R-:W-:-:S05]  /*ca00*/  @!P0 HADD2.F32 R7, -RZ, R7.H1_H1 ;  /* 0x30000007ff078230 */ /* 0x000fca0000004100 */
[----:B-1----:R-:W-:-:S07]  /*ca10*/  @!P0 FMUL R170, R7, UR6 ;  /* 0x0000000607aa8c20 */ /* 0x002fce0008400000 */
.L_x_8395:
[----:B------:R-:W-:Y:S05]  /*ca20*/  BSYNC B0 ;  /* 0x0000000000007941 */ /* 0x000fea0003800000 */
.L_x_8394:
        /* <DEDUP_REMOVED lines=16> */
[----:B------:R-:W-:-:S04]  /*cb30*/  VIADD R169, R2, 0x3081 ;  /* 0x0000308102a97836 */ /* 0x000fc80000000000 */
[----:B------:R0:W-:Y:S01]  /*cb40*/  STL [R1+0xc8], R173 ;  /* 0x0000c8ad01007387 */ /* 0x0001e20000100800 */
[----:B------:R-:W-:Y:S02]  /*cb50*/  ISETP.GE.AND P1, PT, R169, R130, PT ;  /* 0x00000082a900720c */ /* 0x000fe40003f26270 */
        /* <DEDUP_REMOVED lines=12> */
.L_x_8397:
[----:B------:R-:W-:Y:S05]  /*cc20*/  BSYNC B0 ;  /* 0x0000000000007941 */ /* 0x000fea0003800000 */
.L_x_8396:
        /* <DEDUP_REMOVED lines=33> */
.L_x_8399:
[----:B------:R-:W-:Y:S05]  /*ce40*/  BSYNC B0 ;  /* 0x0000000000007941 */ /* 0x000fea0003800000 */
.L_x_8398:
        /* <DEDUP_REMOVED lines=31> */
.L_x_8401:
[----:B------:R-:W-:Y:S05]  /*d040*/  BSYNC B0 ;  /* 0x0000000000007941 */ /* 0x000fea0003800000 */
.L_x_8400:
        /* <DEDUP_REMOVED lines=33> */
.L_x_8403:
[----:B------:R-:W-:Y:S05]  /*d260*/  BSYNC B0 ;  /* 0x0000000000007941 */ /* 0x000fea0003800000 */
.L_x_8402:
        /* <DEDUP_REMOVED lines=31> */
.L_x_8405:
[----:B------:R-:W-:Y:S05]  /*d460*/  BSYNC B0 ;  /* 0x0000000000007941 */ /* 0x000fea0003800000 */
.L_x_8404:
        /* <DEDUP_REMOVED lines=33> */
.L_x_8407:
[----:B------:R-:W-:Y:S05]  /*d680*/  BSYNC B0 ;  /* 0x0000000000007941 */ /* 0x000fea0003800000 */
.L_x_8406:
        /* <DEDUP_REMOVED lines=31> */
.L_x_8409:
[----:B------:R-:W-:Y:S05]  /*d880*/  BSYNC B0 ;  /* 0x0000000000007941 */ /* 0x000fea0003800000 */
.L_x_8408:
        /* <DEDUP_REMOVED lines=21> */
[----:B------:R0:W-:Y:S02]  /*d9e0*/  STL [R1+0x98], R183 ;  /* 0x000098b701007387 */ /* 0x0001e40000100800 */
        /* <DEDUP_REMOVED lines=9> */
[----:B-1----:R-:W-:-:S07]  /*da80*/  @!P1 FMUL R183, R7, UR6 ;  /* 0x0000000607b79c20 */ /* 0x002fce0008400000 */
.L_x_8411:
[----:B------:R-:W-:Y:S05]  /*da90*/  BSYNC B0 ;  /* 0x0000000000007941 */ /* 0x000fea0003800000 */
.L_x_8410:
        /* <DEDUP_REMOVED lines=17> */
[----:B------:R-:W-:Y:S02]  /*dbb0*/  ISETP.GE.AND P2, PT, R181, R130, PT ;  /* 0x00000082b500720c */ /* 0x000fe40003f46270 */
        /* <DEDUP_REMOVED lines=11> */
.L_x_8413:
[----:B------:R-:W-:Y:S05]  /*dc70*/  BSYNC B0 ;  /* 0x0000000000007941 */ /* 0x000fea0003800000 */
.L_x_8412:
[----:B0-----:R-:W-:Y:S01]  /*dc80*/  IMAD.MOV.U32 R6, RZ, RZ, -0x800000 ;  /* 0xff800000ff067424 */ /* 0x001fe200078e00ff */
[----:B------:R-:W-:Y:S01]  /*dc90*/  BSSY B0, `(.L_x_8414) ;  /* 0x000001e000007945 */ /* 0x000fe20003800000 */
[----:B------:R-:W-:Y:S02]  /*dca0*/  ISETP.GE.AND P2, PT, R185, R130, PT ;  /* 0x00000082b900720c */ /* 0x000fe40003f46270 */
[----:B------:R-:W-:Y:S01]  /*dcb0*/  MOV R190, 0xff800000 ;  /* 0xff80000000be7802 */ /* 0x000fe20000000f00 */
[----:B------:R0:W-:Y:S01]  /*dcc0*/  STL [R1+0x354], R6 ;  /* 0x0003540601007387 */ /* 0x0001e20000100800 */
[----:B------:R-:W-:Y:S02]  /*dcd0*/  MOV R189, 0xff800000 ;  /* 0xff80000000bd7802 */ /* 0x000fe40000000f00 */
[----:B------:R-:W-:Y:S02]  /*dce0*/  MOV R186, 0xff800000 ;  /* 0xff80000000ba7802 */ /* 0x000fe40000000f00 */
[----:B------:R-:W-:-:S02]  /*dcf0*/  MOV R185, 0xff800000 ;  /* 0xff80000000b97802 */ /* 0x000fc40000000f00 */
[----:B------:R-:W-:Y:S01]  /*dd00*/  IADD3 R187, R2, 0x3880, RZ ;  /* 0x0000388002bb7810 */ /* 0x000fe20007ffe0ff */
[----:B------:R-:W-:Y:S06]  /*dd10*/  @P3 BRA `(.L_x_8415) ;  /* 0x0000000000543947 */ /* 0x000fec0003800000 */
[----:B0-----:R-:W2:Y:S01]  /*dd20*/  LDG.E.64 R6, desc[UR4][R4.64+0x6a00] ;  /* 0x006a000404067981 */ /* 0x001ea2000c1e1b00 */
[----:B------:R-:W-:Y:S01]  /*dd30*/  IADD3 R185, R2, 0x3502, RZ ;  /* 0x0000350202b97810 */ /* 0x000fe20007ffe0ff */
[----:B------:R-:W-:Y:S01]  /*dd40*/  ULDC UR6, c[0x0][0x220] ;  /* 0x0000880000067ab9 */ /* 0x000fe20000000800 */
[----:B------:R-:W-:Y:S01]  /*dd50*/  MOV R186, 0xff800000 ;  /* 0xff80000000ba7802 */ /* 0x000fe20000000f00 */
[----:B------:R-:W-:Y:S01]  /*dd60*/  IMAD.MOV.U32 R189, RZ, RZ, -0x800000 ;  /* 0xff800000ffbd7424 */ /* 0x000fe200078e00ff */
        /* <DEDUP_REMOVED lines=16> */
.L_x_8415:
[----:B------:R-:W-:Y:S05]  /*de70*/  BSYNC B0 ;  /* 0x0000000000007941 */ /* 0x000fea0003800000 */
.L_x_8414:
        /* <DEDUP_REMOVED lines=29> */
.L_x_8417:
[----:B------:R-:W-:Y:S05]  /*e050*/  BSYNC B0 ;  /* 0x0000000000007941 */ /* 0x000fea0003800000 */
.L_x_8416:
        /* <DEDUP_REMOVED lines=18> */
[----:B--2---:R-:W-:-:S05]  /*e180*/  @!P5 HADD2.F32 R193, -RZ, R7.H0_H0 ;  /* 0x20000007ffc1d230 */ /* 0x004fca0000004100 */
[----:B0-----:R-:W-:Y:S01]  /*e190*/  @!P5 FMUL R248, R193, R192 ;  /* 0x000000c0c1f8d220 */ /* 0x001fe20000400000 */
[----:B------:R-:W-:-:S04]  /*e1a0*/  IADD3 R192, R2, 0x3601, RZ ;  /* 0x0000360102c07810 */ /* 0x000fc80007ffe0ff */
[----:B------:R-:W-:-:S13]  /*e1b0*/  ISETP.GE.AND P5, PT, R192, R130, PT ;  /* 0x00000082c000720c */ /* 0x000fda0003fa6270 */
        /* <DEDUP_REMOVED lines=9> */
.L_x_8419:
[----:B------:R-:W-:Y:S05]  /*e250*/  BSYNC B0 ;  /* 0x0000000000007941 */ /* 0x000fea0003800000 */
.L_x_8418:
        /* <DEDUP_REMOVED lines=29> */
.L_x_8421:
[----:B------:R-:W-:Y:S05]  /*e430*/  BSYNC B0 ;  /* 0x0000000000007941 */ /* 0x000fea0003800000 */
.L_x_8420:
        /* <DEDUP_REMOVED lines=31> */
.L_x_8423:
[----:B------:R-:W-:Y:S05]  /*e630*/  BSYNC B0 ;  /* 0x0000000000007941 */ /* 0x000fea0003800000 */
.L_x_8422:
        /* <DEDUP_REMOVED lines=29> */
.L_x_8425:
[----:B------:R-:W-:Y:S05]  /*e810*/  BSYNC B0 ;  /* 0x0000000000007941 */ /* 0x000fea0003800000 */
.L_x_8424:
        /* <DEDUP_REMOVED lines=31> */
.L_x_8427:
[----:B------:R-:W-:Y:S05]  /*ea10*/  BSYNC B0 ;  /* 0x0000000000007941 */ /* 0x000fea0003800000 */
.L_x_8426:
        /* <DEDUP_REMOVED lines=29> */
.L_x_8429:
[----:B------:R-:W-:Y:S05]  /*ebf0*/  BSYNC B0 ;  /* 0x0000000000007941 */ /* 0x000fea0003800000 */
.L_x_8428:
        /* <DEDUP_REMOVED lines=31> */
.L_x_8431:
[----:B------:R-:W-:Y:S05]  /*edf0*/  BSYNC B0 ;  /* 0x0000000000007941 */ /* 0x000fea0003800000 */
.L_x_8430:
        /* <DEDUP_REMOVED lines=29> */
.L_x_8433:
[----:B------:R-:W-:Y:S05]  /*efd0*/  BSYNC B0 ;  /* 0x0000000000007941 */ /* 0x000fea0003800000 */
.L_x_8432:
        /* <DEDUP_REMOVED lines=31> */
.L_x_8435:
[----:B------:R-:W-:Y:S05]  /*f1d0*/  BSYNC B0 ;  /* 0x0000000000007941 */ /* 0x000fea0003800000 */
.L_x_8434:
        /* <DEDUP_REMOVED lines=29> */
.L_x_8437:
[----:B------:R-:W-:Y:S05]  /*f3b0*/  BSYNC B0 ;  /* 0x0000000000007941 */ /* 0x000fea0003800000 */
.L_x_8436:
        /* <DEDUP_REMOVED lines=31> */
.L_x_8439:
[----:B------:R-:W-:Y:S05]  /*f5b0*/  BSYNC B0 ;  /* 0x0000000000007941 */ /* 0x000fea0003800000 */
.L_x_8438:
        /* <DEDUP_REMOVED lines=29> */
.L_x_8441:
[----:B------:R-:W-:Y:S05]  /*f790*/  BSYNC B0 ;  /* 0x0000000000007941 */ /* 0x000fea0003800000 */
.L_x_8440:
        /* <DEDUP_REMOVED lines=31> */
.L_x_8443:
[----:B------:R-:W-:Y:S05]  /*f990*/  BSYNC B0 ;  /* 0x0000000000007941 */ /* 0x000fea0003800000 */
.L_x_8442:
[----:B0-----:R-:W-:Y:S01]  /*f9a0*/  MOV R6, 0xff800000 ;  /* 0xff80000000067802 */ /* 0x001fe20000000f00 */
[----:B------:R-:W-:Y:S01]  /*f9b0*/  BSSY B0, `(.L_x_8444) ;  /* 0x000001b000007945 */ /* 0x000fe20003800000 */
[----:B------:R-:W-:Y:S01]  /*f9c0*/  ISETP.GE.AND P3, PT, R191, R130, PT ;  /* 0x00000082bf00720c */ /* 0x000fe20003f66270 */
[----:B------:R-:W-:Y:S01]  /*f9d0*/  IMAD.MOV.U32 R209, RZ, RZ, -0x800000 ;  /* 0xff800000ffd17424 */ /* 0x000fe200078e00ff */
[----:B------:R-:W-:Y:S01]  /*f9e0*/  MOV R210, 0xff800000 ;  /* 0xff80000000d27802 */ /* 0x000fe20000000f00 */
[----:B------:R0:W-:Y:S01]  /*f9f0*/  STL [R1+0x2f4], R6 ;  /* 0x0002f40601007387 */ /* 0x0001e20000100800 */
[----:B------:R-:W-:Y:S09]  /*fa00*/  @P4 BRA `(.L_x_8445) ;  /* 0x0000000000544947 */ /* 0x000ff20003800000 */
[----:B0-----:R-:W2:Y:S01]  /*fa10*/  LDG.E.64 R6, desc[UR4][R4.64+0x7900] ;  /* 0x0079000404067981 */ /* 0x001ea2000c1e1b00 */
[----:B------:R-:W-:Y:S01]  /*fa20*/  IADD3 R191, R2, 0x3c82, RZ ;  /* 0x00003c8202bf7810 */ /* 0x000fe20007ffe0ff */
[----:B------:R-:W-:Y:S01]  /*fa30*/  ULDC UR6, c[0x0][0x220] ;  /* 0x0000880000067ab9 */ /* 0x000fe20000000800 */
[----:B------:R-:W-:Y:S02]  /*fa40*/  MOV R210, 0xff800000 ;  /* 0xff80000000d27802 */ /* 0x000fe40000000f00 */
[----:B------:R-:W-:Y:S02]  /*fa50*/  ISETP.GE.AND P4, PT, R191, R130, PT ;  /* 0x00000082bf00720c */ /* 0x000fe40003f86270 */
[----:B------:R-:W-:Y:S02]  /*fa60*/  MOV R209, 0xff800000 ;  /* 0xff80000000d17802 */ /* 0x000fe40000000f00 */
[----:B------:R-:W-:-:S09]  /*fa70*/  MOV R214, 0xff800000 ;  /* 0xff80000000d67802 */ /* 0x000fd20000000f00 */
        /* <DEDUP_REMOVED lines=13> */
[----:B-1----:R-:W-:-:S07]  /*fb50*/  @!P4 FMUL R214, R7, UR6 ;  /* 0x0000000607d6cc20 */ /* 0x002fce0008400000 */
.L_x_8445:
[----:B------:R-:W-:Y:S05]  /*fb60*/  BSYNC B0 ;  /* 0x0000000000007941 */ /* 0x000fea0003800000 */
.L_x_8444:
[----:B0-----:R-:W-:Y:S01]  /*fb70*/  IMAD.MOV.U32 R6, RZ, RZ, -0x800000 ;  /* 0xff800000ff067424 */ /* 0x001fe200078e00ff */
[----:B------:R-:W-:Y:S01]  /*fb80*/  BSSY B0, `(.L_x_8446) ;  /* 0x000001c000007945 */ /* 0x000fe20003800000 */
[----:B------:R-:W-:Y:S02]  /*fb90*/  MOV R208, 0xff800000 ;  /* 0xff80000000d07802 */ /* 0x000fe40000000f00 */
[----:B------:R-:W-:Y:S01]  /*fba0*/  MOV R207, 0xff800000 ;  /* 0xff80000000cf7802 */ /* 0x000fe20000000f00 */
[----:B------:R0:W-:Y:S01]  /*fbb0*/  STL [R1+0x2ec], R6 ;  /* 0x0002ec0601007387 */ /* 0x0001e20000100800 */
[----:B------:R-:W-:Y:S02]  /*fbc0*/  MOV R206, 0xff800000 ;  /* 0xff80000000ce7802 */ /* 0x000fe40000000f00 */
        /* <DEDUP_REMOVED lines=23> */
.L_x_8447:
[----:B------:R-:W-:Y:S05]  /*fd40*/  BSYNC B0 ;  /* 0x0000000000007941 */ /* 0x000fea0003800000 */
.L_x_8446:
[----:B0-----:R-:W-:Y:S01]  /*fd50*/  MOV R6, 0xff800000 ;  /* 0xff80000000067802 */ /* 0x001fe20000000f00 */
[----:B------:R-:W-:Y:S01]  /*fd60*/  BSSY B0, `(.L_x_8448) ;  /* 0x000001a000007945 */ /* 0x000fe20003800000 */
[----:B------:R-:W-:Y:S02]  /*fd70*/  MOV R204, 0xff800000 ;  /* 0xff80000000cc7802 */ /* 0x000fe40000000f00 */
[----:B------:R-:W-:Y:S01]  /*fd80*/  MOV R203, 0xff800000 ;  /* 0xff80000000cb7802 */ /* 0x000fe20000000f00 */
[----:B------:R0:W-:Y:S01]  /*fd90*/  STL [R1+0x2e8], R6 ;  /* 0x0002e80601007387 */ /* 0x0001e20000100800 */
[----:B------:R-:W-:Y:S05]  /*fda0*/  @P6 BRA `(.L_x_8449) ;  /* 0x0000000000546947 */ /* 0x000fea0003800000 */
        /* <DEDUP_REMOVED lines=10> */
[----:B------:R-:W-:-:S05]  /*fe50*/  VIADD R191, R2, 0x3d81 ;  /* 0x00003d8102bf7836 */ /* 0x000fca0000000000 */
        /* <DEDUP_REMOVED lines=10> */
.L_x_8449:
[----:B------:R-:W-:Y:S05]  /*ff00*/  BSYNC B0 ;  /* 0x0000000000007941 */ /* 0x000fea0003800000 */
.L_x_8448:
[----:B0-----:R-:W-:Y:S01]  /*ff10*/  MOV R6, 0xff800000 ;  /* 0xff80000000067802 */ /* 0x001fe20000000f00 */
        /* <DEDUP_REMOVED lines=8> */
[C---:B------:R-:W-:Y:S01]  /*ffa0*/  IADD3 R191, R2.reuse, 0x3e02, RZ ;  /* 0x00003e0202bf7810 */ /* 0x040fe20007ffe0ff */
[----:B------:R-:W-:Y:S01]  /*ffb0*/  IMAD.MOV.U32 R200, RZ, RZ, -0x800000 ;  /* 0xff800000ffc87424 */ /* 0x000fe200078e00ff */
[----:B------:R-:W-:Y:S01]  /*ffc0*/  IADD3 R192, R2, 0x3e01, RZ ;  /* 0x00003e0102c07810 */ /* 0x000fe20007ffe0ff */
[----:B------:R-:W-:Y:S01]  /*ffd0*/  ULDC UR6, c[0x0][0x220] ;  /* 0x0000880000067ab9 */ /* 0x000fe20000000800 */
[-C--:B------:R-:W-:Y:S02]  /*ffe0*/  ISETP.GE.AND P4, PT, R191, R130.reuse, PT ;  /* 0x00000082bf00720c */ /* 0x080fe40003f86270 */
[----:B------:R-:W-:Y:S02]  /*fff0*/  ISETP.GE.AND P0, PT, R192, R130, PT ;  /* 0x00000082c000720c */ /* 0x000fe40003f06270 */
[----:B------:R-:W-:Y:S02]  /*10000*/  IADD3 R192, R2, 0x3e03, RZ ;  /* 0x00003e0302c07810 */ /* 0x000fe40007ffe0ff */
[----:B------:R-:W-:-:S02]  /*10010*/  MOV R199, 0xff800000 ;  /* 0xff80000000c77802 */ /* 0x000fc40000000f00 */
[----:B------:R-:W-:Y:S02]  /*10020*/  ISETP.GE.AND P5, PT, R192, R130, PT ;  /* 0x00000082c000720c */ /* 0x000fe40003fa6270 */
[----:B------:R-:W-:-:S03]  /*10030*/  MOV R201, 0xff800000 ;  /* 0xff80000000c97802 */ /* 0x000fc60000000f00 */
[----:B------:R-:W0:Y:S01]  /*10040*/  @!P4 LDC R191, c[0x0][0x220] ;  /* 0x00008800ffbfcb82 */ /* 0x000e220000000800 */
[----:B--2---:R-:W-:-:S07]  /*10050*/  @!P4 HADD2.F32 R192, -RZ, R7.H0_H0 ;  /* 0x20000007ffc0c230 */ /* 0x004fce0000004100 */
[----:B------:R-:W-:Y:S02]  /*10060*/  @!P5 HADD2.F32 R7, -RZ, R7.H1_H1 ;  /* 0x30000007ff07d230 */ /* 0x000fe40000004100 */
[----:B0-----:R-:W-:Y:S01]  /*10070*/  @!P4 FMUL R200, R192, R191 ;  /* 0x000000bfc0c8c220 */ /* 0x001fe20000400000 */
[--C-:B------:R-:W-:Y:S02]  /*10080*/  @!P0 HADD2.F32 R191, -RZ, R6.reuse.H1_H1 ;  /* 0x30000006ffbf8230 */ /* 0x100fe40000004100 */
[----:B------:R-:W-:Y:S01]  /*10090*/  @!P5 FMUL R201, R7, UR6 ;  /* 0x0000000607c9dc20 */ /* 0x000fe20008400000 */
[----:B------:R-:W-:Y:S02]  /*100a0*/  HADD2.F32 R6, -RZ, R6.H0_H0 ;  /* 0x20000006ff067230 */ /* 0x000fe40000004100 */
[----:B------:R-:W-:-:S03]  /*100b0*/  @!P0 FMUL R199, R191, UR6 ;  /* 0x00000006bfc78c20 */ /* 0x000fc60008400000 */
[----:B------:R-:W-:-:S05]  /*100c0*/  FMUL R6, R6, UR6 ;  /* 0x0000000606067c20 */ /* 0x000fca0008400000 */
[----:B------:R1:W-:Y:S02]  /*100d0*/  STL [R1+0x2e0], R6 ;  /* 0x0002e00601007387 */ /* 0x0003e40000100800 */
.L_x_8451:
[----:B------:R-:W-:Y:S05]  /*100e0*/  BSYNC B0 ;  /* 0x0000000000007941 */ /* 0x000fea0003800000 */
.L_x_8450:
[----:B01----:R-:W-:Y:S01]  /*100f0*/  MOV R6, 0xff800000 ;  /* 0xff80000000067802 */ /* 0x003fe20000000f00 */
[----:B------:R-:W-:Y:S01]  /*10100*/  BSSY B0, `(.L_x_8452) ;  /* 0x000001a000007945 */ /* 0x000fe20003800000 */
[----:B------:R-:W-:Y:S02]  /*10110*/  MOV R198, 0xff800000 ;  /* 0xff80000000c67802 */ /* 0x000fe40000000f00 */
[----:B------:R-:W-:Y:S01]  /*10120*/  MOV R197, 0xff800000 ;  /* 0xff80000000c57802 */ /* 0x000fe20000000f00 */
[----:B------:R0:W-:Y:S01]  /*10130*/  STL [R1+0x2dc], R6 ;  /* 0x0002dc0601007387 */ /* 0x0001e20000100800 */
[----:B------:R-:W-:Y:S05]  /*10140*/  @P1 BRA `(.L_x_8453) ;  /* 0x0000000000541947 */ /* 0x000fea0003800000 */
[----:B0-----:R-:W2:Y:S01]  /*10150*/  LDG.E.64 R6, desc[UR4][R4.64+0x7d00] ;  /* 0x007d000404067981 */ /* 0x001ea2000c1e1b00 */
[C---:B------:R-:W-:Y:S01]  /*10160*/  VIADD R191, R2.reuse, 0x3e82 ;  /* 0x00003e8202bf7836 */ /* 0x040fe20000000000 */
[----:B------:R-:W-:Y:S01]  /*10170*/  IADD3 R192, R2, 0x3e81, RZ ;  /* 0x00003e8102c07810 */ /* 0x000fe20007ffe0ff */
[----:B------:R-:W-:Y:S01]  /*10180*/  ULDC UR6, c[0x0][0x220] ;  /* 0x0000880000067ab9 */ /* 0x000fe20000000800 */
[----:B------:R-:W-:Y:S02]  /*10190*/  MOV R198, 0xff800000 ;  /* 0xff80000000c67802 */ /* 0x000fe40000000f00 */
[-C--:B------:R-:W-:Y:S02]  /*101a0*/  ISETP.GE.AND P1, PT, R191, R130.reuse, PT ;  /* 0x00000082bf00720c */ /* 0x080fe40003f26270 */
[----:B------:R-:W-:Y:S02]  /*101b0*/  ISETP.GE.AND P0, PT, R192, R130, PT ;  /* 0x00000082c000720c */ /* 0x000fe40003f06270 */
[----:B------:R-:W-:-:S02]  /*101c0*/  IADD3 R192, R2, 0x3e83, RZ ;  /* 0x00003e8302c07810 */ /* 0x000fc40007ffe0ff */
[----:B------:R-:W-:Y:S02]  /*101d0*/  MOV R197, 0xff800000 ;  /* 0xff80000000c57802 */ /* 0x000fe40000000f00 */
        /* <DEDUP_REMOVED lines=12> */
.L_x_8453:
[----:B------:R-:W-:Y:S05]  /*102a0*/  BSYNC B0 ;  /* 0x0000000000007941 */ /* 0x000fea0003800000 */
.L_x_8452:
[----:B01----:R-:W-:Y:S01]  /*102b0*/  MOV R6, 0xff800000 ;  /* 0xff80000000067802 */ /* 0x003fe20000000f00 */
[----:B------:R-:W-:Y:S01]  /*102c0*/  BSSY B0, `(.L_x_8454) ;  /* 0x000001c000007945 */ /* 0x000fe20003800000 */
[----:B------:R-:W-:Y:S01]  /*102d0*/  IMAD.MOV.U32 R196, RZ, RZ, -0x800000 ;  /* 0xff800000ffc47424 */ /* 0x000fe200078e00ff */
[----:B------:R-:W-:Y:S02]  /*102e0*/  MOV R195, 0xff800000 ;  /* 0xff80000000c37802 */ /* 0x000fe40000000f00 */
[----:B------:R0:W-:Y:S01]  /*102f0*/  STL [R1+0x2d4], R6 ;  /* 0x0002d40601007387 */ /* 0x0001e20000100800 */
[----:B------:R-:W-:Y:S02]  /*10300*/  MOV R194, 0xff800000 ;  /* 0xff80000000c27802 */ /* 0x000fe40000000f00 */
        /* <DEDUP_REMOVED lines=23> */
.L_x_8455:
[----:B------:R-:W-:Y:S05]  /*10480*/  BSYNC B0 ;  /* 0x0000000000007941 */ /* 0x000fea0003800000 */
.L_x_8454:
[----:B01----:R-:W-:Y:S01]  /*10490*/  MOV R6, 0xff800000 ;  /* 0xff80000000067802 */ /* 0x003fe20000000f00 */
[----:B------:R-:W-:Y:S01]  /*104a0*/  BSSY B0, `(.L_x_8456) ;  /* 0x000001a000007945 */ /* 0x000fe20003800000 */
[----:B------:R-:W-:Y:S01]  /*104b0*/  MOV R192, 0xff800000 ;  /* 0xff80000000c07802 */ /* 0x000fe20000000f00 */
[----:B------:R-:W-:Y:S02]  /*104c0*/  IMAD.MOV.U32 R191, RZ, RZ, -0x800000 ;  /* 0xff800000ffbf7424 */ /* 0x000fe400078e00ff */
[----:B------:R0:W-:Y:S01]  /*104d0*/  STL [R1+0x2d0], R6 ;  /* 0x0002d00601007387 */ /* 0x0001e20000100800 */
[----:B------:R-:W-:Y:S05]  /*104e0*/  @P3 BRA `(.L_x_8457) ;  /* 0x0000000000543947 */ /* 0x000fea0003800000 */
[----:B------:R-:W2:Y:S01]  /*104f0*/  LDG.E.64 R4, desc[UR4][R4.64+0x7f00] ;  /* 0x007f000404047981 */ /* 0x000ea2000c1e1b00 */
[C---:B0-----:R-:W-:Y:S01]  /*10500*/  IADD3 R6, R2.reuse, 0x3f82, RZ ;  /* 0x00003f8202067810 */ /* 0x041fe20007ffe0ff */
[----:B------:R-:W-:Y:S01]  /*10510*/  ULDC UR6, c[0x0][0x220] ;  /* 0x0000880000067ab9 */ /* 0x000fe20000000800 */
[----:B------:R-:W-:Y:S01]  /*10520*/  IADD3 R7, R2, 0x3f81, RZ ;  /* 0x00003f8102077810 */ /* 0x000fe20007ffe0ff */
[----:B------:R-:W-:Y:S01]  /*10530*/  IMAD.MOV.U32 R191, RZ, RZ, -0x800000 ;  /* 0xff800000ffbf7424 */ /* 0x000fe200078e00ff */
        /* <DEDUP_REMOVED lines=16> */
.L_x_8457:
[----:B------:R-:W-:Y:S05]  /*10640*/  BSYNC B0 ;  /* 0x0000000000007941 */ /* 0x000fea0003800000 */
.L_x_8456:
[----:B0-----:R-:W2:Y:S04]  /*10650*/  LDL R6, [R1+0xc0] ;  /* 0x0000c00001067983 */ /* 0x001ea80000100800 */
[----:B------:R-:W3:Y:S04]  /*10660*/  LDL R5, [R1+0xd0] ;  /* 0x0000d00001057983 */ /* 0x000ee80000100800 */
[----:B------:R-:W4:Y:S04]  /*10670*/  LDL R251, [R1+0xe4] ;  /* 0x0000e40001fb7983 */ /* 0x000f280000100800 */
[----:B------:R-:W4:Y:S04]  /*10680*/  LDL R128, [R1+0xf8] ;  /* 0x0000f80001807983 */ /* 0x000f280000100800 */
[----:B------:R-:W-:Y:S04]  /*10690*/  STL [R1+0x46c], R194 ;  /* 0x00046cc201007387 */ /* 0x000fe80000100800 */
[----:B------:R0:W-:Y:S04]  /*106a0*/  STL [R1+0x468], R195 ;  /* 0x000468c301007387 */ /* 0x0001e80000100800 */
[----:B------:R-:W-:Y:S04]  /*106b0*/  STL [R1+0x464], R191 ;  /* 0x000464bf01007387 */ /* 0x000fe80000100800 */
[----:B------:R1:W-:Y:S04]  /*106c0*/  STL [R1+0x460], R192 ;  /* 0x000460c001007387 */ /* 0x0003e80000100800 */
[----:B------:R-:W-:Y:S04]  /*106d0*/  STL [R1+0x45c], R196 ;  /* 0x00045cc401007387 */ /* 0x000fe80000100800 */
[----:B------:R1:W-:Y:S04]  /*106e0*/  STL [R1+0x458], R7 ;  /* 0x0004580701007387 */ /* 0x0003e80000100800 */
[----:B------:R1:W-:Y:S04]  /*106f0*/  STL [R1+0x454], R3 ;  /* 0x0004540301007387 */ /* 0x0003e80000100800 */
        /* <DEDUP_REMOVED lines=762> */
[----:B------:R-:W3:Y:S02]  /*136a0*/  LDL.LU R194, [R1+0x46c] ;  /* 0x00046c0001c27983 */ /* 0x000ee40000300800 */
        /* <DEDUP_REMOVED lines=317> */
[----:B------:R-:W3:Y:S02]  /*14a80*/  LDL.LU R7, [R1+0x458] ;  /* 0x0004580001077983 */ /* 0x000ee40000300800 */
[----:B------:R-:W-:-:S04]  /*14a90*/  FSETP.GT.AND P0, PT, R4, R3, PT ;  /* 0x000000030400720b */ /* 0x000fc80003f04000 */
[----:B------:R-:W-:Y:S02]  /*14aa0*/  FSEL R4, R4, R3, P0 ;  /* 0x0000000304047208 */ /* 0x000fe40000000000 */
[----:B------:R0:W5:Y:S02]  /*14ab0*/  LDL.LU R3, [R1+0x454] ;  /* 0x0004540001037983 */ /* 0x0001640000300800 */
[----:B----4-:R-:W-:-:S04]  /*14ac0*/  FSETP.GT.AND P0, PT, R4, R251, PT ;  /* 0x000000fb0400720b */ /* 0x010fc80003f04000 */
[----:B------:R-:W-:Y:S02]  /*14ad0*/  FSEL R4, R4, R251, P0 ;  /* 0x000000fb04047208 */ /* 0x000fe40000000000 */
[----:B------:R-:W4:Y:S02]  /*14ae0*/  LDL R251, [R1+0x348] ;  /* 0x0003480001fb7983 */ /* 0x000f240000100800 */
[----:B------:R-:W-:-:S04]  /*14af0*/  FSETP.GT.AND P0, PT, R4, R180, PT ;  /* 0x000000b40400720b */ /* 0x000fc80003f04000 */
[----:B------:R-:W-:-:S04]  /*14b00*/  FSEL R4, R4, R180, P0 ;  /* 0x000000b404047208 */ /* 0x000fc80000000000 */
[----:B------:R-:W-:-:S04]  /*14b10*/  FSETP.GT.AND P0, PT, R4, R2, PT ;  /* 0x000000020400720b */ /* 0x000fc80003f04000 */
[----:B------:R-:W-:Y:S02]  /*14b20*/  FSEL R4, R4, R2, P0 ;  /* 0x0000000204047208 */ /* 0x000fe40000000000 */
[----:B------:R0:W5:Y:S02]  /*14b30*/  LDL.LU R2, [R1+0x450] ;  /* 0x0004500001027983 */ /* 0x0001640000300800 */
        /* <DEDUP_REMOVED lines=189> */
[----:B------:R-:W1:Y:S03]  /*15710*/  S2R R251, SR_CTAID.X ;  /* 0x0000000000fb7919 */ /* 0x000e660000002500 */
        /* <DEDUP_REMOVED lines=26> */
[----:B-1----:R-:W-:-:S04]  /*158c0*/  IADD3 R5, R251, 0x80, RZ ;  /* 0x00000080fb057810 */ /* 0x002fc80007ffe0ff */
[----:B------:R-:W-:Y:S02]  /*158d0*/  ISETP.GE.AND P5, PT, R5, 0x20, PT ;  /* 0x000000200500780c */ /* 0x000fe40003fa6270 */
[----:B------:R-:W-:Y:S02]  /*158e0*/  LOP3.LUT R7, R7, 0xfffffff7, RZ, 0xc0, !PT ;  /* 0xfffffff707077812 */ /* 0x000fe400078ec0ff */
[----:B--2---:R-:W-:-:S04]  /*158f0*/  FSETP.GEU.AND P0, PT, R4, R6, PT ;  /* 0x000000060400720b */ /* 0x004fc80003f0e000 */
[----:B------:R-:W-:-:S05]  /*15900*/  FSEL R6, R6, R4, !P0 ;  /* 0x0000000406067208 */ /* 0x000fca0004000000 */
        /* <DEDUP_REMOVED lines=30> */
.L_x_8458:
        /* <DEDUP_REMOVED lines=14> */
.L_x_8459:
        /* <DEDUP_REMOVED lines=14> */
.L_x_8460:
[----:B------:R-:W-:Y:S01]  /*15cb0*/  ISETP.GE.AND P0, PT, R5, 0x160, PT ;  /* 0x000001600500780c */ /* 0x000fe20003f06270 */
[----:B------:R-:W-:-:S12]  /*15cc0*/  @!P1 BRA `(.L_x_8461) ;  /* 0x0000000000309947 */ /* 0x000fd80003800000 */
[----:B------:R-:W-:Y:S01]  /*15cd0*/  FADD R130, R126, -R6 ;  /* 0x800000067e827221 */ /* 0x000fe20000000000 */
[----:B------:R-:W-:Y:S01]  /*15ce0*/  HFMA2.MMA R126, -RZ, RZ, 0.96630859375, -0.0022525787353515625 ;  /* 0x3bbb989dff7e7435 */ /* 0x000fe200000001ff */
[----:B0-----:R-:W-:-:S09]  /*15cf0*/  MOV R251, 0x437c0000 ;  /* 0x437c000000fb7802 */ /* 0x001fd20000000f00 */
        /* <DEDUP_REMOVED lines=9> */
.L_x_8461:
        /* <DEDUP_REMOVED lines=15> */
.L_x_8462:
        /* <DEDUP_REMOVED lines=14> */
.L_x_8463:
        /* <DEDUP_REMOVED lines=14> */
.L_x_8464:
        /* <DEDUP_REMOVED lines=20> */
.L_x_8465:
        /* <DEDUP_REMOVED lines=18> */
.L_x_8466:
        /* <DEDUP_REMOVED lines=14> */
.L_x_8467:
        /* <DEDUP_REMOVED lines=14> */
.L_x_8468:
        /* <DEDUP_REMOVED lines=14> */
.L_x_8469:
        /* <DEDUP_REMOVED lines=16> */
.L_x_8470:
        /* <DEDUP_REMOVED lines=14> */
.L_x_8471:
[C---:B------:R-:W-:Y:S02]  /*16720*/  ISETP.GE.AND P6, PT, R5.reuse, 0x1e0, PT ;  /* 0x000001e00500780c */ /* 0x040fe40003fc6270 */
[----:B------:R-:W-:-:S11]  /*16730*/  ISETP.GE.AND P3, PT, R5, 0x2c0, PT ;  /* 0x000002c00500780c */ /* 0x000fd60003f66270 */
[----:B------:R-:W-:Y:S05]  /*16740*/  @!P6 BRA `(.L_x_8472) ;  /* 0x000000000030e947 */ /* 0x000fea0003800000 */
        /* <DEDUP_REMOVED lines=12> */
.L_x_8472:
        /* <DEDUP_REMOVED lines=20> */
.L_x_8473:
        /* <DEDUP_REMOVED lines=18> */
.L_x_8474:
        /* <DEDUP_REMOVED lines=14> */
.L_x_8475:
        /* <DEDUP_REMOVED lines=14> */
.L_x_8476:
        /* <DEDUP_REMOVED lines=14> */
.L_x_8477:
        /* <DEDUP_REMOVED lines=16> */
.L_x_8478:
        /* <DEDUP_REMOVED lines=14> */
.L_x_8479:
        /* <DEDUP_REMOVED lines=15> */
.L_x_8480:
        /* <DEDUP_REMOVED lines=20> */
.L_x_8481:
        /* <DEDUP_REMOVED lines=18> */
.L_x_8482:
        /* <DEDUP_REMOVED lines=14> */
.L_x_8483:
        /* <DEDUP_REMOVED lines=14> */
.L_x_8484:
        /* <DEDUP_REMOVED lines=14> */
.L_x_8485:
        /* <DEDUP_REMOVED lines=16> */
.L_x_8486:
        /* <DEDUP_REMOVED lines=14> */
.L_x_8487:
        /* <DEDUP_REMOVED lines=15> */
.L_x_8488:
        /* <DEDUP_REMOVED lines=20> */
.L_x_8489:
        /* <DEDUP_REMOVED lines=18> */
.L_x_8490:
        /* <DEDUP_REMOVED lines=14> */
.L_x_8491:
        /* <DEDUP_REMOVED lines=14> */
.L_x_8492:
        /* <DEDUP_REMOVED lines=14> */
.L_x_8493:
        /* <DEDUP_REMOVED lines=16> */
.L_x_8494:
        /* <DEDUP_REMOVED lines=14> */
.L_x_8495:
        /* <DEDUP_REMOVED lines=15> */
.L_x_8496:
        /* <DEDUP_REMOVED lines=20> */
.L_x_8497:
        /* <DEDUP_REMOVED lines=18> */
.L_x_8498:
        /* <DEDUP_REMOVED lines=14> */
.L_x_8499:
        /* <DEDUP_REMOVED lines=14> */
.L_x_8500:
        /* <DEDUP_REMOVED lines=14> */
.L_x_8501:
        /* <DEDUP_REMOVED lines=16> */
.L_x_8502:
        /* <DEDUP_REMOVED lines=14> */
.L_x_8503:
        /* <DEDUP_REMOVED lines=15> */
.L_x_8504:
        /* <DEDUP_REMOVED lines=20> */
.L_x_8505:
        /* <DEDUP_REMOVED lines=18> */
.L_x_8506:
        /* <DEDUP_REMOVED lines=14> */
.L_x_8507:
        /* <DEDUP_REMOVED lines=14> */
.L_x_8508:
        /* <DEDUP_REMOVED lines=14> */
.L_x_8509:
        /* <DEDUP_REMOVED lines=16> */
.L_x_8510:
        /* <DEDUP_REMOVED lines=14> */
.L_x_8511:
        /* <DEDUP_REMOVED lines=15> */
.L_x_8512:
        /* <DEDUP_REMOVED lines=20> */
.L_x_8513:
        /* <DEDUP_REMOVED lines=18> */
.L_x_8514:
        /* <DEDUP_REMOVED lines=14> */
.L_x_8515:
        /* <DEDUP_REMOVED lines=14> */
.L_x_8516:
        /* <DEDUP_REMOVED lines=14> */
.L_x_8517:
        /* <DEDUP_REMOVED lines=16> */
.L_x_8518:
        /* <DEDUP_REMOVED lines=14> */
.L_x_8519:
        /* <DEDUP_REMOVED lines=15> */
.L_x_8520:
        /* <DEDUP_REMOVED lines=20> */
.L_x_8521:
        /* <DEDUP_REMOVED lines=18> */
.L_x_8522:
        /* <DEDUP_REMOVED lines=14> */
.L_x_8523:
        /* <DEDUP_REMOVED lines=14> */
.L_x_8524:
        /* <DEDUP_REMOVED lines=14> */
.L_x_8525:
        /* <DEDUP_REMOVED lines=16> */
.L_x_8526:
        /* <DEDUP_REMOVED lines=14> */
.L_x_8527:
        /* <DEDUP_REMOVED lines=15> */
.L_x_8528:
        /* <DEDUP_REMOVED lines=20> */
.L_x_8529:
        /* <DEDUP_REMOVED lines=18> */
.L_x_8530:
        /* <DEDUP_REMOVED lines=14> */
.L_x_8531:
        /* <DEDUP_REMOVED lines=14> */
.L_x_8532:
        /* <DEDUP_REMOVED lines=14> */
.L_x_8533:
        /* <DEDUP_REMOVED lines=16> */
.L_x_8534:
        /* <DEDUP_REMOVED lines=14> */
.L_x_8535:
        /* <DEDUP_REMOVED lines=15> */
.L_x_8536:
        /* <DEDUP_REMOVED lines=20> */
.L_x_8537:
        /* <DEDUP_REMOVED lines=18> */
.L_x_8538:
        /* <DEDUP_REMOVED lines=14> */
.L_x_8539:
        /* <DEDUP_REMOVED lines=14> */
.L_x_8540:
        /* <DEDUP_REMOVED lines=14> */
.L_x_8541:
        /* <DEDUP_REMOVED lines=16> */
.L_x_8542:
        /* <DEDUP_REMOVED lines=14> */
.L_x_8543:
        /* <DEDUP_REMOVED lines=15> */
.L_x_8544:
        /* <DEDUP_REMOVED lines=20> */
.L_x_8545:
        /* <DEDUP_REMOVED lines=18> */
.L_x_8546:
        /* <DEDUP_REMOVED lines=14> */
.L_x_8547:
        /* <DEDUP_REMOVED lines=14> */
.L_x_8548:
        /* <DEDUP_REMOVED lines=14> */
.L_x_8549:
        /* <DEDUP_REMOVED lines=16> */
.L_x_8550:
        /* <DEDUP_REMOVED lines=14> */
.L_x_8551:
        /* <DEDUP_REMOVED lines=15> */
.L_x_8552:
        /* <DEDUP_REMOVED lines=20> */
.L_x_8553:
        /* <DEDUP_REMOVED lines=18> */
.L_x_8554:
        /* <DEDUP_REMOVED lines=14> */
.L_x_8555:
        /* <DEDUP_REMOVED lines=14> */
.L_x_8556:
        /* <DEDUP_REMOVED lines=14> */
.L_x_8557:
        /* <DEDUP_REMOVED lines=16> */
.L_x_8558:
        /* <DEDUP_REMOVED lines=14> */
.L_x_8559:
        /* <DEDUP_REMOVED lines=15> */
.L_x_8560:
        /* <DEDUP_REMOVED lines=20> */
.L_x_8561:
        /* <DEDUP_REMOVED lines=18> */
.L_x_8562:
        /* <DEDUP_REMOVED lines=14> */
.L_x_8563:
        /* <DEDUP_REMOVED lines=14> */
.L_x_8564:
        /* <DEDUP_REMOVED lines=14> */
.L_x_8565:
        /* <DEDUP_REMOVED lines=16> */
.L_x_8566:
        /* <DEDUP_REMOVED lines=14> */
.L_x_8567:
        /* <DEDUP_REMOVED lines=15> */
.L_x_8568:
        /* <DEDUP_REMOVED lines=20> */
.L_x_8569:
        /* <DEDUP_REMOVED lines=18> */
.L_x_8570:
        /* <DEDUP_REMOVED lines=14> */
.L_x_8571:
        /* <DEDUP_REMOVED lines=14> */
.L_x_8572:
        /* <DEDUP_REMOVED lines=14> */
.L_x_8573:
        /* <DEDUP_REMOVED lines=16> */
.L_x_8574:
        /* <DEDUP_REMOVED lines=14> */
.L_x_8575:
        /* <DEDUP_REMOVED lines=15> */
.L_x_8576:
        /* <DEDUP_REMOVED lines=20> */
.L_x_8577:
        /* <DEDUP_REMOVED lines=18> */
.L_x_8578:
        /* <DEDUP_REMOVED lines=14> */
.L_x_8579:
        /* <DEDUP_REMOVED lines=14> */
.L_x_8580:
        /* <DEDUP_REMOVED lines=14> */
.L_x_8581:
        /* <DEDUP_REMOVED lines=16> */
.L_x_8582:
        /* <DEDUP_REMOVED lines=14> */
.L_x_8583:
        /* <DEDUP_REMOVED lines=15> */
.L_x_8584:
        /* <DEDUP_REMOVED lines=20> */
.L_x_8585:
        /* <DEDUP_REMOVED lines=18> */
.L_x_8586:
        /* <DEDUP_REMOVED lines=14> */
.L_x_8587:
        /* <DEDUP_REMOVED lines=14> */
.L_x_8588:
        /* <DEDUP_REMOVED lines=14> */
.L_x_8589:
        /* <DEDUP_REMOVED lines=16> */
.L_x_8590:
        /* <DEDUP_REMOVED lines=14> */
.L_x_8591:
        /* <DEDUP_REMOVED lines=15> */
.L_x_8592:
        /* <DEDUP_REMOVED lines=20> */
.L_x_8593:
        /* <DEDUP_REMOVED lines=18> */
.L_x_8594:
        /* <DEDUP_REMOVED lines=14> */
.L_x_8595:
        /* <DEDUP_REMOVED lines=14> */
.L_x_8596:
        /* <DEDUP_REMOVED lines=14> */
.L_x_8597:
        /* <DEDUP_REMOVED lines=16> */
.L_x_8598:
        /* <DEDUP_REMOVED lines=14> */
.L_x_8599:
        /* <DEDUP_REMOVED lines=15> */
.L_x_8600:
        /* <DEDUP_REMOVED lines=20> */
.L_x_8601:
        /* <DEDUP_REMOVED lines=18> */
.L_x_8602:
        /* <DEDUP_REMOVED lines=14> */
.L_x_8603:
        /* <DEDUP_REMOVED lines=14> */
.L_x_8604:
        /* <DEDUP_REMOVED lines=14> */
.L_x_8605:
        /* <DEDUP_REMOVED lines=16> */
.L_x_8606:
        /* <DEDUP_REMOVED lines=14> */
.L_x_8607:
[C---:B------:R-:W-:Y:S02]  /*1ebf0*/  ISETP.GE.AND P6, PT, R5.reuse, 0x12e0, PT ;  /* 0x000012e00500780c */ /* 0x040fe40003fc6270 */
[----:B------:R-:W-:-:S11]  /*1ec00*/  ISETP.GE.AND P3, PT, R5, 0x13c0, PT ;  /* 0x000013c00500780c */ /* 0x000fd60003f66270 */
[----:B------:R-:W-:Y:S05]  /*1ec10*/  @!P6 BRA `(.L_x_8608) ;  /* 0x000000000038e947 */ /* 0x000fea0003800000 */
        /* <DEDUP_REMOVED lines=14> */
.L_x_8608:
        /* <DEDUP_REMOVED lines=22> */
.L_x_8609:
        /* <DEDUP_REMOVED lines=18> */
.L_x_8610:
        /* <DEDUP_REMOVED lines=14> */
.L_x_8611:
        /* <DEDUP_REMOVED lines=16> */
.L_x_8612:
[----:B------:R-:W-:Y:S01]  /*1f160*/  ISETP.GE.AND P0, PT, R5, 0x1460, PT ;  /* 0x000014600500780c */ /* 0x000fe20003f06270 */
        /* <DEDUP_REMOVED lines=15> */
.L_x_8613:
        /* <DEDUP_REMOVED lines=16> */
.L_x_8614:
        /* <DEDUP_REMOVED lines=14> */
.L_x_8615:
        /* <DEDUP_REMOVED lines=17> */
.L_x_8616:
        /* <DEDUP_REMOVED lines=22> */
.L_x_8617:
        /* <DEDUP_REMOVED lines=18> */
.L_x_8618:
        /* <DEDUP_REMOVED lines=14> */
.L_x_8619:
        /* <DEDUP_REMOVED lines=16> */
.L_x_8620:
        /* <DEDUP_REMOVED lines=16> */
.L_x_8621:
        /* <DEDUP_REMOVED lines=16> */
.L_x_8622:
        /* <DEDUP_REMOVED lines=14> */
.L_x_8623:
        /* <DEDUP_REMOVED lines=17> */
.L_x_8624:
        /* <DEDUP_REMOVED lines=22> */
.L_x_8625:
        /* <DEDUP_REMOVED lines=18> */
.L_x_8626:
        /* <DEDUP_REMOVED lines=14> */
.L_x_8627:
        /* <DEDUP_REMOVED lines=16> */
.L_x_8628:
        /* <DEDUP_REMOVED lines=16> */
.L_x_8629:
        /* <DEDUP_REMOVED lines=16> */
.L_x_8630:
        /* <DEDUP_REMOVED lines=14> */
.L_x_8631:
        /* <DEDUP_REMOVED lines=17> */
.L_x_8632:
        /* <DEDUP_REMOVED lines=22> */
.L_x_8633:
        /* <DEDUP_REMOVED lines=18> */
.L_x_8634:
        /* <DEDUP_REMOVED lines=14> */
.L_x_8635:
        /* <DEDUP_REMOVED lines=16> */
.L_x_8636:
        /* <DEDUP_REMOVED lines=16> */
.L_x_8637:
        /* <DEDUP_REMOVED lines=16> */
.L_x_8638:
        /* <DEDUP_REMOVED lines=16> */
.L_x_8639:
        /* <DEDUP_REMOVED lines=17> */
.L_x_8640:
        /* <DEDUP_REMOVED lines=22> */
.L_x_8641:
        /* <DEDUP_REMOVED lines=18> */
.L_x_8642:
        /* <DEDUP_REMOVED lines=16> */
.L_x_8643:
        /* <DEDUP_REMOVED lines=16> */
.L_x_8644:
        /* <DEDUP_REMOVED lines=16> */
.L_x_8645:
        /* <DEDUP_REMOVED lines=16> */
.L_x_8646:
        /* <DEDUP_REMOVED lines=16> */
.L_x_8647:
        /* <DEDUP_REMOVED lines=17> */
.L_x_8648:
        /* <DEDUP_REMOVED lines=22> */
.L_x_8649:
        /* <DEDUP_REMOVED lines=18> */
.L_x_8650:
        /* <DEDUP_REMOVED lines=16> */
.L_x_8651:
        /* <DEDUP_REMOVED lines=16> */
.L_x_8652:
        /* <DEDUP_REMOVED lines=16> */
.L_x_8653:
        /* <DEDUP_REMOVED lines=16> */
.L_x_8654:
        /* <DEDUP_REMOVED lines=16> */
.L_x_8655:
        /* <DEDUP_REMOVED lines=17> */
.L_x_8656:
        /* <DEDUP_REMOVED lines=22> */
.L_x_8657:
        /* <DEDUP_REMOVED lines=18> */
.L_x_8658:
        /* <DEDUP_REMOVED lines=16> */
.L_x_8659:
        /* <DEDUP_REMOVED lines=16> */
.L_x_8660:
        /* <DEDUP_REMOVED lines=16> */
.L_x_8661:
        /* <DEDUP_REMOVED lines=16> */
.L_x_8662:
        /* <DEDUP_REMOVED lines=14> */
.L_x_8663:
        /* <DEDUP_REMOVED lines=17> */
.L_x_8664:
        /* <DEDUP_REMOVED lines=22> */
.L_x_8665:
        /* <DEDUP_REMOVED lines=18> */
.L_x_8666:
        /* <DEDUP_REMOVED lines=16> */
.L_x_8667:
        /* <DEDUP_REMOVED lines=16> */
.L_x_8668:
        /* <DEDUP_REMOVED lines=16> */
.L_x_8669:
        /* <DEDUP_REMOVED lines=16> */
.L_x_8670:
        /* <DEDUP_REMOVED lines=16> */
.L_x_8671:
        /* <DEDUP_REMOVED lines=17> */
.L_x_8672:
        /* <DEDUP_REMOVED lines=22> */
.L_x_8673:
        /* <DEDUP_REMOVED lines=18> */
.L_x_8674:
        /* <DEDUP_REMOVED lines=16> */
.L_x_8675:
        /* <DEDUP_REMOVED lines=16> */
.L_x_8676:
        /* <DEDUP_REMOVED lines=16> */
.L_x_8677:
        /* <DEDUP_REMOVED lines=16> */
.L_x_8678:
        /* <DEDUP_REMOVED lines=16> */
.L_x_8679:
        /* <DEDUP_REMOVED lines=17> */
.L_x_8680:
        /* <DEDUP_REMOVED lines=22> */
.L_x_8681:
        /* <DEDUP_REMOVED lines=18> */
.L_x_8682:
        /* <DEDUP_REMOVED lines=16> */
.L_x_8683:
        /* <DEDUP_REMOVED lines=16> */
.L_x_8684:
        /* <DEDUP_REMOVED lines=14> */
.L_x_8685:
        /* <DEDUP_REMOVED lines=16> */
.L_x_8686:
        /* <DEDUP_REMOVED lines=16> */
.L_x_8687:
        /* <DEDUP_REMOVED lines=17> */
.L_x_8688:
        /* <DEDUP_REMOVED lines=22> */
.L_x_8689:
        /* <DEDUP_REMOVED lines=18> */
.L_x_8690:
        /* <DEDUP_REMOVED lines=16> */
.L_x_8691:
        /* <DEDUP_REMOVED lines=16> */
.L_x_8692:
        /* <DEDUP_REMOVED lines=14> */
.L_x_8693:
        /* <DEDUP_REMOVED lines=16> */
.L_x_8694:
        /* <DEDUP_REMOVED lines=16> */
.L_x_8695:
        /* <DEDUP_REMOVED lines=17> */
.L_x_8696:
        /* <DEDUP_REMOVED lines=22> */
.L_x_8697:
        /* <DEDUP_REMOVED lines=18> */
.L_x_8698:
        /* <DEDUP_REMOVED lines=16> */
.L_x_8699:
        /* <DEDUP_REMOVED lines=16> */
.L_x_8700:
[----:B------:R-:W-:Y:S01]  /*24e70*/  ISETP.GE.AND P0, PT, R5, 0x1f60, PT ;  /* 0x00001f600500780c */ /* 0x000fe20003f06270 */
[----:B------:R-:W-:-:S12]  /*24e80*/  @!P1 BRA `(.L_x_8701) ;  /* 0x0000000000309947 */ /* 0x000fd80003800000 */
[----:B------:R-:W-:Y:S01]  /*24e90*/  HFMA2.MMA R130, -RZ, RZ, 0.96630859375, -0.0022525787353515625 ;  /* 0x3bbb989dff827435 */ /* 0x000fe200000001ff */
[----:B------:R-:W-:Y:S01]  /*24ea0*/  FADD R131, R131, -R6 ;  /* 0x8000000683837221 */ /* 0x000fe20000000000 */
[----:B0-----:R-:W-:-:S08]  /*24eb0*/  MOV R251, 0x437c0000 ;  /* 0x437c000000fb7802 */ /* 0x001fd00000000f00 */
        /* <DEDUP_REMOVED lines=9> */
.L_x_8701:
        /* <DEDUP_REMOVED lines=16> */
.L_x_8702:
        /* <DEDUP_REMOVED lines=16> */
.L_x_8703:
        /* <DEDUP_REMOVED lines=17> */
.L_x_8704:
        /* <DEDUP_REMOVED lines=22> */
.L_x_8705:
        /* <DEDUP_REMOVED lines=18> */
.L_x_8706:
        /* <DEDUP_REMOVED lines=16> */
.L_x_8707:
        /* <DEDUP_REMOVED lines=16> */
.L_x_8708:
        /* <DEDUP_REMOVED lines=14> */
.L_x_8709:
        /* <DEDUP_REMOVED lines=16> */
.L_x_8710:
        /* <DEDUP_REMOVED lines=16> */
.L_x_8711:
        /* <DEDUP_REMOVED lines=17> */
.L_x_8712:
        /* <DEDUP_REMOVED lines=22> */
.L_x_8713:
        /* <DEDUP_REMOVED lines=18> */
.L_x_8714:
        /* <DEDUP_REMOVED lines=16> */
.L_x_8715:
        /* <DEDUP_REMOVED lines=16> */
.L_x_8716:
        /* <DEDUP_REMOVED lines=14> */
.L_x_8717:
        /* <DEDUP_REMOVED lines=16> */
.L_x_8718:
        /* <DEDUP_REMOVED lines=16> */
.L_x_8719:
        /* <DEDUP_REMOVED lines=17> */
.L_x_8720:
        /* <DEDUP_REMOVED lines=22> */
.L_x_8721:
        /* <DEDUP_REMOVED lines=18> */
.L_x_8722:
        /* <DEDUP_REMOVED lines=16> */
.L_x_8723:
        /* <DEDUP_REMOVED lines=16> */
.L_x_8724:
        /* <DEDUP_REMOVED lines=14> */
.L_x_8725:
        /* <DEDUP_REMOVED lines=16> */
.L_x_8726:
        /* <DEDUP_REMOVED lines=16> */
.L_x_8727:
        /* <DEDUP_REMOVED lines=17> */
.L_x_8728:
        /* <DEDUP_REMOVED lines=22> */
.L_x_8729:
        /* <DEDUP_REMOVED lines=18> */
.L_x_8730:
        /* <DEDUP_REMOVED lines=16> */
.L_x_8731:
        /* <DEDUP_REMOVED lines=16> */
.L_x_8732:
        /* <DEDUP_REMOVED lines=14> */
.L_x_8733:
        /* <DEDUP_REMOVED lines=16> */
.L_x_8734:
        /* <DEDUP_REMOVED lines=16> */
.L_x_8735:
        /* <DEDUP_REMOVED lines=17> */
.L_x_8736:
        /* <DEDUP_REMOVED lines=22> */
.L_x_8737:
        /* <DEDUP_REMOVED lines=18> */
.L_x_8738:
        /* <DEDUP_REMOVED lines=16> */
.L_x_8739:
        /* <DEDUP_REMOVED lines=16> */
.L_x_8740:
        /* <DEDUP_REMOVED lines=14> */
.L_x_8741:
        /* <DEDUP_REMOVED lines=16> */
.L_x_8742:
        /* <DEDUP_REMOVED lines=16> */
.L_x_8743:
        /* <DEDUP_REMOVED lines=17> */
.L_x_8744:
        /* <DEDUP_REMOVED lines=22> */
.L_x_8745:
        /* <DEDUP_REMOVED lines=18> */
.L_x_8746:
        /* <DEDUP_REMOVED lines=16> */
.L_x_8747:
        /* <DEDUP_REMOVED lines=16> */
.L_x_8748:
        /* <DEDUP_REMOVED lines=14> */
.L_x_8749:
        /* <DEDUP_REMOVED lines=16> */
.L_x_8750:
        /* <DEDUP_REMOVED lines=16> */
.L_x_8751:
        /* <DEDUP_REMOVED lines=17> */
.L_x_8752:
        /* <DEDUP_REMOVED lines=22> */
.L_x_8753:
        /* <DEDUP_REMOVED lines=18> */
.L_x_8754:
        /* <DEDUP_REMOVED lines=16> */
.L_x_8755:
        /* <DEDUP_REMOVED lines=16> */
.L_x_8756:
        /* <DEDUP_REMOVED lines=14> */
.L_x_8757:
        /* <DEDUP_REMOVED lines=16> */
.L_x_8758:
        /* <DEDUP_REMOVED lines=16> */
.L_x_8759:
        /* <DEDUP_REMOVED lines=17> */
.L_x_8760:
        /* <DEDUP_REMOVED lines=22> */
.L_x_8761:
        /* <DEDUP_REMOVED lines=18> */
.L_x_8762:
        /* <DEDUP_REMOVED lines=16> */
.L_x_8763:
        /* <DEDUP_REMOVED lines=16> */
.L_x_8764:
        /* <DEDUP_REMOVED lines=14> */
.L_x_8765:
        /* <DEDUP_REMOVED lines=16> */
.L_x_8766:
        /* <DEDUP_REMOVED lines=14> */
.L_x_8767:
        /* <DEDUP_REMOVED lines=17> */
.L_x_8768:
        /* <DEDUP_REMOVED lines=22> */
.L_x_8769:
        /* <DEDUP_REMOVED lines=18> */
.L_x_8770:
        /* <DEDUP_REMOVED lines=14> */
.L_x_8771:
        /* <DEDUP_REMOVED lines=16> */
.L_x_8772:
        /* <DEDUP_REMOVED lines=14> */
.L_x_8773:
        /* <DEDUP_REMOVED lines=16> */
.L_x_8774:
        /* <DEDUP_REMOVED lines=14> */
.L_x_8775:
        /* <DEDUP_REMOVED lines=17> */
.L_x_8776:
        /* <DEDUP_REMOVED lines=22> */
.L_x_8777:
        /* <DEDUP_REMOVED lines=18> */
.L_x_8778:
        /* <DEDUP_REMOVED lines=14> */
.L_x_8779:
        /* <DEDUP_REMOVED lines=16> */
.L_x_8780:
        /* <DEDUP_REMOVED lines=14> */
.L_x_8781:
        /* <DEDUP_REMOVED lines=16> */
.L_x_8782:
        /* <DEDUP_REMOVED lines=14> */
.L_x_8783:
        /* <DEDUP_REMOVED lines=17> */
.L_x_8784:
        /* <DEDUP_REMOVED lines=22> */
.L_x_8785:
        /* <DEDUP_REMOVED lines=18> */
.L_x_8786:
        /* <DEDUP_REMOVED lines=14> */
.L_x_8787:
        /* <DEDUP_REMOVED lines=16> */
.L_x_8788:
        /* <DEDUP_REMOVED lines=14> */
.L_x_8789:
        /* <DEDUP_REMOVED lines=16> */
.L_x_8790:
        /* <DEDUP_REMOVED lines=14> */
.L_x_8791:
        /* <DEDUP_REMOVED lines=17> */
.L_x_8792:
        /* <DEDUP_REMOVED lines=22> */
.L_x_8793:
        /* <DEDUP_REMOVED lines=18> */
.L_x_8794:
        /* <DEDUP_REMOVED lines=14> */
.L_x_8795:
        /* <DEDUP_REMOVED lines=16> */
.L_x_8796:
        /* <DEDUP_REMOVED lines=14> */
.L_x_8797:
        /* <DEDUP_REMOVED lines=16> */
.L_x_8798:
        /* <DEDUP_REMOVED lines=14> */
.L_x_8799:
        /* <DEDUP_REMOVED lines=17> */
.L_x_8800:
        /* <DEDUP_REMOVED lines=22> */
.L_x_8801:
        /* <DEDUP_REMOVED lines=18> */
.L_x_8802:
        /* <DEDUP_REMOVED lines=14> */
.L_x_8803:
        /* <DEDUP_REMOVED lines=16> */
.L_x_8804:
        /* <DEDUP_REMOVED lines=14> */
.L_x_8805:
        /* <DEDUP_REMOVED lines=16> */
.L_x_8806:
        /* <DEDUP_REMOVED lines=14> */
.L_x_8807:
        /* <DEDUP_REMOVED lines=17> */
.L_x_8808:
        /* <DEDUP_REMOVED lines=22> */
.L_x_8809:
        /* <DEDUP_REMOVED lines=18> */
.L_x_8810:
        /* <DEDUP_REMOVED lines=14> */
.L_x_8811:
        /* <DEDUP_REMOVED lines=16> */
.L_x_8812:
        /* <DEDUP_REMOVED lines=14> */
.L_x_8813:
        /* <DEDUP_REMOVED lines=16> */
.L_x_8814:
        /* <DEDUP_REMOVED lines=14> */
.L_x_8815:
        /* <DEDUP_REMOVED lines=17> */
.L_x_8816:
        /* <DEDUP_REMOVED lines=22> */
.L_x_8817:
        /* <DEDUP_REMOVED lines=18> */
.L_x_8818:
        /* <DEDUP_REMOVED lines=14> */
.L_x_8819:
        /* <DEDUP_REMOVED lines=16> */
.L_x_8820:
        /* <DEDUP_REMOVED lines=14> */
.L_x_8821:
        /* <DEDUP_REMOVED lines=16> */
.L_x_8822:
        /* <DEDUP_REMOVED lines=14> */
.L_x_8823:
        /* <DEDUP_REMOVED lines=17> */
.L_x_8824:
        /* <DEDUP_REMOVED lines=22> */
.L_x_8825:
        /* <DEDUP_REMOVED lines=18> */
.L_x_8826:
        /* <DEDUP_REMOVED lines=14> */
.L_x_8827:
        /* <DEDUP_REMOVED lines=16> */
.L_x_8828:
        /* <DEDUP_REMOVED lines=14> */
.L_x_8829:
        /* <DEDUP_REMOVED lines=16> */
.L_x_8830:
        /* <DEDUP_REMOVED lines=14> */
.L_x_8831:
        /* <DEDUP_REMOVED lines=17> */
.L_x_8832:
        /* <DEDUP_REMOVED lines=22> */
.L_x_8833:
        /* <DEDUP_REMOVED lines=18> */
.L_x_8834:
        /* <DEDUP_REMOVED lines=14> */
.L_x_8835:
        /* <DEDUP_REMOVED lines=16> */
.L_x_8836:
        /* <DEDUP_REMOVED lines=14> */
.L_x_8837:
        /* <DEDUP_REMOVED lines=16> */
.L_x_8838:
        /* <DEDUP_REMOVED lines=14> */
.L_x_8839:
        /* <DEDUP_REMOVED lines=17> */
.L_x_8840:
        /* <DEDUP_REMOVED lines=22> */
.L_x_8841:
        /* <DEDUP_REMOVED lines=18> */
.L_x_8842:
        /* <DEDUP_REMOVED lines=14> */
.L_x_8843:
        /* <DEDUP_REMOVED lines=16> */
.L_x_8844:
        /* <DEDUP_REMOVED lines=14> */
.L_x_8845:
        /* <DEDUP_REMOVED lines=16> */
.L_x_8846:
        /* <DEDUP_REMOVED lines=14> */
.L_x_8847:
        /* <DEDUP_REMOVED lines=17> */
.L_x_8848:
        /* <DEDUP_REMOVED lines=22> */
.L_x_8849:
        /* <DEDUP_REMOVED lines=18> */
.L_x_8850:
        /* <DEDUP_REMOVED lines=14> */
.L_x_8851:
        /* <DEDUP_REMOVED lines=16> */
.L_x_8852:
        /* <DEDUP_REMOVED lines=14> */
.L_x_8853:
        /* <DEDUP_REMOVED lines=16> */
.L_x_8854:
        /* <DEDUP_REMOVED lines=14> */
.L_x_8855:
        /* <DEDUP_REMOVED lines=17> */
.L_x_8856:
        /* <DEDUP_REMOVED lines=22> */
.L_x_8857:
        /* <DEDUP_REMOVED lines=18> */
.L_x_8858:
        /* <DEDUP_REMOVED lines=14> */
.L_x_8859:
        /* <DEDUP_REMOVED lines=16> */
.L_x_8860:
        /* <DEDUP_REMOVED lines=14> */
.L_x_8861:
        /* <DEDUP_REMOVED lines=16> */
.L_x_8862:
        /* <DEDUP_REMOVED lines=14> */
.L_x_8863:
        /* <DEDUP_REMOVED lines=17> */
.L_x_8864:
        /* <DEDUP_REMOVED lines=22> */
.L_x_8865:
        /* <DEDUP_REMOVED lines=18> */
.L_x_8866:
        /* <DEDUP_REMOVED lines=14> */
.L_x_8867:
        /* <DEDUP_REMOVED lines=16> */
.L_x_8868:
        /* <DEDUP_REMOVED lines=14> */
.L_x_8869:
        /* <DEDUP_REMOVED lines=16> */
.L_x_8870:
        /* <DEDUP_REMOVED lines=14> */
.L_x_8871:
        /* <DEDUP_REMOVED lines=17> */
.L_x_8872:
        /* <DEDUP_REMOVED lines=22> */
.L_x_8873:
        /* <DEDUP_REMOVED lines=18> */
.L_x_8874:
        /* <DEDUP_REMOVED lines=14> */
.L_x_8875:
        /* <DEDUP_REMOVED lines=16> */
.L_x_8876:
        /* <DEDUP_REMOVED lines=14> */
.L_x_8877:
        /* <DEDUP_REMOVED lines=16> */
.L_x_8878:
        /* <DEDUP_REMOVED lines=14> */
.L_x_8879:
[C---:B------:R-:W-:Y:S02]  /*30750*/  ISETP.GE.AND P6, PT, R5.reuse, 0x34e0, PT ;  /* 0x000034e00500780c */ /* 0x040fe40003fc6270 */
[----:B------:R-:W-:-:S11]  /*30760*/  ISETP.GE.AND P3, PT, R5, 0x35c0, PT ;  /* 0x000035c00500780c */ /* 0x000fd60003f66270 */
[----:B------:R-:W-:Y:S05]  /*30770*/  @!P6 BRA `(.L_x_8880) ;  /* 0x000000000030e947 */ /* 0x000fea0003800000 */
[----:B------:R-:W-:Y:S01]  /*30780*/  MOV R130, 0x3bbb989d ;  /* 0x3bbb989d00827802 */ /* 0x000fe20000000f00 */
[----:B------:R-:W-:Y:S01]  /*30790*/  FADD R182, R182, -R6 ;  /* 0x80000006b6b67221 */ /* 0x000fe20000000000 */
[----:B0-----:R-:W-:-:S03]  /*307a0*/  IMAD.MOV.U32 R251, RZ, RZ, 0x437c0000 ;  /* 0x437c0000fffb7424 */ /* 0x001fc600078e00ff */
        /* <DEDUP_REMOVED lines=9> */
.L_x_8880:
        /* <DEDUP_REMOVED lines=20> */
.L_x_8881:
        /* <DEDUP_REMOVED lines=18> */
.L_x_8882:
        /* <DEDUP_REMOVED lines=14> */
.L_x_8883:
[----:B------:R-:W-:Y:S01]  /*30b80*/  ISETP.GE.AND P4, PT, R5, 0x3640, PT ;  /* 0x000036400500780c */ /* 0x000fe20003f86270 */
[----:B------:R-:W-:-:S12]  /*30b90*/  @!P0 BRA `(.L_x_8884) ;  /* 0x0000000000308947 */ /* 0x000fd80003800000 */
        /* <DEDUP_REMOVED lines=12> */
.L_x_8884:
        /* <DEDUP_REMOVED lines=14> */
.L_x_8885:
        /* <DEDUP_REMOVED lines=16> */
.L_x_8886:
        /* <DEDUP_REMOVED lines=14> */
.L_x_8887:
        /* <DEDUP_REMOVED lines=15> */
.L_x_8888:
        /* <DEDUP_REMOVED lines=20> */
.L_x_8889:
        /* <DEDUP_REMOVED lines=18> */
.L_x_8890:
        /* <DEDUP_REMOVED lines=14> */
.L_x_8891:
        /* <DEDUP_REMOVED lines=14> */
.L_x_8892:
        /* <DEDUP_REMOVED lines=14> */
.L_x_8893:
        /* <DEDUP_REMOVED lines=16> */
.L_x_8894:
        /* <DEDUP_REMOVED lines=14> */
.L_x_8895:
        /* <DEDUP_REMOVED lines=15> */
.L_x_8896:
        /* <DEDUP_REMOVED lines=20> */
.L_x_8897:
        /* <DEDUP_REMOVED lines=18> */
.L_x_8898:
        /* <DEDUP_REMOVED lines=14> */
.L_x_8899:
        /* <DEDUP_REMOVED lines=14> */
.L_x_8900:
        /* <DEDUP_REMOVED lines=14> */
.L_x_8901:
        /* <DEDUP_REMOVED lines=16> */
.L_x_8902:
        /* <DEDUP_REMOVED lines=14> */
.L_x_8903:
        /* <DEDUP_REMOVED lines=15> */
.L_x_8904:
        /* <DEDUP_REMOVED lines=20> */
.L_x_8905:
        /* <DEDUP_REMOVED lines=18> */
.L_x_8906:
        /* <DEDUP_REMOVED lines=14> */
.L_x_8907:
        /* <DEDUP_REMOVED lines=14> */
.L_x_8908:
        /* <DEDUP_REMOVED lines=14> */
.L_x_8909:
        /* <DEDUP_REMOVED lines=16> */
.L_x_8910:
        /* <DEDUP_REMOVED lines=14> */
.L_x_8911:
        /* <DEDUP_REMOVED lines=15> */
.L_x_8912:
        /* <DEDUP_REMOVED lines=20> */
.L_x_8913:
        /* <DEDUP_REMOVED lines=18> */
.L_x_8914:
        /* <DEDUP_REMOVED lines=14> */
.L_x_8915:
        /* <DEDUP_REMOVED lines=14> */
.L_x_8916:
        /* <DEDUP_REMOVED lines=14> */
.L_x_8917:
        /* <DEDUP_REMOVED lines=16> */
.L_x_8918:
        /* <DEDUP_REMOVED lines=14> */
.L_x_8919:
        /* <DEDUP_REMOVED lines=15> */
.L_x_8920:
        /* <DEDUP_REMOVED lines=20> */
.L_x_8921:
        /* <DEDUP_REMOVED lines=18> */
.L_x_8922:
        /* <DEDUP_REMOVED lines=14> */
.L_x_8923:
        /* <DEDUP_REMOVED lines=14> */
.L_x_8924:
        /* <DEDUP_REMOVED lines=14> */
.L_x_8925:
        /* <DEDUP_REMOVED lines=16> */
.L_x_8926:
        /* <DEDUP_REMOVED lines=14> */
.L_x_8927:
        /* <DEDUP_REMOVED lines=15> */
.L_x_8928:
        /* <DEDUP_REMOVED lines=20> */
.L_x_8929:
        /* <DEDUP_REMOVED lines=18> */
.L_x_8930:
        /* <DEDUP_REMOVED lines=14> */
.L_x_8931:
        /* <DEDUP_REMOVED lines=14> */
.L_x_8932:
        /* <DEDUP_REMOVED lines=14> */
.L_x_8933:
        /* <DEDUP_REMOVED lines=16> */
.L_x_8934:
        /* <DEDUP_REMOVED lines=14> */
.L_x_8935:
        /* <DEDUP_REMOVED lines=15> */
.L_x_8936:
        /* <DEDUP_REMOVED lines=20> */
.L_x_8937:
        /* <DEDUP_REMOVED lines=18> */
.L_x_8938:
        /* <DEDUP_REMOVED lines=14> */
.L_x_8939:
        /* <DEDUP_REMOVED lines=14> */
.L_x_8940:
        /* <DEDUP_REMOVED lines=14> */
.L_x_8941:
        /* <DEDUP_REMOVED lines=16> */
.L_x_8942:
        /* <DEDUP_REMOVED lines=14> */
.L_x_8943:
        /* <DEDUP_REMOVED lines=15> */
.L_x_8944:
        /* <DEDUP_REMOVED lines=20> */
.L_x_8945:
        /* <DEDUP_REMOVED lines=18> */
.L_x_8946:
        /* <DEDUP_REMOVED lines=14> */
.L_x_8947:
        /* <DEDUP_REMOVED lines=14> */
.L_x_8948:
        /* <DEDUP_REMOVED lines=14> */
.L_x_8949:
        /* <DEDUP_REMOVED lines=16> */
.L_x_8950:
        /* <DEDUP_REMOVED lines=14> */
.L_x_8951:
        /* <DEDUP_REMOVED lines=15> */
.L_x_8952:
        /* <DEDUP_REMOVED lines=20> */
.L_x_8953:
        /* <DEDUP_REMOVED lines=18> */
.L_x_8954:
        /* <DEDUP_REMOVED lines=14> */
.L_x_8955:
        /* <DEDUP_REMOVED lines=14> */
.L_x_8956:
        /* <DEDUP_REMOVED lines=14> */
.L_x_8957:
        /* <DEDUP_REMOVED lines=16> */
.L_x_8958:
        /* <DEDUP_REMOVED lines=14> */
.L_x_8959:
[C---:B------:R-:W-:Y:S02]  /*35570*/  ISETP.GE.AND P4, PT, R5.reuse, 0x3ee0, PT ;  /* 0x00003ee00500780c */ /* 0x040fe40003f86270 */
[----:B------:R-:W-:-:S11]  /*35580*/  ISETP.GE.AND P3, PT, R5, 0x3fc0, PT ;  /* 0x00003fc00500780c */ /* 0x000fd60003f66270 */
        /* <DEDUP_REMOVED lines=13> */
.L_x_8960:
        /* <DEDUP_REMOVED lines=15> */
.L_x_8961:
        /* <DEDUP_REMOVED lines=16> */
.L_x_8962:
        /* <DEDUP_REMOVED lines=14> */
.L_x_8963:
        /* <DEDUP_REMOVED lines=13> */
.L_x_8964:
        /* <DEDUP_REMOVED lines=13> */
.L_x_8965:
        /* <DEDUP_REMOVED lines=15> */
.L_x_8966:
        /* <DEDUP_REMOVED lines=13> */
.L_x_8967:
        /* <DEDUP_REMOVED lines=13> */
.L_x_8968:
        /* <DEDUP_REMOVED lines=13> */
.L_x_8969:
        /* <DEDUP_REMOVED lines=26> */
.L_x_8971:
        /* <DEDUP_REMOVED lines=12> */
[----:B------:R-:W-:Y:S05]  /*36090*/  CALL.REL.NOINC `($__internal_15_$__cuda_sm3x_div_rn_noftz_f32_slowpath) ;  /* 0x000002d800187944 */ /* 0x000fea0003c00000 */
.L_x_8974:
[----:B------:R-:W-:Y:S05]  /*360a0*/  BSYNC B3 ;  /* 0x0000000000037941 */ /* 0x000fea0003800000 */
.L_x_8973:
[----:B------:R-:W-:Y:S01]  /*360b0*/  F2FP.F16.F32.PACK_AB R7, RZ, R251 ;  /* 0x000000fbff07723e */ /* 0x000fe200000000ff */
        /* <DEDUP_REMOVED lines=17> */
[----:B------:R-:W-:Y:S05]  /*361d0*/  CALL.REL.NOINC `($__internal_15_$__cuda_sm3x_div_rn_noftz_f32_slowpath) ;  /* 0x000002d400c87944 */ /* 0x000fea0003c00000 */
[----:B------:R-:W-:-:S07]  /*361e0*/  MOV R6, R251 ;  /* 0x000000fb00067202 */ /* 0x000fce0000000f00 */
.L_x_8978:
[----:B------:R-:W-:Y:S05]  /*361f0*/  BSYNC B4 ;  /* 0x0000000000047941 */ /* 0x000fea0003800000 */
.L_x_8977:
[----:B------:R-:W-:-:S07]  /*36200*/  F2FP.F16.F32.PACK_AB R6, RZ, R6 ;  /* 0x00000006ff06723e */ /* 0x000fce00000000ff */
.L_x_8976:
[----:B------:R-:W-:Y:S05]  /*36210*/  BSYNC B3 ;  /* 0x0000000000037941 */ /* 0x000fea0003800000 */
.L_x_8975:
        /* <DEDUP_REMOVED lines=20> */
.L_x_8982:
[----:B------:R-:W-:Y:S05]  /*36360*/  BSYNC B4 ;  /* 0x0000000000047941 */ /* 0x000fea0003800000 */
.L_x_8981:
[----:B------:R-:W-:-:S05]  /*36370*/  F2FP.F16.F32.PACK_AB R6, RZ, R251 ;  /* 0x000000fbff06723e */ /* 0x000fca00000000ff */
[----:B------:R0:W-:Y:S02]  /*36380*/  STL [R1+0xc], R6 ;  /* 0x00000c0601007387 */ /* 0x0001e40000100800 */
.L_x_8980:
[----:B------:R-:W-:Y:S05]  /*36390*/  BSYNC B3 ;  /* 0x0000000000037941 */ /* 0x000fea0003800000 */
.L_x_8979:
        /* <DEDUP_REMOVED lines=16> */
[----:B------:R-:W-:Y:S05]  /*364a0*/  CALL.REL.NOINC `($__internal_15_$__cuda_sm3x_div_rn_noftz_f32_slowpath) ;  /* 0x000002d400147944 */ /* 0x000fea0003c00000 */
[----:B------:R-:W-:-:S07]  /*364b0*/  MOV R125, R251 ;  /* 0x000000fb007d7202 */ /* 0x000fce0000000f00 */
.L_x_8986:
[----:B------:R-:W-:Y:S05]  /*364c0*/  BSYNC B4 ;  /* 0x0000000000047941 */ /* 0x000fea0003800000 */
.L_x_8985:
[----:B------:R-:W-:-:S07]  /*364d0*/  F2FP.F16.F32.PACK_AB R125, RZ, R125 ;  /* 0x0000007dff7d723e */ /* 0x000fce00000000ff */
.L_x_8984:
[----:B------:R-:W-:Y:S05]  /*364e0*/  BSYNC B3 ;  /* 0x0000000000037941 */ /* 0x000fea0003800000 */
.L_x_8983:
[----:B------:R-:W2:Y:S02]  /*364f0*/  LDL.LU.S16 R6, [R1+0xc] ;  /* 0x00000c0001067983 */ /* 0x000ea40000300600 */
[----:B--2---:R-:W-:-:S05]  /*36500*/  PRMT R125, R6, 0x5410, R125 ;  /* 0x00005410067d7816 */ /* 0x004fca000000007d */
[----:B------:R0:W-:Y:S02]  /*36510*/  STG.E.64 desc[UR4][R4.64], R124 ;  /* 0x0000007c04007986 */ /* 0x0001e4000c101b04 */
.L_x_8972:
[----:B------:R-:W-:Y:S05]  /*36520*/  BSYNC B2 ;  /* 0x0000000000027941 */ /* 0x000fea0003800000 */
.L_x_8970:
        /* <DEDUP_REMOVED lines=9> */
.L_x_8988:
        /* <DEDUP_REMOVED lines=12> */
[----:B-12---:R-:W-:Y:S05]  /*36680*/  CALL.REL.NOINC `($__internal_15_$__cuda_sm3x_div_rn_noftz_f32_slowpath) ;  /* 0x000002d0009c7944 */ /* 0x006fea0003c00000 */
[----:B------:R-:W-:-:S07]  /*36690*/  MOV R125, R251 ;  /* 0x000000fb007d7202 */ /* 0x000fce0000000f00 */
.L_x_8991:
[----:B------:R-:W-:Y:S05]  /*366a0*/  BSYNC B3 ;  /* 0x0000000000037941 */ /* 0x000fea0003800000 */
.L_x_8990:
[----:B------:R-:W-:Y:S01]  /*366b0*/  IADD3 R6, R2, 0x81, RZ ;  /* 0x0000008102067810 */ /* 0x000fe20007ffe0ff */
[----:B------:R-:W-:Y:S01]  /*366c0*/  BSSY B3, `(.L_x_8992) ;  /* 0x0000014000037945 */ /* 0x000fe20003800000 */
[----:B------:R-:W-:Y:S02]  /*366d0*/  F2FP.F16.F32.PACK_AB R125, RZ, R125 ;  /* 0x0000007dff7d723e */ /* 0x000fe400000000ff */
        /* <DEDUP_REMOVED lines=14> */
[----:B-12---:R-:W-:Y:S05]  /*367c0*/  CALL.REL.NOINC `($__internal_15_$__cuda_sm3x_div_rn_noftz_f32_slowpath) ;  /* 0x000002d0004c7944 */ /* 0x006fea0003c00000 */
[----:B------:R-:W-:-:S07]  /*367d0*/  MOV R6, R251 ;  /* 0x000000fb00067202 */ /* 0x000fce0000000f00 */
.L_x_8995:
[----:B------:R-:W-:Y:S05]  /*367e0*/  BSYNC B4 ;  /* 0x0000000000047941 */ /* 0x000fea0003800000 */
.L_x_8994:
[----:B------:R-:W-:-:S07]  /*367f0*/  F2FP.F16.F32.PACK_AB R6, RZ, R6 ;  /* 0x00000006ff06723e */ /* 0x000fce00000000ff */
.L_x_8993:
[----:B------:R-:W-:Y:S05]  /*36800*/  BSYNC B3 ;  /* 0x0000000000037941 */ /* 0x000fea0003800000 */
.L_x_8992:
        /* <DEDUP_REMOVED lines=17> */
[----:B-12---:R-:W-:Y:S05]  /*36920*/  CALL.REL.NOINC `($__internal_15_$__cuda_sm3x_div_rn_noftz_f32_slowpath) ;  /* 0x000002cc00f47944 */ /* 0x006fea0003c00000 */
[----:B------:R-:W-:-:S07]  /*36930*/  MOV R124, R251 ;  /* 0x000000fb007c7202 */ /* 0x000fce0000000f00 */
.L_x_8999:
[----:B------:R-:W-:Y:S05]  /*36940*/  BSYNC B4 ;  /* 0x0000000000047941 */ /* 0x000fea0003800000 */
.L_x_8998:
[----:B------:R-:W-:-:S07]  /*36950*/  F2FP.F16.F32.PACK_AB R124, RZ, R124 ;  /* 0x0000007cff7c723e */ /* 0x000fce00000000ff */
.L_x_8997:
[----:B------:R-:W-:Y:S05]  /*36960*/  BSYNC B3 ;  /* 0x0000000000037941 */ /* 0x000fea0003800000 */
.L_x_8996:
        /* <DEDUP_REMOVED lines=18> */
.L_x_9003:
[----:B------:R-:W-:Y:S05]  /*36a90*/  BSYNC B4 ;  /* 0x0000000000047941 */ /* 0x000fea0003800000 */
.L_x_9002:
[----:B------:R-:W-:-:S07]  /*36aa0*/  F2FP.F16.F32.PACK_AB R123, RZ, R123 ;  /* 0x0000007bff7b723e */ /* 0x000fce00000000ff */
.L_x_9001:
[----:B------:R-:W-:Y:S05]  /*36ab0*/  BSYNC B3 ;  /* 0x0000000000037941 */ /* 0x000fea0003800000 */
.L_x_9000:
[----:B------:R-:W-:-:S05]  /*36ac0*/  PRMT R123, R124, 0x5410, R123 ;  /* 0x000054107c7b7816 */ /* 0x000fca000000007b */
[----:B------:R0:W-:Y:S02]  /*36ad0*/  STG.E.64 desc[UR4][R4.64+0x100], R122 ;  /* 0x0001007a04007986 */ /* 0x0001e4000c101b04 */
.L_x_8989:
[----:B------:R-:W-:Y:S05]  /*36ae0*/  BSYNC B2 ;  /* 0x0000000000027941 */ /* 0x000fea0003800000 */
.L_x_8987:
        /* <DEDUP_REMOVED lines=9> */
.L_x_9005:
        /* <DEDUP_REMOVED lines=12> */
[----:B-123--:R-:W-:Y:S05]  /*36c40*/  CALL.REL.NOINC `($__internal_15_$__cuda_sm3x_div_rn_noftz_f32_slowpath) ;  /* 0x000002cc002c7944 */ /* 0x00efea0003c00000 */
[----:B------:R-:W-:-:S07]  /*36c50*/  MOV R123, R251 ;  /* 0x000000fb007b7202 */ /* 0x000fce0000000f00 */
.L_x_9008:
[----:B------:R-:W-:Y:S05]  /*36c60*/  BSYNC B3 ;  /* 0x0000000000037941 */ /* 0x000fea0003800000 */
.L_x_9007:
        /* <DEDUP_REMOVED lines=17> */
[----:B-123--:R-:W-:Y:S05]  /*36d80*/  CALL.REL.NOINC `($__internal_15_$__cuda_sm3x_div_rn_noftz_f32_slowpath) ;  /* 0x000002c800dc7944 */ /* 0x00efea0003c00000 */
[----:B------:R-:W-:-:S07]  /*36d90*/  MOV R6, R251 ;  /* 0x000000fb00067202 */ /* 0x000fce0000000f00 */
.L_x_9012:
[----:B------:R-:W-:Y:S05]  /*36da0*/  BSYNC B4 ;  /* 0x0000000000047941 */ /* 0x000fea0003800000 */
.L_x_9011:
[----:B------:R-:W-:-:S07]  /*36db0*/  F2FP.F16.F32.PACK_AB R6, RZ, R6 ;  /* 0x00000006ff06723e */ /* 0x000fce00000000ff */
.L_x_9010:
[----:B------:R-:W-:Y:S05]  /*36dc0*/  BSYNC B3 ;  /* 0x0000000000037941 */ /* 0x000fea0003800000 */
.L_x_9009:
        /* <DEDUP_REMOVED lines=17> */
[----:B-123--:R-:W-:Y:S05]  /*36ee0*/  CALL.REL.NOINC `($__internal_15_$__cuda_sm3x_div_rn_noftz_f32_slowpath) ;  /* 0x000002c800847944 */ /* 0x00efea0003c00000 */
[----:B------:R-:W-:-:S07]  /*36ef0*/  MOV R122, R251 ;  /* 0x000000fb007a7202 */ /* 0x000fce0000000f00 */
.L_x_9016:
[----:B------:R-:W-:Y:S05]  /*36f00*/  BSYNC B4 ;  /* 0x0000000000047941 */ /* 0x000fea0003800000 */
.L_x_9015:
[----:B------:R-:W-:-:S07]  /*36f10*/  F2FP.F16.F32.PACK_AB R122, RZ, R122 ;  /* 0x0000007aff7a723e */ /* 0x000fce00000000ff */
.L_x_9014:
[----:B------:R-:W-:Y:S05]  /*36f20*/  BSYNC B3 ;  /* 0x0000000000037941 */ /* 0x000fea0003800000 */
.L_x_9013:
        /* <DEDUP_REMOVED lines=18> */
.L_x_9020:
[----:B------:R-:W-:Y:S05]  /*37050*/  BSYNC B4 ;  /* 0x0000000000047941 */ /* 0x000fea0003800000 */
.L_x_9019:
[----:B------:R-:W-:-:S07]  /*37060*/  F2FP.F16.F32.PACK_AB R119, RZ, R119 ;  /* 0x00000077ff77723e */ /* 0x000fce00000000ff */
.L_x_9018:
[----:B------:R-:W-:Y:S05]  /*37070*/  BSYNC B3 ;  /* 0x0000000000037941 */ /* 0x000fea0003800000 */
.L_x_9017:
[----:B------:R-:W-:-:S05]  /*37080*/  PRMT R119, R122, 0x5410, R119 ;  /* 0x000054107a777816 */ /* 0x000fca0000000077 */
[----:B------:R0:W-:Y:S02]  /*37090*/  STG.E.64 desc[UR4][R4.64+0x200], R118 ;  /* 0x0002007604007986 */ /* 0x0001e4000c101b04 */
.L_x_9006:
[----:B------:R-:W-:Y:S05]  /*370a0*/  BSYNC B2 ;  /* 0x0000000000027941 */ /* 0x000fea0003800000 */
.L_x_9004:
        /* <DEDUP_REMOVED lines=9> */
.L_x_9022:
        /* <DEDUP_REMOVED lines=12> */
[----:B-1234-:R-:W-:Y:S05]  /*37200*/  CALL.REL.NOINC `($__internal_15_$__cuda_sm3x_div_rn_noftz_f32_slowpath) ;  /* 0x000002c400bc7944 */ /* 0x01efea0003c00000 */
[----:B------:R-:W-:-:S07]  /*37210*/  MOV R119, R251 ;  /* 0x000000fb00777202 */ /* 0x000fce0000000f00 */
.L_x_9025:
[----:B------:R-:W-:Y:S05]  /*37220*/  BSYNC B3 ;  /* 0x0000000000037941 */ /* 0x000fea0003800000 */
.L_x_9024:
        /* <DEDUP_REMOVED lines=17> */
[----:B-1234-:R-:W-:Y:S05]  /*37340*/  CALL.REL.NOINC `($__internal_15_$__cuda_sm3x_div_rn_noftz_f32_slowpath) ;  /* 0x000002c4006c7944 */ /* 0x01efea0003c00000 */
[----:B------:R-:W-:-:S07]  /*37350*/  MOV R6, R251 ;  /* 0x000000fb00067202 */ /* 0x000fce0000000f00 */
.L_x_9029:
[----:B------:R-:W-:Y:S05]  /*37360*/  BSYNC B4 ;  /* 0x0000000000047941 */ /* 0x000fea0003800000 */
.L_x_9028:
[----:B------:R-:W-:-:S07]  /*37370*/  F2FP.F16.F32.PACK_AB R6, RZ, R6 ;  /* 0x00000006ff06723e */ /* 0x000fce00000000ff */
.L_x_9027:
[----:B------:R-:W-:Y:S05]  /*37380*/  BSYNC B3 ;  /* 0x0000000000037941 */ /* 0x000fea0003800000 */
.L_x_9026:
        /* <DEDUP_REMOVED lines=17> */
[----:B-1234-:R-:W-:Y:S05]  /*374a0*/  CALL.REL.NOINC `($__internal_15_$__cuda_sm3x_div_rn_noftz_f32_slowpath) ;  /* 0x000002c400147944 */ /* 0x01efea0003c00000 */
[----:B------:R-:W-:-:S07]  /*374b0*/  MOV R118, R251 ;  /* 0x000000fb00767202 */ /* 0x000fce0000000f00 */
.L_x_9033:
[----:B------:R-:W-:Y:S05]  /*374c0*/  BSYNC B4 ;  /* 0x0000000000047941 */ /* 0x000fea0003800000 */
.L_x_9032:
[----:B------:R-:W-:-:S07]  /*374d0*/  F2FP.F16.F32.PACK_AB R118, RZ, R118 ;  /* 0x00000076ff76723e */ /* 0x000fce00000000ff */
.L_x_9031:
[----:B------:R-:W-:Y:S05]  /*374e0*/  BSYNC B3 ;  /* 0x0000000000037941 */ /* 0x000fea0003800000 */
.L_x_9030:
        /* <DEDUP_REMOVED lines=18> */
.L_x_9037:
[----:B------:R-:W-:Y:S05]  /*37610*/  BSYNC B4 ;  /* 0x0000000000047941 */ /* 0x000fea0003800000 */
.L_x_9036:
[----:B------:R-:W-:-:S07]  /*37620*/  F2FP.F16.F32.PACK_AB R117, RZ, R117 ;  /* 0x00000075ff75723e */ /* 0x000fce00000000ff */
.L_x_9035:
[----:B------:R-:W-:Y:S05]  /*37630*/  BSYNC B3 ;  /* 0x0000000000037941 */ /* 0x000fea0003800000 */
.L_x_9034:
[----:B------:R-:W-:-:S05]  /*37640*/  PRMT R117, R118, 0x5410, R117 ;  /* 0x0000541076757816 */ /* 0x000fca0000000075 */
[----:B------:R0:W-:Y:S02]  /*37650*/  STG.E.64 desc[UR4][R4.64+0x300], R116 ;  /* 0x0003007404007986 */ /* 0x0001e4000c101b04 */
.L_x_9023:
[----:B------:R-:W-:Y:S05]  /*37660*/  BSYNC B2 ;  /* 0x0000000000027941 */ /* 0x000fea0003800000 */
.L_x_9021:
        /* <DEDUP_REMOVED lines=9> */
.L_x_9039:
        /* <DEDUP_REMOVED lines=14> */
.L_x_9042:
[----:B------:R-:W-:Y:S05]  /*377e0*/  BSYNC B3 ;  /* 0x0000000000037941 */ /* 0x000fea0003800000 */
.L_x_9041:
        /* <DEDUP_REMOVED lines=19> */
.L_x_9046:
[----:B------:R-:W-:Y:S05]  /*37920*/  BSYNC B4 ;  /* 0x0000000000047941 */ /* 0x000fea0003800000 */
.L_x_9045:
[----:B------:R-:W-:-:S07]  /*37930*/  F2FP.F16.F32.PACK_AB R6, RZ, R6 ;  /* 0x00000006ff06723e */ /* 0x000fce00000000ff */
.L_x_9044:
[----:B------:R-:W-:Y:S05]  /*37940*/  BSYNC B3 ;  /* 0x0000000000037941 */ /* 0x000fea0003800000 */
.L_x_9043:
        /* <DEDUP_REMOVED lines=19> */
.L_x_9050:
[----:B------:R-:W-:Y:S05]  /*37a80*/  BSYNC B4 ;  /* 0x0000000000047941 */ /* 0x000fea0003800000 */
.L_x_9049:
[----:B------:R-:W-:-:S07]  /*37a90*/  F2FP.F16.F32.PACK_AB R116, RZ, R116 ;  /* 0x00000074ff74723e */ /* 0x000fce00000000ff */
.L_x_9048:
[----:B------:R-:W-:Y:S05]  /*37aa0*/  BSYNC B3 ;  /* 0x0000000000037941 */ /* 0x000fea0003800000 */
.L_x_9047:
        /* <DEDUP_REMOVED lines=18> */
.L_x_9054:
[----:B------:R-:W-:Y:S05]  /*37bd0*/  BSYNC B4 ;  /* 0x0000000000047941 */ /* 0x000fea0003800000 */
.L_x_9053:
[----:B------:R-:W-:-:S07]  /*37be0*/  F2FP.F16.F32.PACK_AB R113, RZ, R113 ;  /* 0x00000071ff71723e */ /* 0x000fce00000000ff */
.L_x_9052:
[----:B------:R-:W-:Y:S05]  /*37bf0*/  BSYNC B3 ;  /* 0x0000000000037941 */ /* 0x000fea0003800000 */
.L_x_9051:
[----:B------:R-:W-:-:S05]  /*37c00*/  PRMT R113, R116, 0x5410, R113 ;  /* 0x0000541074717816 */ /* 0x000fca0000000071 */
[----:B------:R0:W-:Y:S02]  /*37c10*/  STG.E.64 desc[UR4][R4.64+0x400], R112 ;  /* 0x0004007004007986 */ /* 0x0001e4000c101b04 */
.L_x_9040:
[----:B------:R-:W-:Y:S05]  /*37c20*/  BSYNC B2 ;  /* 0x0000000000027941 */ /* 0x000fea0003800000 */
.L_x_9038:
        /* <DEDUP_REMOVED lines=9> */
.L_x_9056:
        /* <DEDUP_REMOVED lines=14> */
.L_x_9059:
[----:B------:R-:W-:Y:S05]  /*37da0*/  BSYNC B3 ;  /* 0x0000000000037941 */ /* 0x000fea0003800000 */
.L_x_9058:
        /* <DEDUP_REMOVED lines=19> */
.L_x_9063:
[----:B------:R-:W-:Y:S05]  /*37ee0*/  BSYNC B4 ;  /* 0x0000000000047941 */ /* 0x000fea0003800000 */
.L_x_9062:
[----:B------:R-:W-:-:S07]  /*37ef0*/  F2FP.F16.F32.PACK_AB R6, RZ, R6 ;  /* 0x00000006ff06723e */ /* 0x000fce00000000ff */
.L_x_9061:
[----:B------:R-:W-:Y:S05]  /*37f00*/  BSYNC B3 ;  /* 0x0000000000037941 */ /* 0x000fea0003800000 */
.L_x_9060:
        /* <DEDUP_REMOVED lines=19> */
.L_x_9067:
[----:B------:R-:W-:Y:S05]  /*38040*/  BSYNC B4 ;  /* 0x0000000000047941 */ /* 0x000fea0003800000 */
.L_x_9066:
[----:B------:R-:W-:-:S07]  /*38050*/  F2FP.F16.F32.PACK_AB R112, RZ, R112 ;  /* 0x00000070ff70723e */ /* 0x000fce00000000ff */
.L_x_9065:
[----:B------:R-:W-:Y:S05]  /*38060*/  BSYNC B3 ;  /* 0x0000000000037941 */ /* 0x000fea0003800000 */
.L_x_9064:
        /* <DEDUP_REMOVED lines=18> */
.L_x_9071:
[----:B------:R-:W-:Y:S05]  /*38190*/  BSYNC B4 ;  /* 0x0000000000047941 */ /* 0x000fea0003800000 */
.L_x_9070:
[----:B------:R-:W-:-:S07]  /*381a0*/  F2FP.F16.F32.PACK_AB R111, RZ, R111 ;  /* 0x0000006fff6f723e */ /* 0x000fce00000000ff */
.L_x_9069:
[----:B------:R-:W-:Y:S05]  /*381b0*/  BSYNC B3 ;  /* 0x0000000000037941 */ /* 0x000fea0003800000 */
.L_x_9068:
[----:B------:R-:W-:-:S05]  /*381c0*/  PRMT R111, R112, 0x5410, R111 ;  /* 0x00005410706f7816 */ /* 0x000fca000000006f */
[----:B------:R0:W-:Y:S02]  /*381d0*/  STG.E.64 desc[UR4][R4.64+0x500], R110 ;  /* 0x0005006e04007986 */ /* 0x0001e4000c101b04 */
.L_x_9057:
[----:B------:R-:W-:Y:S05]  /*381e0*/  BSYNC B2 ;  /* 0x0000000000027941 */ /* 0x000fea0003800000 */
.L_x_9055:
        /* <DEDUP_REMOVED lines=9> */
.L_x_9073:
        /* <DEDUP_REMOVED lines=14> */
.L_x_9076:
[----:B------:R-:W-:Y:S05]  /*38360*/  BSYNC B3 ;  /* 0x0000000000037941 */ /* 0x000fea0003800000 */
.L_x_9075:
        /* <DEDUP_REMOVED lines=19> */
.L_x_9080:
[----:B------:R-:W-:Y:S05]  /*384a0*/  BSYNC B4 ;  /* 0x0000000000047941 */ /* 0x000fea0003800000 */
.L_x_9079:
[----:B------:R-:W-:-:S07]  /*384b0*/  F2FP.F16.F32.PACK_AB R6, RZ, R6 ;  /* 0x00000006ff06723e */ /* 0x000fce00000000ff */
.L_x_9078:
[----:B------:R-:W-:Y:S05]  /*384c0*/  BSYNC B3 ;  /* 0x0000000000037941 */ /* 0x000fea0003800000 */
.L_x_9077:
        /* <DEDUP_REMOVED lines=19> */
.L_x_9084:
[----:B------:R-:W-:Y:S05]  /*38600*/  BSYNC B4 ;  /* 0x0000000000047941 */ /* 0x000fea0003800000 */
.L_x_9083:
[----:B------:R-:W-:-:S07]  /*38610*/  F2FP.F16.F32.PACK_AB R111, RZ, R111 ;  /* 0x0000006fff6f723e */ /* 0x000fce00000000ff */
.L_x_9082:
[----:B------:R-:W-:Y:S05]  /*38620*/  BSYNC B3 ;  /* 0x0000000000037941 */ /* 0x000fea0003800000 */
.L_x_9081:
        /* <DEDUP_REMOVED lines=18> */
.L_x_9088:
[----:B------:R-:W-:Y:S05]  /*38750*/  BSYNC B4 ;  /* 0x0000000000047941 */ /* 0x000fea0003800000 */
.L_x_9087:
[----:B------:R-:W-:-:S07]  /*38760*/  F2FP.F16.F32.PACK_AB R107, RZ, R107 ;  /* 0x0000006bff6b723e */ /* 0x000fce00000000ff */
.L_x_9086:
[----:B------:R-:W-:Y:S05]  /*38770*/  BSYNC B3 ;  /* 0x0000000000037941 */ /* 0x000fea0003800000 */
.L_x_9085:
[----:B------:R-:W-:-:S05]  /*38780*/  PRMT R107, R111, 0x5410, R107 ;  /* 0x000054106f6b7816 */ /* 0x000fca000000006b */
[----:B------:R0:W-:Y:S02]  /*38790*/  STG.E.64 desc[UR4][R4.64+0x600], R106 ;  /* 0x0006006a04007986 */ /* 0x0001e4000c101b04 */
.L_x_9074:
[----:B------:R-:W-:Y:S05]  /*387a0*/  BSYNC B2 ;  /* 0x0000000000027941 */ /* 0x000fea0003800000 */
.L_x_9072:
        /* <DEDUP_REMOVED lines=9> */
.L_x_9090:
        /* <DEDUP_REMOVED lines=14> */
.L_x_9093:
[----:B------:R-:W-:Y:S05]  /*38920*/  BSYNC B3 ;  /* 0x0000000000037941 */ /* 0x000fea0003800000 */
.L_x_9092:
        /* <DEDUP_REMOVED lines=19> */
.L_x_9097:
[----:B------:R-:W-:Y:S05]  /*38a60*/  BSYNC B4 ;  /* 0x0000000000047941 */ /* 0x000fea0003800000 */
.L_x_9096:
[----:B------:R-:W-:-:S07]  /*38a70*/  F2FP.F16.F32.PACK_AB R6, RZ, R6 ;  /* 0x00000006ff06723e */ /* 0x000fce00000000ff */
.L_x_9095:
[----:B------:R-:W-:Y:S05]  /*38a80*/  BSYNC B3 ;  /* 0x0000000000037941 */ /* 0x000fea0003800000 */
.L_x_9094:
        /* <DEDUP_REMOVED lines=19> */
.L_x_9101:
[----:B------:R-:W-:Y:S05]  /*38bc0*/  BSYNC B4 ;  /* 0x0000000000047941 */ /* 0x000fea0003800000 */
.L_x_9100:
[----:B------:R-:W-:-:S07]  /*38bd0*/  F2FP.F16.F32.PACK_AB R107, RZ, R107 ;  /* 0x0000006bff6b723e */ /* 0x000fce00000000ff */
.L_x_9099:
[----:B------:R-:W-:Y:S05]  /*38be0*/  BSYNC B3 ;  /* 0x0000000000037941 */ /* 0x000fea0003800000 */
.L_x_9098:
        /* <DEDUP_REMOVED lines=18> */
.L_x_9105:
[----:B------:R-:W-:Y:S05]  /*38d10*/  BSYNC B4 ;  /* 0x0000000000047941 */ /* 0x000fea0003800000 */
.L_x_9104:
[----:B------:R-:W-:-:S07]  /*38d20*/  F2FP.F16.F32.PACK_AB R105, RZ, R105 ;  /* 0x00000069ff69723e */ /* 0x000fce00000000ff */
.L_x_9103:
[----:B------:R-:W-:Y:S05]  /*38d30*/  BSYNC B3 ;  /* 0x0000000000037941 */ /* 0x000fea0003800000 */
.L_x_9102:
[----:B------:R-:W-:-:S05]  /*38d40*/  PRMT R105, R107, 0x5410, R105 ;  /* 0x000054106b697816 */ /* 0x000fca0000000069 */
[----:B------:R0:W-:Y:S02]  /*38d50*/  STG.E.64 desc[UR4][R4.64+0x700], R104 ;  /* 0x0007006804007986 */ /* 0x0001e4000c101b04 */
.L_x_9091:
[----:B------:R-:W-:Y:S05]  /*38d60*/  BSYNC B2 ;  /* 0x0000000000027941 */ /* 0x000fea0003800000 */
.L_x_9089:
        /* <DEDUP_REMOVED lines=9> */
.L_x_9107:
        /* <DEDUP_REMOVED lines=14> */
.L_x_9110:
[----:B------:R-:W-:Y:S05]  /*38ee0*/  BSYNC B3 ;  /* 0x0000000000037941 */ /* 0x000fea0003800000 */
.L_x_9109:
        /* <DEDUP_REMOVED lines=19> */
.L_x_9114:
[----:B------:R-:W-:Y:S05]  /*39020*/  BSYNC B4 ;  /* 0x0000000000047941 */ /* 0x000fea0003800000 */
.L_x_9113:
[----:B------:R-:W-:-:S07]  /*39030*/  F2FP.F16.F32.PACK_AB R6, RZ, R6 ;  /* 0x00000006ff06723e */ /* 0x000fce00000000ff */
.L_x_9112:
[----:B------:R-:W-:Y:S05]  /*39040*/  BSYNC B3 ;  /* 0x0000000000037941 */ /* 0x000fea0003800000 */
.L_x_9111:
        /* <DEDUP_REMOVED lines=19> */
.L_x_9118:
[----:B------:R-:W-:Y:S05]  /*39180*/  BSYNC B4 ;  /* 0x0000000000047941 */ /* 0x000fea0003800000 */
.L_x_9117:
[----:B------:R-:W-:-:S07]  /*39190*/  F2FP.F16.F32.PACK_AB R105, RZ, R105 ;  /* 0x00000069ff69723e */ /* 0x000fce00000000ff */
.L_x_9116:
[----:B------:R-:W-:Y:S05]  /*391a0*/  BSYNC B3 ;  /* 0x0000000000037941 */ /* 0x000fea0003800000 */
.L_x_9115:
        /* <DEDUP_REMOVED lines=18> */
.L_x_9122:
[----:B------:R-:W-:Y:S05]  /*392d0*/  BSYNC B4 ;  /* 0x0000000000047941 */ /* 0x000fea0003800000 */
.L_x_9121:
[----:B------:R-:W-:-:S07]  /*392e0*/  F2FP.F16.F32.PACK_AB R101, RZ, R101 ;  /* 0x00000065ff65723e */ /* 0x000fce00000000ff */
.L_x_9120:
[----:B------:R-:W-:Y:S05]  /*392f0*/  BSYNC B3 ;  /* 0x0000000000037941 */ /* 0x000fea0003800000 */
.L_x_9119:
[----:B------:R-:W-:-:S05]  /*39300*/  PRMT R101, R105, 0x5410, R101 ;  /* 0x0000541069657816 */ /* 0x000fca0000000065 */
[----:B------:R0:W-:Y:S02]  /*39310*/  STG.E.64 desc[UR4][R4.64+0x800], R100 ;  /* 0x0008006404007986 */ /* 0x0001e4000c101b04 */
.L_x_9108:
[----:B------:R-:W-:Y:S05]  /*39320*/  BSYNC B2 ;  /* 0x0000000000027941 */ /* 0x000fea0003800000 */
.L_x_9106:
        /* <DEDUP_REMOVED lines=9> */
.L_x_9124:
        /* <DEDUP_REMOVED lines=14> */
.L_x_9127:
[----:B------:R-:W-:Y:S05]  /*394a0*/  BSYNC B3 ;  /* 0x0000000000037941 */ /* 0x000fea0003800000 */
.L_x_9126:
        /* <DEDUP_REMOVED lines=19> */
.L_x_9131:
[----:B------:R-:W-:Y:S05]  /*395e0*/  BSYNC B4 ;  /* 0x0000000000047941 */ /* 0x000fea0003800000 */
.L_x_9130:
[----:B------:R-:W-:-:S07]  /*395f0*/  F2FP.F16.F32.PACK_AB R6, RZ, R6 ;  /* 0x00000006ff06723e */ /* 0x000fce00000000ff */
.L_x_9129:
[----:B------:R-:W-:Y:S05]  /*39600*/  BSYNC B3 ;  /* 0x0000000000037941 */ /* 0x000fea0003800000 */
.L_x_9128:
        /* <DEDUP_REMOVED lines=19> */
.L_x_9135:
[----:B------:R-:W-:Y:S05]  /*39740*/  BSYNC B4 ;  /* 0x0000000000047941 */ /* 0x000fea0003800000 */
.L_x_9134:
[----:B------:R-:W-:-:S07]  /*39750*/  F2FP.F16.F32.PACK_AB R101, RZ, R101 ;  /* 0x00000065ff65723e */ /* 0x000fce00000000ff */
.L_x_9133:
[----:B------:R-:W-:Y:S05]  /*39760*/  BSYNC B3 ;  /* 0x0000000000037941 */ /* 0x000fea0003800000 */
.L_x_9132:
        /* <DEDUP_REMOVED lines=18> */
.L_x_9139:
[----:B------:R-:W-:Y:S05]  /*39890*/  BSYNC B4 ;  /* 0x0000000000047941 */ /* 0x000fea0003800000 */
.L_x_9138:
[----:B------:R-:W-:-:S07]  /*398a0*/  F2FP.F16.F32.PACK_AB R99, RZ, R99 ;  /* 0x00000063ff63723e */ /* 0x000fce00000000ff */
.L_x_9137:
[----:B------:R-:W-:Y:S05]  /*398b0*/  BSYNC B3 ;  /* 0x0000000000037941 */ /* 0x000fea0003800000 */
.L_x_9136:
[----:B------:R-:W-:-:S05]  /*398c0*/  PRMT R99, R101, 0x5410, R99 ;  /* 0x0000541065637816 */ /* 0x000fca0000000063 */
[----:B------:R0:W-:Y:S02]  /*398d0*/  STG.E.64 desc[UR4][R4.64+0x900], R98 ;  /* 0x0009006204007986 */ /* 0x0001e4000c101b04 */
.L_x_9125:
[----:B------:R-:W-:Y:S05]  /*398e0*/  BSYNC B2 ;  /* 0x0000000000027941 */ /* 0x000fea0003800000 */
.L_x_9123:
        /* <DEDUP_REMOVED lines=9> */
.L_x_9141:
        /* <DEDUP_REMOVED lines=14> */
.L_x_9144:
[----:B------:R-:W-:Y:S05]  /*39a60*/  BSYNC B3 ;  /* 0x0000000000037941 */ /* 0x000fea0003800000 */
.L_x_9143:
        /* <DEDUP_REMOVED lines=19> */
.L_x_9148:
[----:B------:R-:W-:Y:S05]  /*39ba0*/  BSYNC B4 ;  /* 0x0000000000047941 */ /* 0x000fea0003800000 */
.L_x_9147:
[----:B------:R-:W-:-:S07]  /*39bb0*/  F2FP.F16.F32.PACK_AB R6, RZ, R6 ;  /* 0x00000006ff06723e */ /* 0x000fce00000000ff */
.L_x_9146:
[----:B------:R-:W-:Y:S05]  /*39bc0*/  BSYNC B3 ;  /* 0x0000000000037941 */ /* 0x000fea0003800000 */
.L_x_9145:
        /* <DEDUP_REMOVED lines=19> */
.L_x_9152:
[----:B------:R-:W-:Y:S05]  /*39d00*/  BSYNC B4 ;  /* 0x0000000000047941 */ /* 0x000fea0003800000 */
.L_x_9151:
[----:B------:R-:W-:-:S07]  /*39d10*/  F2FP.F16.F32.PACK_AB R99, RZ, R99 ;  /* 0x00000063ff63723e */ /* 0x000fce00000000ff */
.L_x_9150:
[----:B------:R-:W-:Y:S05]  /*39d20*/  BSYNC B3 ;  /* 0x0000000000037941 */ /* 0x000fea0003800000 */
.L_x_9149:
        /* <DEDUP_REMOVED lines=18> */
.L_x_9156:
[----:B------:R-:W-:Y:S05]  /*39e50*/  BSYNC B4 ;  /* 0x0000000000047941 */ /* 0x000fea0003800000 */
.L_x_9155:
[----:B------:R-:W-:-:S07]  /*39e60*/  F2FP.F16.F32.PACK_AB R95, RZ, R95 ;  /* 0x0000005fff5f723e */ /* 0x000fce00000000ff */
.L_x_9154:
[----:B------:R-:W-:Y:S05]  /*39e70*/  BSYNC B3 ;  /* 0x0000000000037941 */ /* 0x000fea0003800000 */
.L_x_9153:
[----:B------:R-:W-:-:S05]  /*39e80*/  PRMT R95, R99, 0x5410, R95 ;  /* 0x00005410635f7816 */ /* 0x000fca000000005f */
[----:B------:R0:W-:Y:S02]  /*39e90*/  STG.E.64 desc[UR4][R4.64+0xa00], R94 ;  /* 0x000a005e04007986 */ /* 0x0001e4000c101b04 */
.L_x_9142:
[----:B------:R-:W-:Y:S05]  /*39ea0*/  BSYNC B2 ;  /* 0x0000000000027941 */ /* 0x000fea0003800000 */
.L_x_9140:
        /* <DEDUP_REMOVED lines=9> */
.L_x_9158:
        /* <DEDUP_REMOVED lines=14> */
.L_x_9161:
[----:B------:R-:W-:Y:S05]  /*3a020*/  BSYNC B3 ;  /* 0x0000000000037941 */ /* 0x000fea0003800000 */
.L_x_9160:
        /* <DEDUP_REMOVED lines=19> */
.L_x_9165:
[----:B------:R-:W-:Y:S05]  /*3a160*/  BSYNC B4 ;  /* 0x0000000000047941 */ /* 0x000fea0003800000 */
.L_x_9164:
[----:B------:R-:W-:-:S07]  /*3a170*/  F2FP.F16.F32.PACK_AB R6, RZ, R6 ;  /* 0x00000006ff06723e */ /* 0x000fce00000000ff */
.L_x_9163:
[----:B------:R-:W-:Y:S05]  /*3a180*/  BSYNC B3 ;  /* 0x0000000000037941 */ /* 0x000fea0003800000 */
.L_x_9162:
        /* <DEDUP_REMOVED lines=19> */
.L_x_9169:
[----:B------:R-:W-:Y:S05]  /*3a2c0*/  BSYNC B4 ;  /* 0x0000000000047941 */ /* 0x000fea0003800000 */
.L_x_9168:
[----:B------:R-:W-:-:S07]  /*3a2d0*/  F2FP.F16.F32.PACK_AB R95, RZ, R95 ;  /* 0x0000005fff5f723e */ /* 0x000fce00000000ff */
.L_x_9167:
[----:B------:R-:W-:Y:S05]  /*3a2e0*/  BSYNC B3 ;  /* 0x0000000000037941 */ /* 0x000fea0003800000 */
.L_x_9166:
        /* <DEDUP_REMOVED lines=18> */
.L_x_9173:
[----:B------:R-:W-:Y:S05]  /*3a410*/  BSYNC B4 ;  /* 0x0000000000047941 */ /* 0x000fea0003800000 */
.L_x_9172:
[----:B------:R-:W-:-:S07]  /*3a420*/  F2FP.F16.F32.PACK_AB R93, RZ, R93 ;  /* 0x0000005dff5d723e */ /* 0x000fce00000000ff */
.L_x_9171:
[----:B------:R-:W-:Y:S05]  /*3a430*/  BSYNC B3 ;  /* 0x0000000000037941 */ /* 0x000fea0003800000 */
.L_x_9170:
[----:B------:R-:W-:-:S05]  /*3a440*/  PRMT R93, R95, 0x5410, R93 ;  /* 0x000054105f5d7816 */ /* 0x000fca000000005d */
[----:B------:R0:W-:Y:S02]  /*3a450*/  STG.E.64 desc[UR4][R4.64+0xb00], R92 ;  /* 0x000b005c04007986 */ /* 0x0001e4000c101b04 */
.L_x_9159:
[----:B------:R-:W-:Y:S05]  /*3a460*/  BSYNC B2 ;  /* 0x0000000000027941 */ /* 0x000fea0003800000 */
.L_x_9157:
        /* <DEDUP_REMOVED lines=9> */
.L_x_9175:
        /* <DEDUP_REMOVED lines=14> */
.L_x_9178:
[----:B------:R-:W-:Y:S05]  /*3a5e0*/  BSYNC B3 ;  /* 0x0000000000037941 */ /* 0x000fea0003800000 */
.L_x_9177:
        /* <DEDUP_REMOVED lines=19> */
.L_x_9182:
[----:B------:R-:W-:Y:S05]  /*3a720*/  BSYNC B4 ;  /* 0x0000000000047941 */ /* 0x000fea0003800000 */
.L_x_9181:
[----:B------:R-:W-:-:S07]  /*3a730*/  F2FP.F16.F32.PACK_AB R6, RZ, R6 ;  /* 0x00000006ff06723e */ /* 0x000fce00000000ff */
.L_x_9180:
[----:B------:R-:W-:Y:S05]  /*3a740*/  BSYNC B3 ;  /* 0x0000000000037941 */ /* 0x000fea0003800000 */
.L_x_9179:
        /* <DEDUP_REMOVED lines=19> */
.L_x_9186:
[----:B------:R-:W-:Y:S05]  /*3a880*/  BSYNC B4 ;  /* 0x0000000000047941 */ /* 0x000fea0003800000 */
.L_x_9185:
[----:B------:R-:W-:-:S07]  /*3a890*/  F2FP.F16.F32.PACK_AB R93, RZ, R93 ;  /* 0x0000005dff5d723e */ /* 0x000fce00000000ff */
.L_x_9184:
[----:B------:R-:W-:Y:S05]  /*3a8a0*/  BSYNC B3 ;  /* 0x0000000000037941 */ /* 0x000fea0003800000 */
.L_x_9183:
        /* <DEDUP_REMOVED lines=18> */
.L_x_9190:
[----:B------:R-:W-:Y:S05]  /*3a9d0*/  BSYNC B4 ;  /* 0x0000000000047941 */ /* 0x000fea0003800000 */
.L_x_9189:
[----:B------:R-:W-:-:S07]  /*3a9e0*/  F2FP.F16.F32.PACK_AB R89, RZ, R89 ;  /* 0x00000059ff59723e */ /* 0x000fce00000000ff */
.L_x_9188:
[----:B------:R-:W-:Y:S05]  /*3a9f0*/  BSYNC B3 ;  /* 0x0000000000037941 */ /* 0x000fea0003800000 */
.L_x_9187:
[----:B------:R-:W-:-:S05]  /*3aa00*/  PRMT R89, R93, 0x5410, R89 ;  /* 0x000054105d597816 */ /* 0x000fca0000000059 */
[----:B------:R0:W-:Y:S02]  /*3aa10*/  STG.E.64 desc[UR4][R4.64+0xc00], R88 ;  /* 0x000c005804007986 */ /* 0x0001e4000c101b04 */
.L_x_9176:
[----:B------:R-:W-:Y:S05]  /*3aa20*/  BSYNC B2 ;  /* 0x0000000000027941 */ /* 0x000fea0003800000 */
.L_x_9174:
        /* <DEDUP_REMOVED lines=9> */
.L_x_9192:
        /* <DEDUP_REMOVED lines=14> */
.L_x_9195:
[----:B------:R-:W-:Y:S05]  /*3aba0*/  BSYNC B3 ;  /* 0x0000000000037941 */ /* 0x000fea0003800000 */
.L_x_9194:
        /* <DEDUP_REMOVED lines=19> */
.L_x_9199:
[----:B------:R-:W-:Y:S05]  /*3ace0*/  BSYNC B4 ;  /* 0x0000000000047941 */ /* 0x000fea0003800000 */
.L_x_9198:
[----:B------:R-:W-:-:S07]  /*3acf0*/  F2FP.F16.F32.PACK_AB R6, RZ, R6 ;  /* 0x00000006ff06723e */ /* 0x000fce00000000ff */
.L_x_9197:
[----:B------:R-:W-:Y:S05]  /*3ad00*/  BSYNC B3 ;  /* 0x0000000000037941 */ /* 0x000fea0003800000 */
.L_x_9196:
        /* <DEDUP_REMOVED lines=19> */
.L_x_9203:
[----:B------:R-:W-:Y:S05]  /*3ae40*/  BSYNC B4 ;  /* 0x0000000000047941 */ /* 0x000fea0003800000 */
.L_x_9202:
[----:B------:R-:W-:-:S07]  /*3ae50*/  F2FP.F16.F32.PACK_AB R89, RZ, R89 ;  /* 0x00000059ff59723e */ /* 0x000fce00000000ff */
.L_x_9201:
[----:B------:R-:W-:Y:S05]  /*3ae60*/  BSYNC B3 ;  /* 0x0000000000037941 */ /* 0x000fea0003800000 */
.L_x_9200:
        /* <DEDUP_REMOVED lines=18> */
.L_x_9207:
[----:B------:R-:W-:Y:S05]  /*3af90*/  BSYNC B4 ;  /* 0x0000000000047941 */ /* 0x000fea0003800000 */
.L_x_9206:
[----:B------:R-:W-:-:S07]  /*3afa0*/  F2FP.F16.F32.PACK_AB R87, RZ, R87 ;  /* 0x00000057ff57723e */ /* 0x000fce00000000ff */
.L_x_9205:
[----:B------:R-:W-:Y:S05]  /*3afb0*/  BSYNC B3 ;  /* 0x0000000000037941 */ /* 0x000fea0003800000 */
.L_x_9204:
[----:B------:R-:W-:-:S05]  /*3afc0*/  PRMT R87, R89, 0x5410, R87 ;  /* 0x0000541059577816 */ /* 0x000fca0000000057 */
[----:B------:R0:W-:Y:S02]  /*3afd0*/  STG.E.64 desc[UR4][R4.64+0xd00], R86 ;  /* 0x000d005604007986 */ /* 0x0001e4000c101b04 */
.L_x_9193:
[----:B------:R-:W-:Y:S05]  /*3afe0*/  BSYNC B2 ;  /* 0x0000000000027941 */ /* 0x000fea0003800000 */
.L_x_9191:
        /* <DEDUP_REMOVED lines=9> */
.L_x_9209:
        /* <DEDUP_REMOVED lines=14> */
.L_x_9212:
[----:B------:R-:W-:Y:S05]  /*3b160*/  BSYNC B3 ;  /* 0x0000000000037941 */ /* 0x000fea0003800000 */
.L_x_9211:
        /* <DEDUP_REMOVED lines=19> */
.L_x_9216:
[----:B------:R-:W-:Y:S05]  /*3b2a0*/  BSYNC B4 ;  /* 0x0000000000047941 */ /* 0x000fea0003800000 */
.L_x_9215:
[----:B------:R-:W-:-:S07]  /*3b2b0*/  F2FP.F16.F32.PACK_AB R6, RZ, R6 ;  /* 0x00000006ff06723e */ /* 0x000fce00000000ff */
.L_x_9214:
[----:B------:R-:W-:Y:S05]  /*3b2c0*/  BSYNC B3 ;  /* 0x0000000000037941 */ /* 0x000fea0003800000 */
.L_x_9213:
        /* <DEDUP_REMOVED lines=19> */
.L_x_9220:
[----:B------:R-:W-:Y:S05]  /*3b400*/  BSYNC B4 ;  /* 0x0000000000047941 */ /* 0x000fea0003800000 */
.L_x_9219:
[----:B------:R-:W-:-:S07]  /*3b410*/  F2FP.F16.F32.PACK_AB R87, RZ, R87 ;  /* 0x00000057ff57723e */ /* 0x000fce00000000ff */
.L_x_9218:
[----:B------:R-:W-:Y:S05]  /*3b420*/  BSYNC B3 ;  /* 0x0000000000037941 */ /* 0x000fea0003800000 */
.L_x_9217:
        /* <DEDUP_REMOVED lines=18> */
.L_x_9224:
[----:B------:R-:W-:Y:S05]  /*3b550*/  BSYNC B4 ;  /* 0x0000000000047941 */ /* 0x000fea0003800000 */
.L_x_9223:
[----:B------:R-:W-:-:S07]  /*3b560*/  F2FP.F16.F32.PACK_AB R83, RZ, R83 ;  /* 0x00000053ff53723e */ /* 0x000fce00000000ff */
.L_x_9222:
[----:B------:R-:W-:Y:S05]  /*3b570*/  BSYNC B3 ;  /* 0x0000000000037941 */ /* 0x000fea0003800000 */
.L_x_9221:
[----:B------:R-:W-:-:S05]  /*3b580*/  PRMT R83, R87, 0x5410, R83 ;  /* 0x0000541057537816 */ /* 0x000fca0000000053 */
[----:B------:R0:W-:Y:S02]  /*3b590*/  STG.E.64 desc[UR4][R4.64+0xe00], R82 ;  /* 0x000e005204007986 */ /* 0x0001e4000c101b04 */
.L_x_9210:
[----:B------:R-:W-:Y:S05]  /*3b5a0*/  BSYNC B2 ;  /* 0x0000000000027941 */ /* 0x000fea0003800000 */
.L_x_9208:
        /* <DEDUP_REMOVED lines=9> */
.L_x_9226:
        /* <DEDUP_REMOVED lines=14> */
.L_x_9229:
[----:B------:R-:W-:Y:S05]  /*3b720*/  BSYNC B3 ;  /* 0x0000000000037941 */ /* 0x000fea0003800000 */
.L_x_9228:
        /* <DEDUP_REMOVED lines=19> */
.L_x_9233:
[----:B------:R-:W-:Y:S05]  /*3b860*/  BSYNC B4 ;  /* 0x0000000000047941 */ /* 0x000fea0003800000 */
.L_x_9232:
[----:B------:R-:W-:-:S07]  /*3b870*/  F2FP.F16.F32.PACK_AB R6, RZ, R6 ;  /* 0x00000006ff06723e */ /* 0x000fce00000000ff */
.L_x_9231:
[----:B------:R-:W-:Y:S05]  /*3b880*/  BSYNC B3 ;  /* 0x0000000000037941 */ /* 0x000fea0003800000 */
.L_x_9230:
        /* <DEDUP_REMOVED lines=19> */
.L_x_9237:
[----:B------:R-:W-:Y:S05]  /*3b9c0*/  BSYNC B4 ;  /* 0x0000000000047941 */ /* 0x000fea0003800000 */
.L_x_9236:
[----:B------:R-:W-:-:S07]  /*3b9d0*/  F2FP.F16.F32.PACK_AB R83, RZ, R83 ;  /* 0x00000053ff53723e */ /* 0x000fce00000000ff */
.L_x_9235:
[----:B------:R-:W-:Y:S05]  /*3b9e0*/  BSYNC B3 ;  /* 0x0000000000037941 */ /* 0x000fea0003800000 */
.L_x_9234:
        /* <DEDUP_REMOVED lines=18> */
.L_x_9241:
[----:B------:R-:W-:Y:S05]  /*3bb10*/  BSYNC B4 ;  /* 0x0000000000047941 */ /* 0x000fea0003800000 */
.L_x_9240:
[----:B------:R-:W-:-:S07]  /*3bb20*/  F2FP.F16.F32.PACK_AB R81, RZ, R81 ;  /* 0x00000051ff51723e */ /* 0x000fce00000000ff */
.L_x_9239:
[----:B------:R-:W-:Y:S05]  /*3bb30*/  BSYNC B3 ;  /* 0x0000000000037941 */ /* 0x000fea0003800000 */
.L_x_9238:
[----:B------:R-:W-:-:S05]  /*3bb40*/  PRMT R81, R83, 0x5410, R81 ;  /* 0x0000541053517816 */ /* 0x000fca0000000051 */
[----:B------:R0:W-:Y:S02]  /*3bb50*/  STG.E.64 desc[UR4][R4.64+0xf00], R80 ;  /* 0x000f005004007986 */ /* 0x0001e4000c101b04 */
.L_x_9227:
[----:B------:R-:W-:Y:S05]  /*3bb60*/  BSYNC B2 ;  /* 0x0000000000027941 */ /* 0x000fea0003800000 */
.L_x_9225:
        /* <DEDUP_REMOVED lines=9> */
.L_x_9243:
        /* <DEDUP_REMOVED lines=14> */
.L_x_9246:
[----:B------:R-:W-:Y:S05]  /*3bce0*/  BSYNC B3 ;  /* 0x0000000000037941 */ /* 0x000fea0003800000 */
.L_x_9245:
        /* <DEDUP_REMOVED lines=19> */
.L_x_9250:
[----:B------:R-:W-:Y:S05]  /*3be20*/  BSYNC B4 ;  /* 0x0000000000047941 */ /* 0x000fea0003800000 */
.L_x_9249:
[----:B------:R-:W-:-:S07]  /*3be30*/  F2FP.F16.F32.PACK_AB R6, RZ, R6 ;  /* 0x00000006ff06723e */ /* 0x000fce00000000ff */
.L_x_9248:
[----:B------:R-:W-:Y:S05]  /*3be40*/  BSYNC B3 ;  /* 0x0000000000037941 */ /* 0x000fea0003800000 */
.L_x_9247:
        /* <DEDUP_REMOVED lines=19> */
.L_x_9254:
[----:B------:R-:W-:Y:S05]  /*3bf80*/  BSYNC B4 ;  /* 0x0000000000047941 */ /* 0x000fea0003800000 */
.L_x_9253:
[----:B------:R-:W-:-:S07]  /*3bf90*/  F2FP.F16.F32.PACK_AB R81, RZ, R81 ;  /* 0x00000051ff51723e */ /* 0x000fce00000000ff */
.L_x_9252:
[----:B------:R-:W-:Y:S05]  /*3bfa0*/  BSYNC B3 ;  /* 0x0000000000037941 */ /* 0x000fea0003800000 */
.L_x_9251:
        /* <DEDUP_REMOVED lines=18> */
.L_x_9258:
[----:B------:R-:W-:Y:S05]  /*3c0d0*/  BSYNC B4 ;  /* 0x0000000000047941 */ /* 0x000fea0003800000 */
.L_x_9257:
[----:B------:R-:W-:-:S07]  /*3c0e0*/  F2FP.F16.F32.PACK_AB R77, RZ, R77 ;  /* 0x0000004dff4d723e */ /* 0x000fce00000000ff */
.L_x_9256:
[----:B------:R-:W-:Y:S05]  /*3c0f0*/  BSYNC B3 ;  /* 0x0000000000037941 */ /* 0x000fea0003800000 */
.L_x_9255:
[----:B------:R-:W-:-:S05]  /*3c100*/  PRMT R77, R81, 0x5410, R77 ;  /* 0x00005410514d7816 */ /* 0x000fca000000004d */
[----:B------:R0:W-:Y:S02]  /*3c110*/  STG.E.64 desc[UR4][R4.64+0x1000], R76 ;  /* 0x0010004c04007986 */ /* 0x0001e4000c101b04 */
.L_x_9244:
[----:B------:R-:W-:Y:S05]  /*3c120*/  BSYNC B2 ;  /* 0x0000000000027941 */ /* 0x000fea0003800000 */
.L_x_9242:
        /* <DEDUP_REMOVED lines=9> */
.L_x_9260:
        /* <DEDUP_REMOVED lines=14> */
.L_x_9263:
[----:B------:R-:W-:Y:S05]  /*3c2a0*/  BSYNC B3 ;  /* 0x0000000000037941 */ /* 0x000fea0003800000 */
.L_x_9262:
        /* <DEDUP_REMOVED lines=19> */
.L_x_9267:
[----:B------:R-:W-:Y:S05]  /*3c3e0*/  BSYNC B4 ;  /* 0x0000000000047941 */ /* 0x000fea0003800000 */
.L_x_9266:
[----:B------:R-:W-:-:S07]  /*3c3f0*/  F2FP.F16.F32.PACK_AB R6, RZ, R6 ;  /* 0x00000006ff06723e */ /* 0x000fce00000000ff */
.L_x_9265:
[----:B------:R-:W-:Y:S05]  /*3c400*/  BSYNC B3 ;  /* 0x0000000000037941 */ /* 0x000fea0003800000 */
.L_x_9264:
        /* <DEDUP_REMOVED lines=19> */
.L_x_9271:
[----:B------:R-:W-:Y:S05]  /*3c540*/  BSYNC B4 ;  /* 0x0000000000047941 */ /* 0x000fea0003800000 */
.L_x_9270:
[----:B------:R-:W-:-:S07]  /*3c550*/  F2FP.F16.F32.PACK_AB R77, RZ, R77 ;  /* 0x0000004dff4d723e */ /* 0x000fce00000000ff */
.L_x_9269:
[----:B------:R-:W-:Y:S05]  /*3c560*/  BSYNC B3 ;  /* 0x0000000000037941 */ /* 0x000fea0003800000 */
.L_x_9268:
        /* <DEDUP_REMOVED lines=18> */
.L_x_9275:
[----:B------:R-:W-:Y:S05]  /*3c690*/  BSYNC B4 ;  /* 0x0000000000047941 */ /* 0x000fea0003800000 */
.L_x_9274:
[----:B------:R-:W-:-:S07]  /*3c6a0*/  F2FP.F16.F32.PACK_AB R75, RZ, R75 ;  /* 0x0000004bff4b723e */ /* 0x000fce00000000ff */
.L_x_9273:
[----:B------:R-:W-:Y:S05]  /*3c6b0*/  BSYNC B3 ;  /* 0x0000000000037941 */ /* 0x000fea0003800000 */
.L_x_9272:
[----:B------:R-:W-:-:S05]  /*3c6c0*/  PRMT R75, R77, 0x5410, R75 ;  /* 0x000054104d4b7816 */ /* 0x000fca000000004b */
[----:B------:R0:W-:Y:S02]  /*3c6d0*/  STG.E.64 desc[UR4][R4.64+0x1100], R74 ;  /* 0x0011004a04007986 */ /* 0x0001e4000c101b04 */
.L_x_9261:
[----:B------:R-:W-:Y:S05]  /*3c6e0*/  BSYNC B2 ;  /* 0x0000000000027941 */ /* 0x000fea0003800000 */
.L_x_9259:
        /* <DEDUP_REMOVED lines=9> */
.L_x_9277:
        /* <DEDUP_REMOVED lines=14> */
.L_x_9280:
[----:B------:R-:W-:Y:S05]  /*3c860*/  BSYNC B3 ;  /* 0x0000000000037941 */ /* 0x000fea0003800000 */
.L_x_9279:
        /* <DEDUP_REMOVED lines=19> */
.L_x_9284:
[----:B------:R-:W-:Y:S05]  /*3c9a0*/  BSYNC B4 ;  /* 0x0000000000047941 */ /* 0x000fea0003800000 */
.L_x_9283:
[----:B------:R-:W-:-:S07]  /*3c9b0*/  F2FP.F16.F32.PACK_AB R6, RZ, R6 ;  /* 0x00000006ff06723e */ /* 0x000fce00000000ff */
.L_x_9282:
[----:B------:R-:W-:Y:S05]  /*3c9c0*/  BSYNC B3 ;  /* 0x0000000000037941 */ /* 0x000fea0003800000 */
.L_x_9281:
        /* <DEDUP_REMOVED lines=19> */
.L_x_9288:
[----:B------:R-:W-:Y:S05]  /*3cb00*/  BSYNC B4 ;  /* 0x0000000000047941 */ /* 0x000fea0003800000 */
.L_x_9287:
[----:B------:R-:W-:-:S07]  /*3cb10*/  F2FP.F16.F32.PACK_AB R75, RZ, R75 ;  /* 0x0000004bff4b723e */ /* 0x000fce00000000ff */
.L_x_9286:
[----:B------:R-:W-:Y:S05]  /*3cb20*/  BSYNC B3 ;  /* 0x0000000000037941 */ /* 0x000fea0003800000 */
.L_x_9285:
        /* <DEDUP_REMOVED lines=18> */
.L_x_9292:
[----:B------:R-:W-:Y:S05]  /*3cc50*/  BSYNC B4 ;  /* 0x0000000000047941 */ /* 0x000fea0003800000 */
.L_x_9291:
[----:B------:R-:W-:-:S07]  /*3cc60*/  F2FP.F16.F32.PACK_AB R71, RZ, R71 ;  /* 0x00000047ff47723e */ /* 0x000fce00000000ff */
.L_x_9290:
[----:B------:R-:W-:Y:S05]  /*3cc70*/  BSYNC B3 ;  /* 0x0000000000037941 */ /* 0x000fea0003800000 */
.L_x_9289:
[----:B------:R-:W-:-:S05]  /*3cc80*/  PRMT R71, R75, 0x5410, R71 ;  /* 0x000054104b477816 */ /* 0x000fca0000000047 */
[----:B------:R0:W-:Y:S02]  /*3cc90*/  STG.E.64 desc[UR4][R4.64+0x1200], R70 ;  /* 0x0012004604007986 */ /* 0x0001e4000c101b04 */
.L_x_9278:
[----:B------:R-:W-:Y:S05]  /*3cca0*/  BSYNC B2 ;  /* 0x0000000000027941 */ /* 0x000fea0003800000 */
.L_x_9276:
        /* <DEDUP_REMOVED lines=9> */
.L_x_9294:
        /* <DEDUP_REMOVED lines=14> */
.L_x_9297:
[----:B------:R-:W-:Y:S05]  /*3ce20*/  BSYNC B3 ;  /* 0x0000000000037941 */ /* 0x000fea0003800000 */
.L_x_9296:
        /* <DEDUP_REMOVED lines=19> */
.L_x_9301:
[----:B------:R-:W-:Y:S05]  /*3cf60*/  BSYNC B4 ;  /* 0x0000000000047941 */ /* 0x000fea0003800000 */
.L_x_9300:
[----:B------:R-:W-:-:S07]  /*3cf70*/  F2FP.F16.F32.PACK_AB R6, RZ, R6 ;  /* 0x00000006ff06723e */ /* 0x000fce00000000ff */
.L_x_9299:
[----:B------:R-:W-:Y:S05]  /*3cf80*/  BSYNC B3 ;  /* 0x0000000000037941 */ /* 0x000fea0003800000 */
.L_x_9298:
        /* <DEDUP_REMOVED lines=19> */
.L_x_9305:
[----:B------:R-:W-:Y:S05]  /*3d0c0*/  BSYNC B4 ;  /* 0x0000000000047941 */ /* 0x000fea0003800000 */
.L_x_9304:
[----:B------:R-:W-:-:S07]  /*3d0d0*/  F2FP.F16.F32.PACK_AB R71, RZ, R71 ;  /* 0x00000047ff47723e */ /* 0x000fce00000000ff */
.L_x_9303:
[----:B------:R-:W-:Y:S05]  /*3d0e0*/  BSYNC B3 ;  /* 0x0000000000037941 */ /* 0x000fea0003800000 */
.L_x_9302:
        /* <DEDUP_REMOVED lines=18> */
.L_x_9309:
[----:B------:R-:W-:Y:S05]  /*3d210*/  BSYNC B4 ;  /* 0x0000000000047941 */ /* 0x000fea0003800000 */
.L_x_9308:
[----:B------:R-:W-:-:S07]  /*3d220*/  F2FP.F16.F32.PACK_AB R69, RZ, R69 ;  /* 0x00000045ff45723e */ /* 0x000fce00000000ff */
.L_x_9307:
[----:B------:R-:W-:Y:S05]  /*3d230*/  BSYNC B3 ;  /* 0x0000000000037941 */ /* 0x000fea0003800000 */
.L_x_9306:
[----:B------:R-:W-:-:S05]  /*3d240*/  PRMT R69, R71, 0x5410, R69 ;  /* 0x0000541047457816 */ /* 0x000fca0000000045 */
[----:B------:R0:W-:Y:S02]  /*3d250*/  STG.E.64 desc[UR4][R4.64+0x1300], R68 ;  /* 0x0013004404007986 */ /* 0x0001e4000c101b04 */
.L_x_9295:
[----:B------:R-:W-:Y:S05]  /*3d260*/  BSYNC B2 ;  /* 0x0000000000027941 */ /* 0x000fea0003800000 */
.L_x_9293:
        /* <DEDUP_REMOVED lines=9> */
.L_x_9311:
        /* <DEDUP_REMOVED lines=14> */
.L_x_9314:
[----:B------:R-:W-:Y:S05]  /*3d3e0*/  BSYNC B3 ;  /* 0x0000000000037941 */ /* 0x000fea0003800000 */
.L_x_9313:
        /* <DEDUP_REMOVED lines=19> */
.L_x_9318:
[----:B------:R-:W-:Y:S05]  /*3d520*/  BSYNC B4 ;  /* 0x0000000000047941 */ /* 0x000fea0003800000 */
.L_x_9317:
[----:B------:R-:W-:-:S07]  /*3d530*/  F2FP.F16.F32.PACK_AB R6, RZ, R6 ;  /* 0x00000006ff06723e */ /* 0x000fce00000000ff */
.L_x_9316:
[----:B------:R-:W-:Y:S05]  /*3d540*/  BSYNC B3 ;  /* 0x0000000000037941 */ /* 0x000fea0003800000 */
.L_x_9315:
        /* <DEDUP_REMOVED lines=19> */
.L_x_9322:
[----:B------:R-:W-:Y:S05]  /*3d680*/  BSYNC B4 ;  /* 0x0000000000047941 */ /* 0x000fea0003800000 */
.L_x_9321:
[----:B------:R-:W-:-:S07]  /*3d690*/  F2FP.F16.F32.PACK_AB R69, RZ, R69 ;  /* 0x00000045ff45723e */ /* 0x000fce00000000ff */
.L_x_9320:
[----:B------:R-:W-:Y:S05]  /*3d6a0*/  BSYNC B3 ;  /* 0x0000000000037941 */ /* 0x000fea0003800000 */
.L_x_9319:
        /* <DEDUP_REMOVED lines=18> */
.L_x_9326:
[----:B------:R-:W-:Y:S05]  /*3d7d0*/  BSYNC B4 ;  /* 0x0000000000047941 */ /* 0x000fea0003800000 */
.L_x_9325:
[----:B------:R-:W-:-:S07]  /*3d7e0*/  F2FP.F16.F32.PACK_AB R65, RZ, R65 ;  /* 0x00000041ff41723e */ /* 0x000fce00000000ff */
.L_x_9324:
[----:B------:R-:W-:Y:S05]  /*3d7f0*/  BSYNC B3 ;  /* 0x0000000000037941 */ /* 0x000fea0003800000 */
.L_x_9323:
[----:B------:R-:W-:-:S05]  /*3d800*/  PRMT R65, R69, 0x5410, R65 ;  /* 0x0000541045417816 */ /* 0x000fca0000000041 */
[----:B------:R0:W-:Y:S02]  /*3d810*/  STG.E.64 desc[UR4][R4.64+0x1400], R64 ;  /* 0x0014004004007986 */ /* 0x0001e4000c101b04 */
.L_x_9312:
[----:B------:R-:W-:Y:S05]  /*3d820*/  BSYNC B2 ;  /* 0x0000000000027941 */ /* 0x000fea0003800000 */
.L_x_9310:
        /* <DEDUP_REMOVED lines=9> */
.L_x_9328:
        /* <DEDUP_REMOVED lines=14> */
.L_x_9331:
[----:B------:R-:W-:Y:S05]  /*3d9a0*/  BSYNC B3 ;  /* 0x0000000000037941 */ /* 0x000fea0003800000 */
.L_x_9330:
        /* <DEDUP_REMOVED lines=19> */
.L_x_9335:
[----:B------:R-:W-:Y:S05]  /*3dae0*/  BSYNC B4 ;  /* 0x0000000000047941 */ /* 0x000fea0003800000 */
.L_x_9334:
[----:B------:R-:W-:-:S07]  /*3daf0*/  F2FP.F16.F32.PACK_AB R6, RZ, R6 ;  /* 0x00000006ff06723e */ /* 0x000fce00000000ff */
.L_x_9333:
[----:B------:R-:W-:Y:S05]  /*3db00*/  BSYNC B3 ;  /* 0x0000000000037941 */ /* 0x000fea0003800000 */
.L_x_9332:
        /* <DEDUP_REMOVED lines=19> */
.L_x_9339:
[----:B------:R-:W-:Y:S05]  /*3dc40*/  BSYNC B4 ;  /* 0x0000000000047941 */ /* 0x000fea0003800000 */
.L_x_9338:
[----:B------:R-:W-:-:S07]  /*3dc50*/  F2FP.F16.F32.PACK_AB R65, RZ, R65 ;  /* 0x00000041ff41723e */ /* 0x000fce00000000ff */
.L_x_9337:
[----:B------:R-:W-:Y:S05]  /*3dc60*/  BSYNC B3 ;  /* 0x0000000000037941 */ /* 0x000fea0003800000 */
.L_x_9336:
        /* <DEDUP_REMOVED lines=18> */
.L_x_9343:
[----:B------:R-:W-:Y:S05]  /*3dd90*/  BSYNC B4 ;  /* 0x0000000000047941 */ /* 0x000fea0003800000 */
.L_x_9342:
[----:B------:R-:W-:-:S07]  /*3dda0*/  F2FP.F16.F32.PACK_AB R63, RZ, R63 ;  /* 0x0000003fff3f723e */ /* 0x000fce00000000ff */
.L_x_9341:
[----:B------:R-:W-:Y:S05]  /*3ddb0*/  BSYNC B3 ;  /* 0x0000000000037941 */ /* 0x000fea0003800000 */
.L_x_9340:
[----:B------:R-:W-:-:S05]  /*3ddc0*/  PRMT R63, R65, 0x5410, R63 ;  /* 0x00005410413f7816 */ /* 0x000fca000000003f */
[----:B------:R0:W-:Y:S02]  /*3ddd0*/  STG.E.64 desc[UR4][R4.64+0x1500], R62 ;  /* 0x0015003e04007986 */ /* 0x0001e4000c101b04 */
.L_x_9329:
[----:B------:R-:W-:Y:S05]  /*3dde0*/  BSYNC B2 ;  /* 0x0000000000027941 */ /* 0x000fea0003800000 */
.L_x_9327:
        /* <DEDUP_REMOVED lines=9> */
.L_x_9345:
        /* <DEDUP_REMOVED lines=14> */
.L_x_9348:
[----:B------:R-:W-:Y:S05]  /*3df60*/  BSYNC B3 ;  /* 0x0000000000037941 */ /* 0x000fea0003800000 */
.L_x_9347:
        /* <DEDUP_REMOVED lines=19> */
.L_x_9352:
[----:B------:R-:W-:Y:S05]  /*3e0a0*/  BSYNC B4 ;  /* 0x0000000000047941 */ /* 0x000fea0003800000 */
.L_x_9351:
[----:B------:R-:W-:-:S07]  /*3e0b0*/  F2FP.F16.F32.PACK_AB R6, RZ, R6 ;  /* 0x00000006ff06723e */ /* 0x000fce00000000ff */
.L_x_9350:
[----:B------:R-:W-:Y:S05]  /*3e0c0*/  BSYNC B3 ;  /* 0x0000000000037941 */ /* 0x000fea0003800000 */
.L_x_9349:
        /* <DEDUP_REMOVED lines=19> */
.L_x_9356:
[----:B------:R-:W-:Y:S05]  /*3e200*/  BSYNC B4 ;  /* 0x0000000000047941 */ /* 0x000fea0003800000 */
.L_x_9355:
[----:B------:R-:W-:-:S07]  /*3e210*/  F2FP.F16.F32.PACK_AB R63, RZ, R63 ;  /* 0x0000003fff3f723e */ /* 0x000fce00000000ff */
.L_x_9354:
[----:B------:R-:W-:Y:S05]  /*3e220*/  BSYNC B3 ;  /* 0x0000000000037941 */ /* 0x000fea0003800000 */
.L_x_9353:
        /* <DEDUP_REMOVED lines=18> */
.L_x_9360:
[----:B------:R-:W-:Y:S05]  /*3e350*/  BSYNC B4 ;  /* 0x0000000000047941 */ /* 0x000fea0003800000 */
.L_x_9359:
[----:B------:R-:W-:-:S07]  /*3e360*/  F2FP.F16.F32.PACK_AB R59, RZ, R59 ;  /* 0x0000003bff3b723e */ /* 0x000fce00000000ff */
.L_x_9358:
[----:B------:R-:W-:Y:S05]  /*3e370*/  BSYNC B3 ;  /* 0x0000000000037941 */ /* 0x000fea0003800000 */
.L_x_9357:
[----:B------:R-:W-:-:S05]  /*3e380*/  PRMT R59, R63, 0x5410, R59 ;  /* 0x000054103f3b7816 */ /* 0x000fca000000003b */
[----:B------:R0:W-:Y:S02]  /*3e390*/  STG.E.64 desc[UR4][R4.64+0x1600], R58 ;  /* 0x0016003a04007986 */ /* 0x0001e4000c101b04 */
.L_x_9346:
[----:B------:R-:W-:Y:S05]  /*3e3a0*/  BSYNC B2 ;  /* 0x0000000000027941 */ /* 0x000fea0003800000 */
.L_x_9344:
        /* <DEDUP_REMOVED lines=9> */
.L_x_9362:
        /* <DEDUP_REMOVED lines=14> */
.L_x_9365:
[----:B------:R-:W-:Y:S05]  /*3e520*/  BSYNC B3 ;  /* 0x0000000000037941 */ /* 0x000fea0003800000 */
.L_x_9364:
        /* <DEDUP_REMOVED lines=19> */
.L_x_9369:
[----:B------:R-:W-:Y:S05]  /*3e660*/  BSYNC B4 ;  /* 0x0000000000047941 */ /* 0x000fea0003800000 */
.L_x_9368:
[----:B------:R-:W-:-:S07]  /*3e670*/  F2FP.F16.F32.PACK_AB R6, RZ, R6 ;  /* 0x00000006ff06723e */ /* 0x000fce00000000ff */
.L_x_9367:
[----:B------:R-:W-:Y:S05]  /*3e680*/  BSYNC B3 ;  /* 0x0000000000037941 */ /* 0x000fea0003800000 */
.L_x_9366:
        /* <DEDUP_REMOVED lines=19> */
.L_x_9373:
[----:B------:R-:W-:Y:S05]  /*3e7c0*/  BSYNC B4 ;  /* 0x0000000000047941 */ /* 0x000fea0003800000 */
.L_x_9372:
[----:B------:R-:W-:-:S07]  /*3e7d0*/  F2FP.F16.F32.PACK_AB R59, RZ, R59 ;  /* 0x0000003bff3b723e */ /* 0x000fce00000000ff */
.L_x_9371:
[----:B------:R-:W-:Y:S05]  /*3e7e0*/  BSYNC B3 ;  /* 0x0000000000037941 */ /* 0x000fea0003800000 */
.L_x_9370:
        /* <DEDUP_REMOVED lines=18> */
.L_x_9377:
[----:B------:R-:W-:Y:S05]  /*3e910*/  BSYNC B4 ;  /* 0x0000000000047941 */ /* 0x000fea0003800000 */
.L_x_9376:
[----:B------:R-:W-:-:S07]  /*3e920*/  F2FP.F16.F32.PACK_AB R57, RZ, R57 ;  /* 0x00000039ff39723e */ /* 0x000fce00000000ff */
.L_x_9375:
[----:B------:R-:W-:Y:S05]  /*3e930*/  BSYNC B3 ;  /* 0x0000000000037941 */ /* 0x000fea0003800000 */
.L_x_9374:
[----:B------:R-:W-:-:S05]  /*3e940*/  PRMT R57, R59, 0x5410, R57 ;  /* 0x000054103b397816 */ /* 0x000fca0000000039 */
[----:B------:R0:W-:Y:S02]  /*3e950*/  STG.E.64 desc[UR4][R4.64+0x1700], R56 ;  /* 0x0017003804007986 */ /* 0x0001e4000c101b04 */
.L_x_9363:
[----:B------:R-:W-:Y:S05]  /*3e960*/  BSYNC B2 ;  /* 0x0000000000027941 */ /* 0x000fea0003800000 */
.L_x_9361:
        /* <DEDUP_REMOVED lines=9> */
.L_x_9379:
        /* <DEDUP_REMOVED lines=14> */
.L_x_9382:
[----:B------:R-:W-:Y:S05]  /*3eae0*/  BSYNC B3 ;  /* 0x0000000000037941 */ /* 0x000fea0003800000 */
.L_x_9381:
        /* <DEDUP_REMOVED lines=19> */
.L_x_9386:
[----:B------:R-:W-:Y:S05]  /*3ec20*/  BSYNC B4 ;  /* 0x0000000000047941 */ /* 0x000fea0003800000 */
.L_x_9385:
[----:B------:R-:W-:-:S07]  /*3ec30*/  F2FP.F16.F32.PACK_AB R6, RZ, R6 ;  /* 0x00000006ff06723e */ /* 0x000fce00000000ff */
.L_x_9384:
[----:B------:R-:W-:Y:S05]  /*3ec40*/  BSYNC B3 ;  /* 0x0000000000037941 */ /* 0x000fea0003800000 */
.L_x_9383:
        /* <DEDUP_REMOVED lines=19> */
.L_x_9390:
[----:B------:R-:W-:Y:S05]  /*3ed80*/  BSYNC B4 ;  /* 0x0000000000047941 */ /* 0x000fea0003800000 */
.L_x_9389:
[----:B------:R-:W-:-:S07]  /*3ed90*/  F2FP.F16.F32.PACK_AB R57, RZ, R57 ;  /* 0x00000039ff39723e */ /* 0x000fce00000000ff */
.L_x_9388:
[----:B------:R-:W-:Y:S05]  /*3eda0*/  BSYNC B3 ;  /* 0x0000000000037941 */ /* 0x000fea0003800000 */
.L_x_9387:
        /* <DEDUP_REMOVED lines=18> */
.L_x_9394:
[----:B------:R-:W-:Y:S05]  /*3eed0*/  BSYNC B4 ;  /* 0x0000000000047941 */ /* 0x000fea0003800000 */
.L_x_9393:
[----:B------:R-:W-:-:S07]  /*3eee0*/  F2FP.F16.F32.PACK_AB R53, RZ, R53 ;  /* 0x00000035ff35723e */ /* 0x000fce00000000ff */
.L_x_9392:
[----:B------:R-:W-:Y:S05]  /*3eef0*/  BSYNC B3 ;  /* 0x0000000000037941 */ /* 0x000fea0003800000 */
.L_x_9391:
[----:B------:R-:W-:-:S05]  /*3ef00*/  PRMT R53, R57, 0x5410, R53 ;  /* 0x0000541039357816 */ /* 0x000fca0000000035 */
[----:B------:R0:W-:Y:S02]  /*3ef10*/  STG.E.64 desc[UR4][R4.64+0x1800], R52 ;  /* 0x0018003404007986 */ /* 0x0001e4000c101b04 */
.L_x_9380:
[----:B------:R-:W-:Y:S05]  /*3ef20*/  BSYNC B2 ;  /* 0x0000000000027941 */ /* 0x000fea0003800000 */
.L_x_9378:
        /* <DEDUP_REMOVED lines=9> */
.L_x_9396:
        /* <DEDUP_REMOVED lines=14> */
.L_x_9399:
[----:B------:R-:W-:Y:S05]  /*3f0a0*/  BSYNC B3 ;  /* 0x0000000000037941 */ /* 0x000fea0003800000 */
.L_x_9398:
        /* <DEDUP_REMOVED lines=19> */
.L_x_9403:
[----:B------:R-:W-:Y:S05]  /*3f1e0*/  BSYNC B4 ;  /* 0x0000000000047941 */ /* 0x000fea0003800000 */
.L_x_9402:
[----:B------:R-:W-:-:S07]  /*3f1f0*/  F2FP.F16.F32.PACK_AB R6, RZ, R6 ;  /* 0x00000006ff06723e */ /* 0x000fce00000000ff */
.L_x_9401:
[----:B------:R-:W-:Y:S05]  /*3f200*/  BSYNC B3 ;  /* 0x0000000000037941 */ /* 0x000fea0003800000 */
.L_x_9400:
        /* <DEDUP_REMOVED lines=19> */
.L_x_9407:
[----:B------:R-:W-:Y:S05]  /*3f340*/  BSYNC B4 ;  /* 0x0000000000047941 */ /* 0x000fea0003800000 */
.L_x_9406:
[----:B------:R-:W-:-:S07]  /*3f350*/  F2FP.F16.F32.PACK_AB R53, RZ, R53 ;  /* 0x00000035ff35723e */ /* 0x000fce00000000ff */
.L_x_9405:
[----:B------:R-:W-:Y:S05]  /*3f360*/  BSYNC B3 ;  /* 0x0000000000037941 */ /* 0x000fea0003800000 */
.L_x_9404:
        /* <DEDUP_REMOVED lines=18> */
.L_x_9411:
[----:B------:R-:W-:Y:S05]  /*3f490*/  BSYNC B4 ;  /* 0x0000000000047941 */ /* 0x000fea0003800000 */
.L_x_9410:
[----:B------:R-:W-:-:S07]  /*3f4a0*/  F2FP.F16.F32.PACK_AB R51, RZ, R51 ;  /* 0x00000033ff33723e */ /* 0x000fce00000000ff */
.L_x_9409:
[----:B------:R-:W-:Y:S05]  /*3f4b0*/  BSYNC B3 ;  /* 0x0000000000037941 */ /* 0x000fea0003800000 */
.L_x_9408:
[----:B------:R-:W-:-:S05]  /*3f4c0*/  PRMT R51, R53, 0x5410, R51 ;  /* 0x0000541035337816 */ /* 0x000fca0000000033 */
[----:B------:R0:W-:Y:S02]  /*3f4d0*/  STG.E.64 desc[UR4][R4.64+0x1900], R50 ;  /* 0x0019003204007986 */ /* 0x0001e4000c101b04 */
.L_x_9397:
[----:B------:R-:W-:Y:S05]  /*3f4e0*/  BSYNC B2 ;  /* 0x0000000000027941 */ /* 0x000fea0003800000 */
.L_x_9395:
        /* <DEDUP_REMOVED lines=9> */
.L_x_9413:
        /* <DEDUP_REMOVED lines=14> */
.L_x_9416:
[----:B------:R-:W-:Y:S05]  /*3f660*/  BSYNC B3 ;  /* 0x0000000000037941 */ /* 0x000fea0003800000 */
.L_x_9415:
        /* <DEDUP_REMOVED lines=19> */
.L_x_9420:
[----:B------:R-:W-:Y:S05]  /*3f7a0*/  BSYNC B4 ;  /* 0x0000000000047941 */ /* 0x000fea0003800000 */
.L_x_9419:
[----:B------:R-:W-:-:S07]  /*3f7b0*/  F2FP.F16.F32.PACK_AB R6, RZ, R6 ;  /* 0x00000006ff06723e */ /* 0x000fce00000000ff */
.L_x_9418:
[----:B------:R-:W-:Y:S05]  /*3f7c0*/  BSYNC B3 ;  /* 0x0000000000037941 */ /* 0x000fea0003800000 */
.L_x_9417:
        /* <DEDUP_REMOVED lines=19> */
.L_x_9424:
[----:B------:R-:W-:Y:S05]  /*3f900*/  BSYNC B4 ;  /* 0x0000000000047941 */ /* 0x000fea0003800000 */
.L_x_9423:
[----:B------:R-:W-:-:S07]  /*3f910*/  F2FP.F16.F32.PACK_AB R51, RZ, R51 ;  /* 0x00000033ff33723e */ /* 0x000fce00000000ff */
.L_x_9422:
[----:B------:R-:W-:Y:S05]  /*3f920*/  BSYNC B3 ;  /* 0x0000000000037941 */ /* 0x000fea0003800000 */
.L_x_9421:
        /* <DEDUP_REMOVED lines=18> */
.L_x_9428:
[----:B------:R-:W-:Y:S05]  /*3fa50*/  BSYNC B4 ;  /* 0x0000000000047941 */ /* 0x000fea0003800000 */
.L_x_9427:
[----:B------:R-:W-:-:S07]  /*3fa60*/  F2FP.F16.F32.PACK_AB R47, RZ, R47 ;  /* 0x0000002fff2f723e */ /* 0x000fce00000000ff */
.L_x_9426:
[----:B------:R-:W-:Y:S05]  /*3fa70*/  BSYNC B3 ;  /* 0x0000000000037941 */ /* 0x000fea0003800000 */
.L_x_9425:
[----:B------:R-:W-:-:S05]  /*3fa80*/  PRMT R47, R51, 0x5410, R47 ;  /* 0x00005410332f7816 */ /* 0x000fca000000002f */
[----:B------:R0:W-:Y:S02]  /*3fa90*/  STG.E.64 desc[UR4][R4.64+0x1a00], R46 ;  /* 0x001a002e04007986 */ /* 0x0001e4000c101b04 */
.L_x_9414:
[----:B------:R-:W-:Y:S05]  /*3faa0*/  BSYNC B2 ;  /* 0x0000000000027941 */ /* 0x000fea0003800000 */
.L_x_9412:
        /* <DEDUP_REMOVED lines=9> */
.L_x_9430:
        /* <DEDUP_REMOVED lines=14> */
.L_x_9433:
[----:B------:R-:W-:Y:S05]  /*3fc20*/  BSYNC B3 ;  /* 0x0000000000037941 */ /* 0x000fea0003800000 */
.L_x_9432:
        /* <DEDUP_REMOVED lines=19> */
.L_x_9437:
[----:B------:R-:W-:Y:S05]  /*3fd60*/  BSYNC B4 ;  /* 0x0000000000047941 */ /* 0x000fea0003800000 */
.L_x_9436:
[----:B------:R-:W-:-:S07]  /*3fd70*/  F2FP.F16.F32.PACK_AB R6, RZ, R6 ;  /* 0x00000006ff06723e */ /* 0x000fce00000000ff */
.L_x_9435:
[----:B------:R-:W-:Y:S05]  /*3fd80*/  BSYNC B3 ;  /* 0x0000000000037941 */ /* 0x000fea0003800000 */
.L_x_9434:
        /* <DEDUP_REMOVED lines=19> */
.L_x_9441:
[----:B------:R-:W-:Y:S05]  /*3fec0*/  BSYNC B4 ;  /* 0x0000000000047941 */ /* 0x000fea0003800000 */
.L_x_9440:
[----:B------:R-:W-:-:S07]  /*3fed0*/  F2FP.F16.F32.PACK_AB R47, RZ, R47 ;  /* 0x0000002fff2f723e */ /* 0x000fce00000000ff */
.L_x_9439:
[----:B------:R-:W-:Y:S05]  /*3fee0*/  BSYNC B3 ;  /* 0x0000000000037941 */ /* 0x000fea0003800000 */
.L_x_9438:
        /* <DEDUP_REMOVED lines=18> */
.L_x_9445:
[----:B------:R-:W-:Y:S05]  /*40010*/  BSYNC B4 ;  /* 0x0000000000047941 */ /* 0x000fea0003800000 */
.L_x_9444:
[----:B------:R-:W-:-:S07]  /*40020*/  F2FP.F16.F32.PACK_AB R45, RZ, R45 ;  /* 0x0000002dff2d723e */ /* 0x000fce00000000ff */
.L_x_9443:
[----:B------:R-:W-:Y:S05]  /*40030*/  BSYNC B3 ;  /* 0x0000000000037941 */ /* 0x000fea0003800000 */
.L_x_9442:
[----:B------:R-:W-:-:S05]  /*40040*/  PRMT R45, R47, 0x5410, R45 ;  /* 0x000054102f2d7816 */ /* 0x000fca000000002d */
[----:B------:R0:W-:Y:S02]  /*40050*/  STG.E.64 desc[UR4][R4.64+0x1b00], R44 ;  /* 0x001b002c04007986 */ /* 0x0001e4000c101b04 */
.L_x_9431:
[----:B------:R-:W-:Y:S05]  /*40060*/  BSYNC B2 ;  /* 0x0000000000027941 */ /* 0x000fea0003800000 */
.L_x_9429:
        /* <DEDUP_REMOVED lines=9> */
.L_x_9447:
        /* <DEDUP_REMOVED lines=14> */
.L_x_9450:
[----:B------:R-:W-:Y:S05]  /*401e0*/  BSYNC B3 ;  /* 0x0000000000037941 */ /* 0x000fea0003800000 */
.L_x_9449:
        /* <DEDUP_REMOVED lines=19> */
.L_x_9454:
[----:B------:R-:W-:Y:S05]  /*40320*/  BSYNC B4 ;  /* 0x0000000000047941 */ /* 0x000fea0003800000 */
.L_x_9453:
[----:B------:R-:W-:-:S07]  /*40330*/  F2FP.F16.F32.PACK_AB R6, RZ, R6 ;  /* 0x00000006ff06723e */ /* 0x000fce00000000ff */
.L_x_9452:
[----:B------:R-:W-:Y:S05]  /*40340*/  BSYNC B3 ;  /* 0x0000000000037941 */ /* 0x000fea0003800000 */
.L_x_9451:
        /* <DEDUP_REMOVED lines=19> */
.L_x_9458:
[----:B------:R-:W-:Y:S05]  /*40480*/  BSYNC B4 ;  /* 0x0000000000047941 */ /* 0x000fea0003800000 */
.L_x_9457:
[----:B------:R-:W-:-:S07]  /*40490*/  F2FP.F16.F32.PACK_AB R45, RZ, R45 ;  /* 0x0000002dff2d723e */ /* 0x000fce00000000ff */
.L_x_9456:
[----:B------:R-:W-:Y:S05]  /*404a0*/  BSYNC B3 ;  /* 0x0000000000037941 */ /* 0x000fea0003800000 */
.L_x_9455:
        /* <DEDUP_REMOVED lines=18> */
.L_x_9462:
[----:B------:R-:W-:Y:S05]  /*405d0*/  BSYNC B4 ;  /* 0x0000000000047941 */ /* 0x000fea0003800000 */
.L_x_9461:
[----:B------:R-:W-:-:S07]  /*405e0*/  F2FP.F16.F32.PACK_AB R41, RZ, R41 ;  /* 0x00000029ff29723e */ /* 0x000fce00000000ff */
.L_x_9460:
[----:B------:R-:W-:Y:S05]  /*405f0*/  BSYNC B3 ;  /* 0x0000000000037941 */ /* 0x000fea0003800000 */
.L_x_9459:
[----:B------:R-:W-:-:S05]  /*40600*/  PRMT R41, R45, 0x5410, R41 ;  /* 0x000054102d297816 */ /* 0x000fca0000000029 */
[----:B------:R0:W-:Y:S02]  /*40610*/  STG.E.64 desc[UR4][R4.64+0x1c00], R40 ;  /* 0x001c002804007986 */ /* 0x0001e4000c101b04 */
.L_x_9448:
[----:B------:R-:W-:Y:S05]  /*40620*/  BSYNC B2 ;  /* 0x0000000000027941 */ /* 0x000fea0003800000 */
.L_x_9446:
        /* <DEDUP_REMOVED lines=9> */
.L_x_9464:
        /* <DEDUP_REMOVED lines=14> */
.L_x_9467:
[----:B------:R-:W-:Y:S05]  /*407a0*/  BSYNC B3 ;  /* 0x0000000000037941 */ /* 0x000fea0003800000 */
.L_x_9466:
        /* <DEDUP_REMOVED lines=19> */
.L_x_9471:
[----:B------:R-:W-:Y:S05]  /*408e0*/  BSYNC B4 ;  /* 0x0000000000047941 */ /* 0x000fea0003800000 */
.L_x_9470:
[----:B------:R-:W-:-:S07]  /*408f0*/  F2FP.F16.F32.PACK_AB R6, RZ, R6 ;  /* 0x00000006ff06723e */ /* 0x000fce00000000ff */
.L_x_9469:
[----:B------:R-:W-:Y:S05]  /*40900*/  BSYNC B3 ;  /* 0x0000000000037941 */ /* 0x000fea0003800000 */
.L_x_9468:
        /* <DEDUP_REMOVED lines=19> */
.L_x_9475:
[----:B------:R-:W-:Y:S05]  /*40a40*/  BSYNC B4 ;  /* 0x0000000000047941 */ /* 0x000fea0003800000 */
.L_x_9474:
[----:B------:R-:W-:-:S07]  /*40a50*/  F2FP.F16.F32.PACK_AB R41, RZ, R41 ;  /* 0x00000029ff29723e */ /* 0x000fce00000000ff */
.L_x_9473:
[----:B------:R-:W-:Y:S05]  /*40a60*/  BSYNC B3 ;  /* 0x0000000000037941 */ /* 0x000fea0003800000 */
.L_x_9472:
        /* <DEDUP_REMOVED lines=18> */
.L_x_9479:
[----:B------:R-:W-:Y:S05]  /*40b90*/  BSYNC B4 ;  /* 0x0000000000047941 */ /* 0x000fea0003800000 */
.L_x_9478:
[----:B------:R-:W-:-:S07]  /*40ba0*/  F2FP.F16.F32.PACK_AB R39, RZ, R39 ;  /* 0x00000027ff27723e */ /* 0x000fce00000000ff */
.L_x_9477:
[----:B------:R-:W-:Y:S05]  /*40bb0*/  BSYNC B3 ;  /* 0x0000000000037941 */ /* 0x000fea0003800000 */
.L_x_9476:
[----:B------:R-:W-:-:S05]  /*40bc0*/  PRMT R39, R41, 0x5410, R39 ;  /* 0x0000541029277816 */ /* 0x000fca0000000027 */
[----:B------:R0:W-:Y:S02]  /*40bd0*/  STG.E.64 desc[UR4][R4.64+0x1d00], R38 ;  /* 0x001d002604007986 */ /* 0x0001e4000c101b04 */
.L_x_9465:
[----:B------:R-:W-:Y:S05]  /*40be0*/  BSYNC B2 ;  /* 0x0000000000027941 */ /* 0x000fea0003800000 */
.L_x_9463:
        /* <DEDUP_REMOVED lines=9> */
.L_x_9481:
        /* <DEDUP_REMOVED lines=14> */
.L_x_9484:
[----:B------:R-:W-:Y:S05]  /*40d60*/  BSYNC B3 ;  /* 0x0000000000037941 */ /* 0x000fea0003800000 */
.L_x_9483:
        /* <DEDUP_REMOVED lines=19> */
.L_x_9488:
[----:B------:R-:W-:Y:S05]  /*40ea0*/  BSYNC B4 ;  /* 0x0000000000047941 */ /* 0x000fea0003800000 */
.L_x_9487:
[----:B------:R-:W-:-:S07]  /*40eb0*/  F2FP.F16.F32.PACK_AB R6, RZ, R6 ;  /* 0x00000006ff06723e */ /* 0x000fce00000000ff */
.L_x_9486:
[----:B------:R-:W-:Y:S05]  /*40ec0*/  BSYNC B3 ;  /* 0x0000000000037941 */ /* 0x000fea0003800000 */
.L_x_9485:
        /* <DEDUP_REMOVED lines=19> */
.L_x_9492:
[----:B------:R-:W-:Y:S05]  /*41000*/  BSYNC B4 ;  /* 0x0000000000047941 */ /* 0x000fea0003800000 */
.L_x_9491:
[----:B------:R-:W-:-:S07]  /*41010*/  F2FP.F16.F32.PACK_AB R39, RZ, R39 ;  /* 0x00000027ff27723e */ /* 0x000fce00000000ff */
.L_x_9490:
[----:B------:R-:W-:Y:S05]  /*41020*/  BSYNC B3 ;  /* 0x0000000000037941 */ /* 0x000fea0003800000 */
.L_x_9489:
        /* <DEDUP_REMOVED lines=18> */
.L_x_9496:
[----:B------:R-:W-:Y:S05]  /*41150*/  BSYNC B4 ;  /* 0x0000000000047941 */ /* 0x000fea0003800000 */
.L_x_9495:
[----:B------:R-:W-:-:S07]  /*41160*/  F2FP.F16.F32.PACK_AB R35, RZ, R35 ;  /* 0x00000023ff23723e */ /* 0x000fce00000000ff */
.L_x_9494:
[----:B------:R-:W-:Y:S05]  /*41170*/  BSYNC B3 ;  /* 0x0000000000037941 */ /* 0x000fea0003800000 */
.L_x_9493:
[----:B------:R-:W-:-:S05]  /*41180*/  PRMT R35, R39, 0x5410, R35 ;  /* 0x0000541027237816 */ /* 0x000fca0000000023 */
[----:B------:R0:W-:Y:S02]  /*41190*/  STG.E.64 desc[UR4][R4.64+0x1e00], R34 ;  /* 0x001e002204007986 */ /* 0x0001e4000c101b04 */
.L_x_9482:
[----:B------:R-:W-:Y:S05]  /*411a0*/  BSYNC B2 ;  /* 0x0000000000027941 */ /* 0x000fea0003800000 */
.L_x_9480:
        /* <DEDUP_REMOVED lines=9> */
.L_x_9498:
        /* <DEDUP_REMOVED lines=14> */
.L_x_9501:
[----:B------:R-:W-:Y:S05]  /*41320*/  BSYNC B3 ;  /* 0x0000000000037941 */ /* 0x000fea0003800000 */
.L_x_9500:
        /* <DEDUP_REMOVED lines=19> */
.L_x_9505:
[----:B------:R-:W-:Y:S05]  /*41460*/  BSYNC B4 ;  /* 0x0000000000047941 */ /* 0x000fea0003800000 */
.L_x_9504:
[----:B------:R-:W-:-:S07]  /*41470*/  F2FP.F16.F32.PACK_AB R6, RZ, R6 ;  /* 0x00000006ff06723e */ /* 0x000fce00000000ff */
.L_x_9503:
[----:B------:R-:W-:Y:S05]  /*41480*/  BSYNC B3 ;  /* 0x0000000000037941 */ /* 0x000fea0003800000 */
.L_x_9502:
        /* <DEDUP_REMOVED lines=19> */
.L_x_9509:
[----:B------:R-:W-:Y:S05]  /*415c0*/  BSYNC B4 ;  /* 0x0000000000047941 */ /* 0x000fea0003800000 */
.L_x_9508:
[----:B------:R-:W-:-:S07]  /*415d0*/  F2FP.F16.F32.PACK_AB R35, RZ, R35 ;  /* 0x00000023ff23723e */ /* 0x000fce00000000ff */
.L_x_9507:
[----:B------:R-:W-:Y:S05]  /*415e0*/  BSYNC B3 ;  /* 0x0000000000037941 */ /* 0x000fea0003800000 */
.L_x_9506:
        /* <DEDUP_REMOVED lines=18> */
.L_x_9513:
[----:B------:R-:W-:Y:S05]  /*41710*/  BSYNC B4 ;  /* 0x0000000000047941 */ /* 0x000fea0003800000 */
.L_x_9512:
[----:B------:R-:W-:-:S07]  /*41720*/  F2FP.F16.F32.PACK_AB R33, RZ, R33 ;  /* 0x00000021ff21723e */ /* 0x000fce00000000ff */
.L_x_9511:
[----:B------:R-:W-:Y:S05]  /*41730*/  BSYNC B3 ;  /* 0x0000000000037941 */ /* 0x000fea0003800000 */
.L_x_9510:
[----:B------:R-:W-:-:S05]  /*41740*/  PRMT R33, R35, 0x5410, R33 ;  /* 0x0000541023217816 */ /* 0x000fca0000000021 */
[----:B------:R0:W-:Y:S02]  /*41750*/  STG.E.64 desc[UR4][R4.64+0x1f00], R32 ;  /* 0x001f002004007986 */ /* 0x0001e4000c101b04 */
.L_x_9499:
[----:B------:R-:W-:Y:S05]  /*41760*/  BSYNC B2 ;  /* 0x0000000000027941 */ /* 0x000fea0003800000 */
.L_x_9497:
        /* <DEDUP_REMOVED lines=9> */
.L_x_9515:
        /* <DEDUP_REMOVED lines=14> */
.L_x_9518:
[----:B------:R-:W-:Y:S05]  /*418e0*/  BSYNC B3 ;  /* 0x0000000000037941 */ /* 0x000fea0003800000 */
.L_x_9517:
        /* <DEDUP_REMOVED lines=19> */
.L_x_9522:
[----:B------:R-:W-:Y:S05]  /*41a20*/  BSYNC B4 ;  /* 0x0000000000047941 */ /* 0x000fea0003800000 */
.L_x_9521:
[----:B------:R-:W-:-:S07]  /*41a30*/  F2FP.F16.F32.PACK_AB R6, RZ, R6 ;  /* 0x00000006ff06723e */ /* 0x000fce00000000ff */
.L_x_9520:
[----:B------:R-:W-:Y:S05]  /*41a40*/  BSYNC B3 ;  /* 0x0000000000037941 */ /* 0x000fea0003800000 */
.L_x_9519:
        /* <DEDUP_REMOVED lines=19> */
.L_x_9526:
[----:B------:R-:W-:Y:S05]  /*41b80*/  BSYNC B4 ;  /* 0x0000000000047941 */ /* 0x000fea0003800000 */
.L_x_9525:
[----:B------:R-:W-:-:S07]  /*41b90*/  F2FP.F16.F32.PACK_AB R33, RZ, R33 ;  /* 0x00000021ff21723e */ /* 0x000fce00000000ff */
.L_x_9524:
[----:B------:R-:W-:Y:S05]  /*41ba0*/  BSYNC B3 ;  /* 0x0000000000037941 */ /* 0x000fea0003800000 */
.L_x_9523:
        /* <DEDUP_REMOVED lines=18> */
.L_x_9530:
[----:B------:R-:W-:Y:S05]  /*41cd0*/  BSYNC B4 ;  /* 0x0000000000047941 */ /* 0x000fea0003800000 */
.L_x_9529:
[----:B------:R-:W-:-:S07]  /*41ce0*/  F2FP.F16.F32.PACK_AB R29, RZ, R29 ;  /* 0x0000001dff1d723e */ /* 0x000fce00000000ff */
.L_x_9528:
[----:B------:R-:W-:Y:S05]  /*41cf0*/  BSYNC B3 ;  /* 0x0000000000037941 */ /* 0x000fea0003800000 */
.L_x_9527:
[----:B------:R-:W-:-:S05]  /*41d00*/  PRMT R29, R33, 0x5410, R29 ;  /* 0x00005410211d7816 */ /* 0x000fca000000001d */
[----:B------:R0:W-:Y:S02]  /*41d10*/  STG.E.64 desc[UR4][R4.64+0x2000], R28 ;  /* 0x0020001c04007986 */ /* 0x0001e4000c101b04 */
.L_x_9516:
[----:B------:R-:W-:Y:S05]  /*41d20*/  BSYNC B2 ;  /* 0x0000000000027941 */ /* 0x000fea0003800000 */
.L_x_9514:
        /* <DEDUP_REMOVED lines=9> */
.L_x_9532:
        /* <DEDUP_REMOVED lines=14> */
.L_x_9535:
[----:B------:R-:W-:Y:S05]  /*41ea0*/  BSYNC B3 ;  /* 0x0000000000037941 */ /* 0x000fea0003800000 */
.L_x_9534:
        /* <DEDUP_REMOVED lines=19> */
.L_x_9539:
[----:B------:R-:W-:Y:S05]  /*41fe0*/  BSYNC B4 ;  /* 0x0000000000047941 */ /* 0x000fea0003800000 */
.L_x_9538:
[----:B------:R-:W-:-:S07]  /*41ff0*/  F2FP.F16.F32.PACK_AB R6, RZ, R6 ;  /* 0x00000006ff06723e */ /* 0x000fce00000000ff */
.L_x_9537:
[----:B------:R-:W-:Y:S05]  /*42000*/  BSYNC B3 ;  /* 0x0000000000037941 */ /* 0x000fea0003800000 */
.L_x_9536:
        /* <DEDUP_REMOVED lines=19> */
.L_x_9543:
[----:B------:R-:W-:Y:S05]  /*42140*/  BSYNC B4 ;  /* 0x0000000000047941 */ /* 0x000fea0003800000 */
.L_x_9542:
[----:B------:R-:W-:-:S07]  /*42150*/  F2FP.F16.F32.PACK_AB R29, RZ, R29 ;  /* 0x0000001dff1d723e */ /* 0x000fce00000000ff */
.L_x_9541:
[----:B------:R-:W-:Y:S05]  /*42160*/  BSYNC B3 ;  /* 0x0000000000037941 */ /* 0x000fea0003800000 */
.L_x_9540:
        /* <DEDUP_REMOVED lines=18> */
.L_x_9547:
[----:B------:R-:W-:Y:S05]  /*42290*/  BSYNC B4 ;  /* 0x0000000000047941 */ /* 0x000fea0003800000 */
.L_x_9546:
[----:B------:R-:W-:-:S07]  /*422a0*/  F2FP.F16.F32.PACK_AB R27, RZ, R27 ;  /* 0x0000001bff1b723e */ /* 0x000fce00000000ff */
.L_x_9545:
[----:B------:R-:W-:Y:S05]  /*422b0*/  BSYNC B3 ;  /* 0x0000000000037941 */ /* 0x000fea0003800000 */
.L_x_9544:
[----:B------:R-:W-:-:S05]  /*422c0*/  PRMT R27, R29, 0x5410, R27 ;  /* 0x000054101d1b7816 */ /* 0x000fca000000001b */
[----:B------:R0:W-:Y:S02]  /*422d0*/  STG.E.64 desc[UR4][R4.64+0x2100], R26 ;  /* 0x0021001a04007986 */ /* 0x0001e4000c101b04 */
.L_x_9533:
[----:B------:R-:W-:Y:S05]  /*422e0*/  BSYNC B2 ;  /* 0x0000000000027941 */ /* 0x000fea0003800000 */
.L_x_9531:
        /* <DEDUP_REMOVED lines=9> */
.L_x_9549:
        /* <DEDUP_REMOVED lines=14> */
.L_x_9552:
[----:B------:R-:W-:Y:S05]  /*42460*/  BSYNC B3 ;  /* 0x0000000000037941 */ /* 0x000fea0003800000 */
.L_x_9551:
        /* <DEDUP_REMOVED lines=19> */
.L_x_9556:
[----:B------:R-:W-:Y:S05]  /*425a0*/  BSYNC B4 ;  /* 0x0000000000047941 */ /* 0x000fea0003800000 */
.L_x_9555:
[----:B------:R-:W-:-:S07]  /*425b0*/  F2FP.F16.F32.PACK_AB R6, RZ, R6 ;  /* 0x00000006ff06723e */ /* 0x000fce00000000ff */
.L_x_9554:
[----:B------:R-:W-:Y:S05]  /*425c0*/  BSYNC B3 ;  /* 0x0000000000037941 */ /* 0x000fea0003800000 */
.L_x_9553:
        /* <DEDUP_REMOVED lines=19> */
.L_x_9560:
[----:B------:R-:W-:Y:S05]  /*42700*/  BSYNC B4 ;  /* 0x0000000000047941 */ /* 0x000fea0003800000 */
.L_x_9559:
[----:B------:R-:W-:-:S07]  /*42710*/  F2FP.F16.F32.PACK_AB R27, RZ, R27 ;  /* 0x0000001bff1b723e */ /* 0x000fce00000000ff */
.L_x_9558:
[----:B------:R-:W-:Y:S05]  /*42720*/  BSYNC B3 ;  /* 0x0000000000037941 */ /* 0x000fea0003800000 */
.L_x_9557:
        /* <DEDUP_REMOVED lines=18> */
.L_x_9564:
[----:B------:R-:W-:Y:S05]  /*42850*/  BSYNC B4 ;  /* 0x0000000000047941 */ /* 0x000fea0003800000 */
.L_x_9563:
[----:B------:R-:W-:-:S07]  /*42860*/  F2FP.F16.F32.PACK_AB R23, RZ, R23 ;  /* 0x00000017ff17723e */ /* 0x000fce00000000ff */
.L_x_9562:
[----:B------:R-:W-:Y:S05]  /*42870*/  BSYNC B3 ;  /* 0x0000000000037941 */ /* 0x000fea0003800000 */
.L_x_9561:
[----:B------:R-:W-:-:S05]  /*42880*/  PRMT R23, R27, 0x5410, R23 ;  /* 0x000054101b177816 */ /* 0x000fca0000000017 */
[----:B------:R0:W-:Y:S02]  /*42890*/  STG.E.64 desc[UR4][R4.64+0x2200], R22 ;  /* 0x0022001604007986 */ /* 0x0001e4000c101b04 */
.L_x_9550:
[----:B------:R-:W-:Y:S05]  /*428a0*/  BSYNC B2 ;  /* 0x0000000000027941 */ /* 0x000fea0003800000 */
.L_x_9548:
        /* <DEDUP_REMOVED lines=9> */
.L_x_9566:
        /* <DEDUP_REMOVED lines=14> */
.L_x_9569:
[----:B------:R-:W-:Y:S05]  /*42a20*/  BSYNC B3 ;  /* 0x0000000000037941 */ /* 0x000fea0003800000 */
.L_x_9568:
        /* <DEDUP_REMOVED lines=19> */
.L_x_9573:
[----:B------:R-:W-:Y:S05]  /*42b60*/  BSYNC B4 ;  /* 0x0000000000047941 */ /* 0x000fea0003800000 */
.L_x_9572:
[----:B------:R-:W-:-:S07]  /*42b70*/  F2FP.F16.F32.PACK_AB R6, RZ, R6 ;  /* 0x00000006ff06723e */ /* 0x000fce00000000ff */
.L_x_9571:
[----:B------:R-:W-:Y:S05]  /*42b80*/  BSYNC B3 ;  /* 0x0000000000037941 */ /* 0x000fea0003800000 */
.L_x_9570:
        /* <DEDUP_REMOVED lines=19> */
.L_x_9577:
[----:B------:R-:W-:Y:S05]  /*42cc0*/  BSYNC B4 ;  /* 0x0000000000047941 */ /* 0x000fea0003800000 */
.L_x_9576:
[----:B------:R-:W-:-:S07]  /*42cd0*/  F2FP.F16.F32.PACK_AB R23, RZ, R23 ;  /* 0x00000017ff17723e */ /* 0x000fce00000000ff */
.L_x_9575:
[----:B------:R-:W-:Y:S05]  /*42ce0*/  BSYNC B3 ;  /* 0x0000000000037941 */ /* 0x000fea0003800000 */
.L_x_9574:
        /* <DEDUP_REMOVED lines=18> */
.L_x_9581:
[----:B------:R-:W-:Y:S05]  /*42e10*/  BSYNC B4 ;  /* 0x0000000000047941 */ /* 0x000fea0003800000 */
.L_x_9580:
[----:B------:R-:W-:-:S07]  /*42e20*/  F2FP.F16.F32.PACK_AB R21, RZ, R21 ;  /* 0x00000015ff15723e */ /* 0x000fce00000000ff */
.L_x_9579:
[----:B------:R-:W-:Y:S05]  /*42e30*/  BSYNC B3 ;  /* 0x0000000000037941 */ /* 0x000fea0003800000 */
.L_x_9578:
[----:B------:R-:W-:-:S05]  /*42e40*/  PRMT R21, R23, 0x5410, R21 ;  /* 0x0000541017157816 */ /* 0x000fca0000000015 */
[----:B------:R0:W-:Y:S02]  /*42e50*/  STG.E.64 desc[UR4][R4.64+0x2300], R20 ;  /* 0x0023001404007986 */ /* 0x0001e4000c101b04 */
.L_x_9567:
[----:B------:R-:W-:Y:S05]  /*42e60*/  BSYNC B2 ;  /* 0x0000000000027941 */ /* 0x000fea0003800000 */
.L_x_9565:
        /* <DEDUP_REMOVED lines=9> */
.L_x_9583:
        /* <DEDUP_REMOVED lines=14> */
.L_x_9586:
[----:B------:R-:W-:Y:S05]  /*42fe0*/  BSYNC B3 ;  /* 0x0000000000037941 */ /* 0x000fea0003800000 */
.L_x_9585:
        /* <DEDUP_REMOVED lines=19> */
.L_x_9590:
[----:B------:R-:W-:Y:S05]  /*43120*/  BSYNC B4 ;  /* 0x0000000000047941 */ /* 0x000fea0003800000 */
.L_x_9589:
[----:B------:R-:W-:-:S07]  /*43130*/  F2FP.F16.F32.PACK_AB R6, RZ, R6 ;  /* 0x00000006ff06723e */ /* 0x000fce00000000ff */
.L_x_9588:
[----:B------:R-:W-:Y:S05]  /*43140*/  BSYNC B3 ;  /* 0x0000000000037941 */ /* 0x000fea0003800000 */
.L_x_9587:
        /* <DEDUP_REMOVED lines=19> */
.L_x_9594:
[----:B------:R-:W-:Y:S05]  /*43280*/  BSYNC B4 ;  /* 0x0000000000047941 */ /* 0x000fea0003800000 */
.L_x_9593:
[----:B------:R-:W-:-:S07]  /*43290*/  F2FP.F16.F32.PACK_AB R21, RZ, R21 ;  /* 0x00000015ff15723e */ /* 0x000fce00000000ff */
.L_x_9592:
[----:B------:R-:W-:Y:S05]  /*432a0*/  BSYNC B3 ;  /* 0x0000000000037941 */ /* 0x000fea0003800000 */
.L_x_9591:
        /* <DEDUP_REMOVED lines=18> */
.L_x_9598:
[----:B------:R-:W-:Y:S05]  /*433d0*/  BSYNC B4 ;  /* 0x0000000000047941 */ /* 0x000fea0003800000 */
.L_x_9597:
[----:B------:R-:W-:-:S07]  /*433e0*/  F2FP.F16.F32.PACK_AB R6, RZ, R6 ;  /* 0x00000006ff06723e */ /* 0x000fce00000000ff */
.L_x_9596:
[----:B------:R-:W-:Y:S05]  /*433f0*/  BSYNC B3 ;  /* 0x0000000000037941 */ /* 0x000fea0003800000 */
.L_x_9595:
[----:B------:R-:W-:-:S05]  /*43400*/  PRMT R21, R21, 0x5410, R6 ;  /* 0x0000541015157816 */ /* 0x000fca0000000006 */
[----:B------:R0:W-:Y:S02]  /*43410*/  STG.E.64 desc[UR4][R4.64+0x2400], R20 ;  /* 0x0024001404007986 */ /* 0x0001e4000c101b04 */
.L_x_9584:
[----:B------:R-:W-:Y:S05]  /*43420*/  BSYNC B2 ;  /* 0x0000000000027941 */ /* 0x000fea0003800000 */
.L_x_9582:
        /* <DEDUP_REMOVED lines=9> */
.L_x_9600:
        /* <DEDUP_REMOVED lines=14> */
.L_x_9603:
[----:B------:R-:W-:Y:S05]  /*435a0*/  BSYNC B3 ;  /* 0x0000000000037941 */ /* 0x000fea0003800000 */
.L_x_9602:
        /* <DEDUP_REMOVED lines=19> */
.L_x_9607:
[----:B------:R-:W-:Y:S05]  /*436e0*/  BSYNC B4 ;  /* 0x0000000000047941 */ /* 0x000fea0003800000 */
.L_x_9606:
[----:B------:R-:W-:-:S07]  /*436f0*/  F2FP.F16.F32.PACK_AB R6, RZ, R6 ;  /* 0x00000006ff06723e */ /* 0x000fce00000000ff */
.L_x_9605:
[----:B------:R-:W-:Y:S05]  /*43700*/  BSYNC B3 ;  /* 0x0000000000037941 */ /* 0x000fea0003800000 */
.L_x_9604:
        /* <DEDUP_REMOVED lines=20> */
.L_x_9611:
[----:B------:R-:W-:Y:S05]  /*43850*/  BSYNC B4 ;  /* 0x0000000000047941 */ /* 0x000fea0003800000 */
.L_x_9610:
[----:B------:R-:W-:-:S07]  /*43860*/  F2FP.F16.F32.PACK_AB R18, RZ, R18 ;  /* 0x00000012ff12723e */ /* 0x000fce00000000ff */
.L_x_9609:
[----:B------:R-:W-:Y:S05]  /*43870*/  BSYNC B3 ;  /* 0x0000000000037941 */ /* 0x000fea0003800000 */
.L_x_9608:
        /* <DEDUP_REMOVED lines=17> */
[----:B-1234-:R-:W-:Y:S05]  /*43990*/  CALL.REL.NOINC `($__internal_15_$__cuda_sm3x_div_rn_noftz_f32_slowpath) ;  /* 0x000001fc00d87944 */ /* 0x01efea0003c00000 */
[----:B------:R-:W-:-:S07]  /*439a0*/  MOV R17, R251 ;  /* 0x000000fb00117202 */ /* 0x000fce0000000f00 */
.L_x_9615:
[----:B------:R-:W-:Y:S05]  /*439b0*/  BSYNC B4 ;  /* 0x0000000000047941 */ /* 0x000fea0003800000 */
.L_x_9614:
[----:B------:R-:W-:-:S07]  /*439c0*/  F2FP.F16.F32.PACK_AB R17, RZ, R17 ;  /* 0x00000011ff11723e */ /* 0x000fce00000000ff */
.L_x_9613:
[----:B------:R-:W-:Y:S05]  /*439d0*/  BSYNC B3 ;  /* 0x0000000000037941 */ /* 0x000fea0003800000 */
.L_x_9612:
[----:B------:R-:W-:-:S05]  /*439e0*/  PRMT R17, R18, 0x5410, R17 ;  /* 0x0000541012117816 */ /* 0x000fca0000000011 */
[----:B------:R0:W-:Y:S02]  /*439f0*/  STG.E.64 desc[UR4][R4.64+0x2500], R16 ;  /* 0x0025001004007986 */ /* 0x0001e4000c101b04 */
.L_x_9601:
[----:B------:R-:W-:Y:S05]  /*43a00*/  BSYNC B2 ;  /* 0x0000000000027941 */ /* 0x000fea0003800000 */
.L_x_9599:
        /* <DEDUP_REMOVED lines=9> */
.L_x_9617:
        /* <DEDUP_REMOVED lines=14> */
.L_x_9620:
[----:B------:R-:W-:Y:S05]  /*43b80*/  BSYNC B3 ;  /* 0x0000000000037941 */ /* 0x000fea0003800000 */
.L_x_9619:
        /* <DEDUP_REMOVED lines=19> */
.L_x_9624:
[----:B------:R-:W-:Y:S05]  /*43cc0*/  BSYNC B4 ;  /* 0x0000000000047941 */ /* 0x000fea0003800000 */
.L_x_9623:
[----:B------:R-:W-:-:S07]  /*43cd0*/  F2FP.F16.F32.PACK_AB R6, RZ, R6 ;  /* 0x00000006ff06723e */ /* 0x000fce00000000ff */
.L_x_9622:
[----:B------:R-:W-:Y:S05]  /*43ce0*/  BSYNC B3 ;  /* 0x0000000000037941 */ /* 0x000fea0003800000 */
.L_x_9621:
        /* <DEDUP_REMOVED lines=20> */
.L_x_9628:
[----:B------:R-:W-:Y:S05]  /*43e30*/  BSYNC B4 ;  /* 0x0000000000047941 */ /* 0x000fea0003800000 */
.L_x_9627:
[----:B------:R-:W-:-:S07]  /*43e40*/  F2FP.F16.F32.PACK_AB R17, RZ, R17 ;  /* 0x00000011ff11723e */ /* 0x000fce00000000ff */
.L_x_9626:
[----:B------:R-:W-:Y:S05]  /*43e50*/  BSYNC B3 ;  /* 0x0000000000037941 */ /* 0x000fea0003800000 */
.L_x_9625:
        /* <DEDUP_REMOVED lines=19> */
.L_x_9632:
[----:B------:R-:W-:Y:S05]  /*43f90*/  BSYNC B4 ;  /* 0x0000000000047941 */ /* 0x000fea0003800000 */
.L_x_9631:
[----:B------:R-:W-:-:S07]  /*43fa0*/  F2FP.F16.F32.PACK_AB R6, RZ, R6 ;  /* 0x00000006ff06723e */ /* 0x000fce00000000ff */
.L_x_9630:
[----:B------:R-:W-:Y:S05]  /*43fb0*/  BSYNC B3 ;  /* 0x0000000000037941 */ /* 0x000fea0003800000 */
.L_x_9629:
[----:B------:R-:W-:-:S05]  /*43fc0*/  PRMT R17, R17, 0x5410, R6 ;  /* 0x0000541011117816 */ /* 0x000fca0000000006 */
[----:B------:R0:W-:Y:S02]  /*43fd0*/  STG.E.64 desc[UR4][R4.64+0x2600], R16 ;  /* 0x0026001004007986 */ /* 0x0001e4000c101b04 */
.L_x_9618:
[----:B------:R-:W-:Y:S05]  /*43fe0*/  BSYNC B2 ;  /* 0x0000000000027941 */ /* 0x000fea0003800000 */
.L_x_9616:
        /* <DEDUP_REMOVED lines=9> */
.L_x_9634:
        /* <DEDUP_REMOVED lines=14> */
.L_x_9637:
[----:B------:R-:W-:Y:S05]  /*44160*/  BSYNC B3 ;  /* 0x0000000000037941 */ /* 0x000fea0003800000 */
.L_x_9636:
        /* <DEDUP_REMOVED lines=19> */
.L_x_9641:
[----:B------:R-:W-:Y:S05]  /*442a0*/  BSYNC B4 ;  /* 0x0000000000047941 */ /* 0x000fea0003800000 */
.L_x_9640:
[----:B------:R-:W-:-:S07]  /*442b0*/  F2FP.F16.F32.PACK_AB R6, RZ, R6 ;  /* 0x00000006ff06723e */ /* 0x000fce00000000ff */
.L_x_9639:
[----:B------:R-:W-:Y:S05]  /*442c0*/  BSYNC B3 ;  /* 0x0000000000037941 */ /* 0x000fea0003800000 */
.L_x_9638:
        /* <DEDUP_REMOVED lines=20> */
.L_x_9645:
[----:B------:R-:W-:Y:S05]  /*44410*/  BSYNC B4 ;  /* 0x0000000000047941 */ /* 0x000fea0003800000 */
.L_x_9644:
[----:B------:R-:W-:-:S07]  /*44420*/  F2FP.F16.F32.PACK_AB R16, RZ, R16 ;  /* 0x00000010ff10723e */ /* 0x000fce00000000ff */
.L_x_9643:
[----:B------:R-:W-:Y:S05]  /*44430*/  BSYNC B3 ;  /* 0x0000000000037941 */ /* 0x000fea0003800000 */
.L_x_9642:
        /* <DEDUP_REMOVED lines=19> */
.L_x_9649:
[----:B------:R-:W-:Y:S05]  /*44570*/  BSYNC B4 ;  /* 0x0000000000047941 */ /* 0x000fea0003800000 */
.L_x_9648:
[----:B------:R-:W-:-:S07]  /*44580*/  F2FP.F16.F32.PACK_AB R15, RZ, R15 ;  /* 0x0000000fff0f723e */ /* 0x000fce00000000ff */
.L_x_9647:
[----:B------:R-:W-:Y:S05]  /*44590*/  BSYNC B3 ;  /* 0x0000000000037941 */ /* 0x000fea0003800000 */
.L_x_9646:
[----:B------:R-:W-:-:S05]  /*445a0*/  PRMT R15, R16, 0x5410, R15 ;  /* 0x00005410100f7816 */ /* 0x000fca000000000f */
[----:B------:R0:W-:Y:S02]  /*445b0*/  STG.E.64 desc[UR4][R4.64+0x2700], R14 ;  /* 0x0027000e04007986 */ /* 0x0001e4000c101b04 */
.L_x_9635:
[----:B------:R-:W-:Y:S05]  /*445c0*/  BSYNC B2 ;  /* 0x0000000000027941 */ /* 0x000fea0003800000 */
.L_x_9633:
        /* <DEDUP_REMOVED lines=9> */
.L_x_9651:
        /* <DEDUP_REMOVED lines=14> */
.L_x_9654:
[----:B------:R-:W-:Y:S05]  /*44740*/  BSYNC B3 ;  /* 0x0000000000037941 */ /* 0x000fea0003800000 */
.L_x_9653:
        /* <DEDUP_REMOVED lines=19> */
.L_x_9658:
[----:B------:R-:W-:Y:S05]  /*44880*/  BSYNC B4 ;  /* 0x0000000000047941 */ /* 0x000fea0003800000 */
.L_x_9657:
[----:B------:R-:W-:-:S07]  /*44890*/  F2FP.F16.F32.PACK_AB R6, RZ, R6 ;  /* 0x00000006ff06723e */ /* 0x000fce00000000ff */
.L_x_9656:
[----:B------:R-:W-:Y:S05]  /*448a0*/  BSYNC B3 ;  /* 0x0000000000037941 */ /* 0x000fea0003800000 */
.L_x_9655:
        /* <DEDUP_REMOVED lines=20> */
.L_x_9662:
[----:B------:R-:W-:Y:S05]  /*449f0*/  BSYNC B4 ;  /* 0x0000000000047941 */ /* 0x000fea0003800000 */
.L_x_9661:
[----:B------:R-:W-:-:S07]  /*44a00*/  F2FP.F16.F32.PACK_AB R15, RZ, R15 ;  /* 0x0000000fff0f723e */ /* 0x000fce00000000ff */
.L_x_9660:
[----:B------:R-:W-:Y:S05]  /*44a10*/  BSYNC B3 ;  /* 0x0000000000037941 */ /* 0x000fea0003800000 */
.L_x_9659:
        /* <DEDUP_REMOVED lines=19> */
.L_x_9666:
[----:B------:R-:W-:Y:S05]  /*44b50*/  BSYNC B4 ;  /* 0x0000000000047941 */ /* 0x000fea0003800000 */
.L_x_9665:
[----:B------:R-:W-:-:S07]  /*44b60*/  F2FP.F16.F32.PACK_AB R6, RZ, R6 ;  /* 0x00000006ff06723e */ /* 0x000fce00000000ff */
.L_x_9664:
[----:B------:R-:W-:Y:S05]  /*44b70*/  BSYNC B3 ;  /* 0x0000000000037941 */ /* 0x000fea0003800000 */
.L_x_9663:
[----:B------:R-:W-:-:S05]  /*44b80*/  PRMT R15, R15, 0x5410, R6 ;  /* 0x000054100f0f7816 */ /* 0x000fca0000000006 */
[----:B------:R0:W-:Y:S02]  /*44b90*/  STG.E.64 desc[UR4][R4.64+0x2800], R14 ;  /* 0x0028000e04007986 */ /* 0x0001e4000c101b04 */
.L_x_9652:
[----:B------:R-:W-:Y:S05]  /*44ba0*/  BSYNC B2 ;  /* 0x0000000000027941 */ /* 0x000fea0003800000 */
.L_x_9650:
        /* <DEDUP_REMOVED lines=9> */
.L_x_9668:
        /* <DEDUP_REMOVED lines=14> */
.L_x_9671:
[----:B------:R-:W-:Y:S05]  /*44d20*/  BSYNC B3 ;  /* 0x0000000000037941 */ /* 0x000fea0003800000 */
.L_x_9670:
        /* <DEDUP_REMOVED lines=19> */
.L_x_9675:
[----:B------:R-:W-:Y:S05]  /*44e60*/  BSYNC B4 ;  /* 0x0000000000047941 */ /* 0x000fea0003800000 */
.L_x_9674:
[----:B------:R-:W-:-:S07]  /*44e70*/  F2FP.F16.F32.PACK_AB R6, RZ, R6 ;  /* 0x00000006ff06723e */ /* 0x000fce00000000ff */
.L_x_9673:
[----:B------:R-:W-:Y:S05]  /*44e80*/  BSYNC B3 ;  /* 0x0000000000037941 */ /* 0x000fea0003800000 */
.L_x_9672:
        /* <DEDUP_REMOVED lines=20> */
.L_x_9679:
[----:B------:R-:W-:Y:S05]  /*44fd0*/  BSYNC B4 ;  /* 0x0000000000047941 */ /* 0x000fea0003800000 */
.L_x_9678:
[----:B------:R-:W-:-:S07]  /*44fe0*/  F2FP.F16.F32.PACK_AB R14, RZ, R14 ;  /* 0x0000000eff0e723e */ /* 0x000fce00000000ff */
.L_x_9677:
[----:B------:R-:W-:Y:S05]  /*44ff0*/  BSYNC B3 ;  /* 0x0000000000037941 */ /* 0x000fea0003800000 */
.L_x_9676:
        /* <DEDUP_REMOVED lines=19> */
.L_x_9683:
[----:B------:R-:W-:Y:S05]  /*45130*/  BSYNC B4 ;  /* 0x0000000000047941 */ /* 0x000fea0003800000 */
.L_x_9682:
[----:B------:R-:W-:-:S07]  /*45140*/  F2FP.F16.F32.PACK_AB R13, RZ, R13 ;  /* 0x0000000dff0d723e */ /* 0x000fce00000000ff */
.L_x_9681:
[----:B------:R-:W-:Y:S05]  /*45150*/  BSYNC B3 ;  /* 0x0000000000037941 */ /* 0x000fea0003800000 */
.L_x_9680:
[----:B------:R-:W-:-:S05]  /*45160*/  PRMT R13, R14, 0x5410, R13 ;  /* 0x000054100e0d7816 */ /* 0x000fca000000000d */
[----:B------:R0:W-:Y:S02]  /*45170*/  STG.E.64 desc[UR4][R4.64+0x2900], R12 ;  /* 0x0029000c04007986 */ /* 0x0001e4000c101b04 */
.L_x_9669:
[----:B------:R-:W-:Y:S05]  /*45180*/  BSYNC B2 ;  /* 0x0000000000027941 */ /* 0x000fea0003800000 */
.L_x_9667:
        /* <DEDUP_REMOVED lines=9> */
.L_x_9685:
        /* <DEDUP_REMOVED lines=14> */
.L_x_9688:
[----:B------:R-:W-:Y:S05]  /*45300*/  BSYNC B3 ;  /* 0x0000000000037941 */ /* 0x000fea0003800000 */
.L_x_9687:
        /* <DEDUP_REMOVED lines=19> */
.L_x_9692:
[----:B------:R-:W-:Y:S05]  /*45440*/  BSYNC B4 ;  /* 0x0000000000047941 */ /* 0x000fea0003800000 */
.L_x_9691:
[----:B------:R-:W-:-:S07]  /*45450*/  F2FP.F16.F32.PACK_AB R6, RZ, R6 ;  /* 0x00000006ff06723e */ /* 0x000fce00000000ff */
.L_x_9690:
[----:B------:R-:W-:Y:S05]  /*45460*/  BSYNC B3 ;  /* 0x0000000000037941 */ /* 0x000fea0003800000 */
.L_x_9689:
        /* <DEDUP_REMOVED lines=20> */
.L_x_9696:
[----:B------:R-:W-:Y:S05]  /*455b0*/  BSYNC B4 ;  /* 0x0000000000047941 */ /* 0x000fea0003800000 */
.L_x_9695:
[----:B------:R-:W-:-:S07]  /*455c0*/  F2FP.F16.F32.PACK_AB R13, RZ, R13 ;  /* 0x0000000dff0d723e */ /* 0x000fce00000000ff */
.L_x_9694:
[----:B------:R-:W-:Y:S05]  /*455d0*/  BSYNC B3 ;  /* 0x0000000000037941 */ /* 0x000fea0003800000 */
.L_x_9693:
        /* <DEDUP_REMOVED lines=19> */
.L_x_9700:
[----:B------:R-:W-:Y:S05]  /*45710*/  BSYNC B4 ;  /* 0x0000000000047941 */ /* 0x000fea0003800000 */
.L_x_9699:
[----:B------:R-:W-:-:S07]  /*45720*/  F2FP.F16.F32.PACK_AB R6, RZ, R6 ;  /* 0x00000006ff06723e */ /* 0x000fce00000000ff */
.L_x_9698:
[----:B------:R-:W-:Y:S05]  /*45730*/  BSYNC B3 ;  /* 0x0000000000037941 */ /* 0x000fea0003800000 */
.L_x_9697:
[----:B------:R-:W-:-:S05]  /*45740*/  PRMT R13, R13, 0x5410, R6 ;  /* 0x000054100d0d7816 */ /* 0x000fca0000000006 */
[----:B------:R0:W-:Y:S02]  /*45750*/  STG.E.64 desc[UR4][R4.64+0x2a00], R12 ;  /* 0x002a000c04007986 */ /* 0x0001e4000c101b04 */
.L_x_9686:
[----:B------:R-:W-:Y:S05]  /*45760*/  BSYNC B2 ;  /* 0x0000000000027941 */ /* 0x000fea0003800000 */
.L_x_9684:
        /* <DEDUP_REMOVED lines=9> */
.L_x_9702:
        /* <DEDUP_REMOVED lines=14> */
.L_x_9705:
[----:B------:R-:W-:Y:S05]  /*458e0*/  BSYNC B3 ;  /* 0x0000000000037941 */ /* 0x000fea0003800000 */
.L_x_9704:
        /* <DEDUP_REMOVED lines=19> */
.L_x_9709:
[----:B------:R-:W-:Y:S05]  /*45a20*/  BSYNC B4 ;  /* 0x0000000000047941 */ /* 0x000fea0003800000 */
.L_x_9708:
[----:B------:R-:W-:-:S07]  /*45a30*/  F2FP.F16.F32.PACK_AB R6, RZ, R6 ;  /* 0x00000006ff06723e */ /* 0x000fce00000000ff */
.L_x_9707:
[----:B------:R-:W-:Y:S05]  /*45a40*/  BSYNC B3 ;  /* 0x0000000000037941 */ /* 0x000fea0003800000 */
.L_x_9706:
        /* <DEDUP_REMOVED lines=20> */
.L_x_9713:
[----:B------:R-:W-:Y:S05]  /*45b90*/  BSYNC B4 ;  /* 0x0000000000047941 */ /* 0x000fea0003800000 */
.L_x_9712:
[----:B------:R-:W-:-:S07]  /*45ba0*/  F2FP.F16.F32.PACK_AB R12, RZ, R12 ;  /* 0x0000000cff0c723e */ /* 0x000fce00000000ff */
.L_x_9711:
[----:B------:R-:W-:Y:S05]  /*45bb0*/  BSYNC B3 ;  /* 0x0000000000037941 */ /* 0x000fea0003800000 */
.L_x_9710:
        /* <DEDUP_REMOVED lines=19> */
.L_x_9717:
[----:B------:R-:W-:Y:S05]  /*45cf0*/  BSYNC B4 ;  /* 0x0000000000047941 */ /* 0x000fea0003800000 */
.L_x_9716:
[----:B------:R-:W-:-:S07]  /*45d00*/  F2FP.F16.F32.PACK_AB R11, RZ, R11 ;  /* 0x0000000bff0b723e */ /* 0x000fce00000000ff */
.L_x_9715:
[----:B------:R-:W-:Y:S05]  /*45d10*/  BSYNC B3 ;  /* 0x0000000000037941 */ /* 0x000fea0003800000 */
.L_x_9714:
[----:B------:R-:W-:-:S05]  /*45d20*/  PRMT R11, R12, 0x5410, R11 ;  /* 0x000054100c0b7816 */ /* 0x000fca000000000b */
[----:B------:R0:W-:Y:S02]  /*45d30*/  STG.E.64 desc[UR4][R4.64+0x2b00], R10 ;  /* 0x002b000a04007986 */ /* 0x0001e4000c101b04 */
.L_x_9703:
[----:B------:R-:W-:Y:S05]  /*45d40*/  BSYNC B2 ;  /* 0x0000000000027941 */ /* 0x000fea0003800000 */
.L_x_9701:
        /* <DEDUP_REMOVED lines=9> */
.L_x_9719:
        /* <DEDUP_REMOVED lines=14> */
.L_x_9722:
[----:B------:R-:W-:Y:S05]  /*45ec0*/  BSYNC B3 ;  /* 0x0000000000037941 */ /* 0x000fea0003800000 */
.L_x_9721:
        /* <DEDUP_REMOVED lines=19> */
.L_x_9726:
[----:B------:R-:W-:Y:S05]  /*46000*/  BSYNC B4 ;  /* 0x0000000000047941 */ /* 0x000fea0003800000 */
.L_x_9725:
[----:B------:R-:W-:-:S07]  /*46010*/  F2FP.F16.F32.PACK_AB R6, RZ, R6 ;  /* 0x00000006ff06723e */ /* 0x000fce00000000ff */
.L_x_9724:
[----:B------:R-:W-:Y:S05]  /*46020*/  BSYNC B3 ;  /* 0x0000000000037941 */ /* 0x000fea0003800000 */
.L_x_9723:
        /* <DEDUP_REMOVED lines=20> */
.L_x_9730:
[----:B------:R-:W-:Y:S05]  /*46170*/  BSYNC B4 ;  /* 0x0000000000047941 */ /* 0x000fea0003800000 */
.L_x_9729:
[----:B------:R-:W-:-:S07]  /*46180*/  F2FP.F16.F32.PACK_AB R11, RZ, R11 ;  /* 0x0000000bff0b723e */ /* 0x000fce00000000ff */
.L_x_9728:
[----:B------:R-:W-:Y:S05]  /*46190*/  BSYNC B3 ;  /* 0x0000000000037941 */ /* 0x000fea0003800000 */
.L_x_9727:
        /* <DEDUP_REMOVED lines=19> */
.L_x_9734:
[----:B------:R-:W-:Y:S05]  /*462d0*/  BSYNC B4 ;  /* 0x0000000000047941 */ /* 0x000fea0003800000 */
.L_x_9733:
[----:B------:R-:W-:-:S07]  /*462e0*/  F2FP.F16.F32.PACK_AB R6, RZ, R6 ;  /* 0x00000006ff06723e */ /* 0x000fce00000000ff */
.L_x_9732:
[----:B------:R-:W-:Y:S05]  /*462f0*/  BSYNC B3 ;  /* 0x0000000000037941 */ /* 0x000fea0003800000 */
.L_x_9731:
[----:B------:R-:W-:-:S05]  /*46300*/  PRMT R11, R11, 0x5410, R6 ;  /* 0x000054100b0b7816 */ /* 0x000fca0000000006 */
[----:B------:R0:W-:Y:S02]  /*46310*/  STG.E.64 desc[UR4][R4.64+0x2c00], R10 ;  /* 0x002c000a04007986 */ /* 0x0001e4000c101b04 */
.L_x_9720:
[----:B------:R-:W-:Y:S05]  /*46320*/  BSYNC B2 ;  /* 0x0000000000027941 */ /* 0x000fea0003800000 */
.L_x_9718:
        /* <DEDUP_REMOVED lines=9> */
.L_x_9736:
        /* <DEDUP_REMOVED lines=14> */
.L_x_9739:
[----:B------:R-:W-:Y:S05]  /*464a0*/  BSYNC B3 ;  /* 0x0000000000037941 */ /* 0x000fea0003800000 */
.L_x_9738:
[----:B------:R-:W-:Y:S01]  /*464b0*/  IADD3 R6, R2, 0x1681, RZ ;  /* 0x0000168102067810 */ /* 0x000fe20007ffe0ff */
[----:B------:R-:W-:Y:S01]  /*464c0*/  BSSY B3, `(.L_x_9740) ;  /* 0x0000015000037945 */ /* 0x000fe20003800000 */
[----:B------:R-:W-:Y:S02]  /*464d0*/  F2FP.F16.F32.PACK_AB R10, RZ, R10 ;  /* 0x0000000aff0a723e */ /* 0x000fe400000000ff */
        /* <DEDUP_REMOVED lines=17> */
.L_x_9743:
[----:B------:R-:W-:Y:S05]  /*465f0*/  BSYNC B4 ;  /* 0x0000000000047941 */ /* 0x000fea0003800000 */
.L_x_9742:
[----:B------:R-:W-:-:S07]  /*46600*/  F2FP.F16.F32.PACK_AB R6, RZ, R6 ;  /* 0x00000006ff06723e */ /* 0x000fce00000000ff */
.L_x_9741:
[----:B------:R-:W-:Y:S05]  /*46610*/  BSYNC B3 ;  /* 0x0000000000037941 */ /* 0x000fea0003800000 */
.L_x_9740:
        /* <DEDUP_REMOVED lines=20> */
.L_x_9747:
[----:B------:R-:W-:Y:S05]  /*46760*/  BSYNC B4 ;  /* 0x0000000000047941 */ /* 0x000fea0003800000 */
.L_x_9746:
[----:B------:R-:W-:-:S07]  /*46770*/  F2FP.F16.F32.PACK_AB R11, RZ, R11 ;  /* 0x0000000bff0b723e */ /* 0x000fce00000000ff */
.L_x_9745:
[----:B------:R-:W-:Y:S05]  /*46780*/  BSYNC B3 ;  /* 0x0000000000037941 */ /* 0x000fea0003800000 */
.L_x_9744:
        /* <DEDUP_REMOVED lines=19> */
.L_x_9751:
[----:B------:R-:W-:Y:S05]  /*468c0*/  BSYNC B4 ;  /* 0x0000000000047941 */ /* 0x000fea0003800000 */
.L_x_9750:
[----:B------:R-:W-:-:S07]  /*468d0*/  F2FP.F16.F32.PACK_AB R6, RZ, R6 ;  /* 0x00000006ff06723e */ /* 0x000fce00000000ff */
.L_x_9749:
[----:B------:R-:W-:Y:S05]  /*468e0*/  BSYNC B3 ;  /* 0x0000000000037941 */ /* 0x000fea0003800000 */
.L_x_9748:
[----:B------:R-:W-:-:S05]  /*468f0*/  PRMT R11, R11, 0x5410, R6 ;  /* 0x000054100b0b7816 */ /* 0x000fca0000000006 */
[----:B------:R0:W-:Y:S02]  /*46900*/  STG.E.64 desc[UR4][R4.64+0x2d00], R10 ;  /* 0x002d000a04007986 */ /* 0x0001e4000c101b04 */
.L_x_9737:
[----:B------:R-:W-:Y:S05]  /*46910*/  BSYNC B2 ;  /* 0x0000000000027941 */ /* 0x000fea0003800000 */
.L_x_9735:
        /* <DEDUP_REMOVED lines=9> */
.L_x_9753:
        /* <DEDUP_REMOVED lines=14> */
.L_x_9756:
[----:B------:R-:W-:Y:S05]  /*46a90*/  BSYNC B3 ;  /* 0x0000000000037941 */ /* 0x000fea0003800000 */
.L_x_9755:
        /* <DEDUP_REMOVED lines=20> */
.L_x_9760:
[----:B------:R-:W-:Y:S05]  /*46be0*/  BSYNC B4 ;  /* 0x0000000000047941 */ /* 0x000fea0003800000 */
.L_x_9759:
[----:B------:R-:W-:-:S07]  /*46bf0*/  F2FP.F16.F32.PACK_AB R6, RZ, R6 ;  /* 0x00000006ff06723e */ /* 0x000fce00000000ff */
.L_x_9758:
[----:B------:R-:W-:Y:S05]  /*46c00*/  BSYNC B3 ;  /* 0x0000000000037941 */ /* 0x000fea0003800000 */
.L_x_9757:
        /* <DEDUP_REMOVED lines=20> */
.L_x_9764:
[----:B------:R-:W-:Y:S05]  /*46d50*/  BSYNC B4 ;  /* 0x0000000000047941 */ /* 0x000fea0003800000 */
.L_x_9763:
[----:B------:R-:W-:-:S07]  /*46d60*/  F2FP.F16.F32.PACK_AB R11, RZ, R11 ;  /* 0x0000000bff0b723e */ /* 0x000fce00000000ff */
.L_x_9762:
[----:B------:R-:W-:Y:S05]  /*46d70*/  BSYNC B3 ;  /* 0x0000000000037941 */ /* 0x000fea0003800000 */
.L_x_9761:
        /* <DEDUP_REMOVED lines=19> */
.L_x_9768:
[----:B------:R-:W-:Y:S05]  /*46eb0*/  BSYNC B4 ;  /* 0x0000000000047941 */ /* 0x000fea0003800000 */
.L_x_9767:
[----:B------:R-:W-:-:S07]  /*46ec0*/  F2FP.F16.F32.PACK_AB R6, RZ, R6 ;  /* 0x00000006ff06723e */ /* 0x000fce00000000ff */
.L_x_9766:
[----:B------:R-:W-:Y:S05]  /*46ed0*/  BSYNC B3 ;  /* 0x0000000000037941 */ /* 0x000fea0003800000 */
.L_x_9765:
[----:B------:R-:W-:-:S05]  /*46ee0*/  PRMT R11, R11, 0x5410, R6 ;  /* 0x000054100b0b7816 */ /* 0x000fca0000000006 */
[----:B------:R0:W-:Y:S02]  /*46ef0*/  STG.E.64 desc[UR4][R4.64+0x2e00], R10 ;  /* 0x002e000a04007986 */ /* 0x0001e4000c101b04 */
.L_x_9754:
[----:B------:R-:W-:Y:S05]  /*46f00*/  BSYNC B2 ;  /* 0x0000000000027941 */ /* 0x000fea0003800000 */
.L_x_9752:
        /* <DEDUP_REMOVED lines=9> */
.L_x_9770:
        /* <DEDUP_REMOVED lines=14> */
.L_x_9773:
[----:B------:R-:W-:Y:S05]  /*47080*/  BSYNC B3 ;  /* 0x0000000000037941 */ /* 0x000fea0003800000 */
.L_x_9772:
        /* <DEDUP_REMOVED lines=20> */
.L_x_9777:
[----:B------:R-:W-:Y:S05]  /*471d0*/  BSYNC B4 ;  /* 0x0000000000047941 */ /* 0x000fea0003800000 */
.L_x_9776:
[----:B------:R-:W-:-:S07]  /*471e0*/  F2FP.F16.F32.PACK_AB R6, RZ, R6 ;  /* 0x00000006ff06723e */ /* 0x000fce00000000ff */
.L_x_9775:
[----:B------:R-:W-:Y:S05]  /*471f0*/  BSYNC B3 ;  /* 0x0000000000037941 */ /* 0x000fea0003800000 */
.L_x_9774:
        /* <DEDUP_REMOVED lines=20> */
.L_x_9781:
[----:B------:R-:W-:Y:S05]  /*47340*/  BSYNC B4 ;  /* 0x0000000000047941 */ /* 0x000fea0003800000 */
.L_x_9780:
[----:B------:R-:W-:-:S07]  /*47350*/  F2FP.F16.F32.PACK_AB R11, RZ, R11 ;  /* 0x0000000bff0b723e */ /* 0x000fce00000000ff */
.L_x_9779:
[----:B------:R-:W-:Y:S05]  /*47360*/  BSYNC B3 ;  /* 0x0000000000037941 */ /* 0x000fea0003800000 */
.L_x_9778:
        /* <DEDUP_REMOVED lines=19> */
.L_x_9785:
[----:B------:R-:W-:Y:S05]  /*474a0*/  BSYNC B4 ;  /* 0x0000000000047941 */ /* 0x000fea0003800000 */
.L_x_9784:
[----:B------:R-:W-:-:S07]  /*474b0*/  F2FP.F16.F32.PACK_AB R6, RZ, R6 ;  /* 0x00000006ff06723e */ /* 0x000fce00000000ff */
.L_x_9783:
[----:B------:R-:W-:Y:S05]  /*474c0*/  BSYNC B3 ;  /* 0x0000000000037941 */ /* 0x000fea0003800000 */
.L_x_9782:
[----:B------:R-:W-:-:S05]  /*474d0*/  PRMT R11, R11, 0x5410, R6 ;  /* 0x000054100b0b7816 */ /* 0x000fca0000000006 */
[----:B------:R0:W-:Y:S02]  /*474e0*/  STG.E.64 desc[UR4][R4.64+0x2f00], R10 ;  /* 0x002f000a04007986 */ /* 0x0001e4000c101b04 */
.L_x_9771:
[----:B------:R-:W-:Y:S05]  /*474f0*/  BSYNC B2 ;  /* 0x0000000000027941 */ /* 0x000fea0003800000 */
.L_x_9769:
        /* <DEDUP_REMOVED lines=9> */
.L_x_9787:
        /* <DEDUP_REMOVED lines=14> */
.L_x_9790:
[----:B------:R-:W-:Y:S05]  /*47670*/  BSYNC B3 ;  /* 0x0000000000037941 */ /* 0x000fea0003800000 */
.L_x_9789:
        /* <DEDUP_REMOVED lines=20> */
.L_x_9794:
[----:B------:R-:W-:Y:S05]  /*477c0*/  BSYNC B4 ;  /* 0x0000000000047941 */ /* 0x000fea0003800000 */
.L_x_9793:
[----:B------:R-:W-:-:S07]  /*477d0*/  F2FP.F16.F32.PACK_AB R6, RZ, R6 ;  /* 0x00000006ff06723e */ /* 0x000fce00000000ff */
.L_x_9792:
[----:B------:R-:W-:Y:S05]  /*477e0*/  BSYNC B3 ;  /* 0x0000000000037941 */ /* 0x000fea0003800000 */
.L_x_9791:
        /* <DEDUP_REMOVED lines=20> */
.L_x_9798:
[----:B------:R-:W-:Y:S05]  /*47930*/  BSYNC B4 ;  /* 0x0000000000047941 */ /* 0x000fea0003800000 */
.L_x_9797:
[----:B------:R-:W-:-:S07]  /*47940*/  F2FP.F16.F32.PACK_AB R11, RZ, R11 ;  /* 0x0000000bff0b723e */ /* 0x000fce00000000ff */
.L_x_9796:
[----:B------:R-:W-:Y:S05]  /*47950*/  BSYNC B3 ;  /* 0x0000000000037941 */ /* 0x000fea0003800000 */
.L_x_9795:
        /* <DEDUP_REMOVED lines=19> */
.L_x_9802:
[----:B------:R-:W-:Y:S05]  /*47a90*/  BSYNC B4 ;  /* 0x0000000000047941 */ /* 0x000fea0003800000 */
.L_x_9801:
[----:B------:R-:W-:-:S07]  /*47aa0*/  F2FP.F16.F32.PACK_AB R6, RZ, R6 ;  /* 0x00000006ff06723e */ /* 0x000fce00000000ff */
.L_x_9800:
[----:B------:R-:W-:Y:S05]  /*47ab0*/  BSYNC B3 ;  /* 0x0000000000037941 */ /* 0x000fea0003800000 */
.L_x_9799:
[----:B------:R-:W-:-:S05]  /*47ac0*/  PRMT R11, R11, 0x5410, R6 ;  /* 0x000054100b0b7816 */ /* 0x000fca0000000006 */
[----:B------:R0:W-:Y:S02]  /*47ad0*/  STG.E.64 desc[UR4][R4.64+0x3000], R10 ;  /* 0x0030000a04007986 */ /* 0x0001e4000c101b04 */
.L_x_9788:
[----:B------:R-:W-:Y:S05]  /*47ae0*/  BSYNC B2 ;  /* 0x0000000000027941 */ /* 0x000fea0003800000 */
.L_x_9786:
        /* <DEDUP_REMOVED lines=9> */
.L_x_9804:
        /* <DEDUP_REMOVED lines=14> */
.L_x_9807:
[----:B------:R-:W-:Y:S05]  /*47c60*/  BSYNC B3 ;  /* 0x0000000000037941 */ /* 0x000fea0003800000 */
.L_x_9806:
        /* <DEDUP_REMOVED lines=20> */
.L_x_9811:
[----:B------:R-:W-:Y:S05]  /*47db0*/  BSYNC B4 ;  /* 0x0000000000047941 */ /* 0x000fea0003800000 */
.L_x_9810:
[----:B------:R-:W-:-:S07]  /*47dc0*/  F2FP.F16.F32.PACK_AB R6, RZ, R6 ;  /* 0x00000006ff06723e */ /* 0x000fce00000000ff */
.L_x_9809:
[----:B------:R-:W-:Y:S05]  /*47dd0*/  BSYNC B3 ;  /* 0x0000000000037941 */ /* 0x000fea0003800000 */
.L_x_9808:
        /* <DEDUP_REMOVED lines=20> */
.L_x_9815:
[----:B------:R-:W-:Y:S05]  /*47f20*/  BSYNC B4 ;  /* 0x0000000000047941 */ /* 0x000fea0003800000 */
.L_x_9814:
[----:B------:R-:W-:-:S07]  /*47f30*/  F2FP.F16.F32.PACK_AB R11, RZ, R11 ;  /* 0x0000000bff0b723e */ /* 0x000fce00000000ff */
.L_x_9813:
[----:B------:R-:W-:Y:S05]  /*47f40*/  BSYNC B3 ;  /* 0x0000000000037941 */ /* 0x000fea0003800000 */
.L_x_9812:
        /* <DEDUP_REMOVED lines=19> */
.L_x_9819:
[----:B------:R-:W-:Y:S05]  /*48080*/  BSYNC B4 ;  /* 0x0000000000047941 */ /* 0x000fea0003800000 */
.L_x_9818:
[----:B------:R-:W-:-:S07]  /*48090*/  F2FP.F16.F32.PACK_AB R6, RZ, R6 ;  /* 0x00000006ff06723e */ /* 0x000fce00000000ff */
.L_x_9817:
[----:B------:R-:W-:Y:S05]  /*480a0*/  BSYNC B3 ;  /* 0x0000000000037941 */ /* 0x000fea0003800000 */
.L_x_9816:
[----:B------:R-:W-:-:S05]  /*480b0*/  PRMT R11, R11, 0x5410, R6 ;  /* 0x000054100b0b7816 */ /* 0x000fca0000000006 */
[----:B------:R0:W-:Y:S02]  /*480c0*/  STG.E.64 desc[UR4][R4.64+0x3100], R10 ;  /* 0x0031000a04007986 */ /* 0x0001e4000c101b04 */
.L_x_9805:
[----:B------:R-:W-:Y:S05]  /*480d0*/  BSYNC B2 ;  /* 0x0000000000027941 */ /* 0x000fea0003800000 */
.L_x_9803:
        /* <DEDUP_REMOVED lines=9> */
.L_x_9821:
        /* <DEDUP_REMOVED lines=14> */
.L_x_9824:
[----:B------:R-:W-:Y:S05]  /*48250*/  BSYNC B3 ;  /* 0x0000000000037941 */ /* 0x000fea0003800000 */
.L_x_9823:
        /* <DEDUP_REMOVED lines=20> */
.L_x_9828:
[----:B------:R-:W-:Y:S05]  /*483a0*/  BSYNC B4 ;  /* 0x0000000000047941 */ /* 0x000fea0003800000 */
.L_x_9827:
[----:B------:R-:W-:-:S07]  /*483b0*/  F2FP.F16.F32.PACK_AB R6, RZ, R6 ;  /* 0x00000006ff06723e */ /* 0x000fce00000000ff */
.L_x_9826:
[----:B------:R-:W-:Y:S05]  /*483c0*/  BSYNC B3 ;  /* 0x0000000000037941 */ /* 0x000fea0003800000 */
.L_x_9825:
        /* <DEDUP_REMOVED lines=20> */
.L_x_9832:
[----:B------:R-:W-:Y:S05]  /*48510*/  BSYNC B4 ;  /* 0x0000000000047941 */ /* 0x000fea0003800000 */
.L_x_9831:
[----:B------:R-:W-:-:S07]  /*48520*/  F2FP.F16.F32.PACK_AB R11, RZ, R11 ;  /* 0x0000000bff0b723e */ /* 0x000fce00000000ff */
.L_x_9830:
[----:B------:R-:W-:Y:S05]  /*48530*/  BSYNC B3 ;  /* 0x0000000000037941 */ /* 0x000fea0003800000 */
.L_x_9829:
        /* <DEDUP_REMOVED lines=19> */
.L_x_9836:
[----:B------:R-:W-:Y:S05]  /*48670*/  BSYNC B4 ;  /* 0x0000000000047941 */ /* 0x000fea0003800000 */
.L_x_9835:
[----:B------:R-:W-:-:S07]  /*48680*/  F2FP.F16.F32.PACK_AB R6, RZ, R6 ;  /* 0x00000006ff06723e */ /* 0x000fce00000000ff */
.L_x_9834:
[----:B------:R-:W-:Y:S05]  /*48690*/  BSYNC B3 ;  /* 0x0000000000037941 */ /* 0x000fea0003800000 */
.L_x_9833:
[----:B------:R-:W-:-:S05]  /*486a0*/  PRMT R11, R11, 0x5410, R6 ;  /* 0x000054100b0b7816 */ /* 0x000fca0000000006 */
[----:B------:R0:W-:Y:S02]  /*486b0*/  STG.E.64 desc[UR4][R4.64+0x3200], R10 ;  /* 0x0032000a04007986 */ /* 0x0001e4000c101b04 */
.L_x_9822:
[----:B------:R-:W-:Y:S05]  /*486c0*/  BSYNC B2 ;  /* 0x0000000000027941 */ /* 0x000fea0003800000 */
.L_x_9820:
        /* <DEDUP_REMOVED lines=9> */
.L_x_9838:
        /* <DEDUP_REMOVED lines=14> */
.L_x_9841:
[----:B------:R-:W-:Y:S05]  /*48840*/  BSYNC B3 ;  /* 0x0000000000037941 */ /* 0x000fea0003800000 */
.L_x_9840:
        /* <DEDUP_REMOVED lines=19> */
.L_x_9845:
[----:B------:R-:W-:Y:S05]  /*48980*/  BSYNC B4 ;  /* 0x0000000000047941 */ /* 0x000fea0003800000 */
.L_x_9844:
[----:B------:R-:W-:-:S07]  /*48990*/  F2FP.F16.F32.PACK_AB R6, RZ, R6 ;  /* 0x00000006ff06723e */ /* 0x000fce00000000ff */
.L_x_9843:
[----:B------:R-:W-:Y:S05]  /*489a0*/  BSYNC B3 ;  /* 0x0000000000037941 */ /* 0x000fea0003800000 */
.L_x_9842:
        /* <DEDUP_REMOVED lines=20> */
.L_x_9849:
[----:B------:R-:W-:Y:S05]  /*48af0*/  BSYNC B4 ;  /* 0x0000000000047941 */ /* 0x000fea0003800000 */
.L_x_9848:
[----:B------:R-:W-:-:S07]  /*48b00*/  F2FP.F16.F32.PACK_AB R10, RZ, R10 ;  /* 0x0000000aff0a723e */ /* 0x000fce00000000ff */
.L_x_9847:
[----:B------:R-:W-:Y:S05]  /*48b10*/  BSYNC B3 ;  /* 0x0000000000037941 */ /* 0x000fea0003800000 */
.L_x_9846:
        /* <DEDUP_REMOVED lines=19> */
.L_x_9853:
[----:B------:R-:W-:Y:S05]  /*48c50*/  BSYNC B4 ;  /* 0x0000000000047941 */ /* 0x000fea0003800000 */
.L_x_9852:
[----:B------:R-:W-:-:S07]  /*48c60*/  F2FP.F16.F32.PACK_AB R9, RZ, R9 ;  /* 0x00000009ff09723e */ /* 0x000fce00000000ff */
.L_x_9851:
[----:B------:R-:W-:Y:S05]  /*48c70*/  BSYNC B3 ;  /* 0x0000000000037941 */ /* 0x000fea0003800000 */
.L_x_9850:
[----:B------:R-:W-:-:S05]  /*48c80*/  PRMT R9, R10, 0x5410, R9 ;  /* 0x000054100a097816 */ /* 0x000fca0000000009 */
[----:B------:R0:W-:Y:S02]  /*48c90*/  STG.E.64 desc[UR4][R4.64+0x3300], R8 ;  /* 0x0033000804007986 */ /* 0x0001e4000c101b04 */
.L_x_9839:
[----:B------:R-:W-:Y:S05]  /*48ca0*/  BSYNC B2 ;  /* 0x0000000000027941 */ /* 0x000fea0003800000 */
.L_x_9837:
        /* <DEDUP_REMOVED lines=9> */
.L_x_9855:
        /* <DEDUP_REMOVED lines=14> */
.L_x_9858:
[----:B------:R-:W-:Y:S05]  /*48e20*/  BSYNC B3 ;  /* 0x0000000000037941 */ /* 0x000fea0003800000 */
.L_x_9857:
        /* <DEDUP_REMOVED lines=20> */
.L_x_9862:
[----:B------:R-:W-:Y:S05]  /*48f70*/  BSYNC B4 ;  /* 0x0000000000047941 */ /* 0x000fea0003800000 */
.L_x_9861:
[----:B------:R-:W-:-:S07]  /*48f80*/  F2FP.F16.F32.PACK_AB R6, RZ, R6 ;  /* 0x00000006ff06723e */ /* 0x000fce00000000ff */
.L_x_9860:
[----:B------:R-:W-:Y:S05]  /*48f90*/  BSYNC B3 ;  /* 0x0000000000037941 */ /* 0x000fea0003800000 */
.L_x_9859:
        /* <DEDUP_REMOVED lines=20> */
.L_x_9866:
[----:B------:R-:W-:Y:S05]  /*490e0*/  BSYNC B4 ;  /* 0x0000000000047941 */ /* 0x000fea0003800000 */
.L_x_9865:
[----:B------:R-:W-:-:S07]  /*490f0*/  F2FP.F16.F32.PACK_AB R9, RZ, R9 ;  /* 0x00000009ff09723e */ /* 0x000fce00000000ff */
.L_x_9864:
[----:B------:R-:W-:Y:S05]  /*49100*/  BSYNC B3 ;  /* 0x0000000000037941 */ /* 0x000fea0003800000 */
.L_x_9863:
        /* <DEDUP_REMOVED lines=19> */
.L_x_9870:
[----:B------:R-:W-:Y:S05]  /*49240*/  BSYNC B4 ;  /* 0x0000000000047941 */ /* 0x000fea0003800000 */
.L_x_9869:
[----:B------:R-:W-:-:S07]  /*49250*/  F2FP.F16.F32.PACK_AB R6, RZ, R6 ;  /* 0x00000006ff06723e */ /* 0x000fce00000000ff */
.L_x_9868:
[----:B------:R-:W-:Y:S05]  /*49260*/  BSYNC B3 ;  /* 0x0000000000037941 */ /* 0x000fea0003800000 */
.L_x_9867:
[----:B------:R-:W-:-:S05]  /*49270*/  PRMT R9, R9, 0x5410, R6 ;  /* 0x0000541009097816 */ /* 0x000fca0000000006 */
[----:B------:R0:W-:Y:S02]  /*49280*/  STG.E.64 desc[UR4][R4.64+0x3400], R8 ;  /* 0x0034000804007986 */ /* 0x0001e4000c101b04 */
.L_x_9856:
[----:B------:R-:W-:Y:S05]  /*49290*/  BSYNC B2 ;  /* 0x0000000000027941 */ /* 0x000fea0003800000 */
.L_x_9854:
        /* <DEDUP_REMOVED lines=9> */
.L_x_9872:
        /* <DEDUP_REMOVED lines=14> */
.L_x_9875:
[----:B------:R-:W-:Y:S05]  /*49410*/  BSYNC B3 ;  /* 0x0000000000037941 */ /* 0x000fea0003800000 */
.L_x_9874:
        /* <DEDUP_REMOVED lines=20> */
.L_x_9879:
[----:B------:R-:W-:Y:S05]  /*49560*/  BSYNC B4 ;  /* 0x0000000000047941 */ /* 0x000fea0003800000 */
.L_x_9878:
[----:B------:R-:W-:-:S07]  /*49570*/  F2FP.F16.F32.PACK_AB R6, RZ, R6 ;  /* 0x00000006ff06723e */ /* 0x000fce00000000ff */
.L_x_9877:
[----:B------:R-:W-:Y:S05]  /*49580*/  BSYNC B3 ;  /* 0x0000000000037941 */ /* 0x000fea0003800000 */
.L_x_9876:
        /* <DEDUP_REMOVED lines=20> */
.L_x_9883:
[----:B------:R-:W-:Y:S05]  /*496d0*/  BSYNC B4 ;  /* 0x0000000000047941 */ /* 0x000fea0003800000 */
.L_x_9882:
[----:B------:R-:W-:-:S07]  /*496e0*/  F2FP.F16.F32.PACK_AB R9, RZ, R9 ;  /* 0x00000009ff09723e */ /* 0x000fce00000000ff */
.L_x_9881:
[----:B------:R-:W-:Y:S05]  /*496f0*/  BSYNC B3 ;  /* 0x0000000000037941 */ /* 0x000fea0003800000 */
.L_x_9880:
        /* <DEDUP_REMOVED lines=19> */
.L_x_9887:
[----:B------:R-:W-:Y:S05]  /*49830*/  BSYNC B4 ;  /* 0x0000000000047941 */ /* 0x000fea0003800000 */
.L_x_9886:
[----:B------:R-:W-:-:S07]  /*49840*/  F2FP.F16.F32.PACK_AB R6, RZ, R6 ;  /* 0x00000006ff06723e */ /* 0x000fce00000000ff */
.L_x_9885:
[----:B------:R-:W-:Y:S05]  /*49850*/  BSYNC B3 ;  /* 0x0000000000037941 */ /* 0x000fea0003800000 */
.L_x_9884:
[----:B------:R-:W-:-:S05]  /*49860*/  PRMT R9, R9, 0x5410, R6 ;  /* 0x0000541009097816 */ /* 0x000fca0000000006 */
[----:B------:R0:W-:Y:S02]  /*49870*/  STG.E.64 desc[UR4][R4.64+0x3500], R8 ;  /* 0x0035000804007986 */ /* 0x0001e4000c101b04 */
.L_x_9873:
[----:B------:R-:W-:Y:S05]  /*49880*/  BSYNC B2 ;  /* 0x0000000000027941 */ /* 0x000fea0003800000 */
.L_x_9871:
        /* <DEDUP_REMOVED lines=9> */
.L_x_9889:
        /* <DEDUP_REMOVED lines=14> */
.L_x_9892:
[----:B------:R-:W-:Y:S05]  /*49a00*/  BSYNC B3 ;  /* 0x0000000000037941 */ /* 0x000fea0003800000 */
.L_x_9891:
        /* <DEDUP_REMOVED lines=20> */
.L_x_9896:
[----:B------:R-:W-:Y:S05]  /*49b50*/  BSYNC B4 ;  /* 0x0000000000047941 */ /* 0x000fea0003800000 */
.L_x_9895:
[----:B------:R-:W-:-:S07]  /*49b60*/  F2FP.F16.F32.PACK_AB R6, RZ, R6 ;  /* 0x00000006ff06723e */ /* 0x000fce00000000ff */
.L_x_9894:
[----:B------:R-:W-:Y:S05]  /*49b70*/  BSYNC B3 ;  /* 0x0000000000037941 */ /* 0x000fea0003800000 */
.L_x_9893:
        /* <DEDUP_REMOVED lines=20> */
.L_x_9900:
[----:B------:R-:W-:Y:S05]  /*49cc0*/  BSYNC B4 ;  /* 0x0000000000047941 */ /* 0x000fea0003800000 */
.L_x_9899:
[----:B------:R-:W-:-:S07]  /*49cd0*/  F2FP.F16.F32.PACK_AB R9, RZ, R9 ;  /* 0x00000009ff09723e */ /* 0x000fce00000000ff */
.L_x_9898:
[----:B------:R-:W-:Y:S05]  /*49ce0*/  BSYNC B3 ;  /* 0x0000000000037941 */ /* 0x000fea0003800000 */
.L_x_9897:
        /* <DEDUP_REMOVED lines=19> */
.L_x_9904:
[----:B------:R-:W-:Y:S05]  /*49e20*/  BSYNC B4 ;  /* 0x0000000000047941 */ /* 0x000fea0003800000 */
.L_x_9903:
[----:B------:R-:W-:-:S07]  /*49e30*/  F2FP.F16.F32.PACK_AB R6, RZ, R6 ;  /* 0x00000006ff06723e */ /* 0x000fce00000000ff */
.L_x_9902:
[----:B------:R-:W-:Y:S05]  /*49e40*/  BSYNC B3 ;  /* 0x0000000000037941 */ /* 0x000fea0003800000 */
.L_x_9901:
[----:B------:R-:W-:-:S05]  /*49e50*/  PRMT R9, R9, 0x5410, R6 ;  /* 0x0000541009097816 */ /* 0x000fca0000000006 */
[----:B------:R0:W-:Y:S02]  /*49e60*/  STG.E.64 desc[UR4][R4.64+0x3600], R8 ;  /* 0x0036000804007986 */ /* 0x0001e4000c101b04 */
.L_x_9890:
[----:B------:R-:W-:Y:S05]  /*49e70*/  BSYNC B2 ;  /* 0x0000000000027941 */ /* 0x000fea0003800000 */
.L_x_9888:
        /* <DEDUP_REMOVED lines=9> */
.L_x_9906:
        /* <DEDUP_REMOVED lines=14> */
.L_x_9909:
[----:B------:R-:W-:Y:S05]  /*49ff0*/  BSYNC B3 ;  /* 0x0000000000037941 */ /* 0x000fea0003800000 */
.L_x_9908:
        /* <DEDUP_REMOVED lines=20> */
.L_x_9913:
[----:B------:R-:W-:Y:S05]  /*4a140*/  BSYNC B4 ;  /* 0x0000000000047941 */ /* 0x000fea0003800000 */
.L_x_9912:
[----:B------:R-:W-:-:S07]  /*4a150*/  F2FP.F16.F32.PACK_AB R6, RZ, R6 ;  /* 0x00000006ff06723e */ /* 0x000fce00000000ff */
.L_x_9911:
[----:B------:R-:W-:Y:S05]  /*4a160*/  BSYNC B3 ;  /* 0x0000000000037941 */ /* 0x000fea0003800000 */
.L_x_9910:
        /* <DEDUP_REMOVED lines=20> */
.L_x_9917:
[----:B------:R-:W-:Y:S05]  /*4a2b0*/  BSYNC B4 ;  /* 0x0000000000047941 */ /* 0x000fea0003800000 */
.L_x_9916:
[----:B------:R-:W-:-:S07]  /*4a2c0*/  F2FP.F16.F32.PACK_AB R9, RZ, R9 ;  /* 0x00000009ff09723e */ /* 0x000fce00000000ff */
.L_x_9915:
[----:B------:R-:W-:Y:S05]  /*4a2d0*/  BSYNC B3 ;  /* 0x0000000000037941 */ /* 0x000fea0003800000 */
.L_x_9914:
        /* <DEDUP_REMOVED lines=19> */
.L_x_9921:
[----:B------:R-:W-:Y:S05]  /*4a410*/  BSYNC B4 ;  /* 0x0000000000047941 */ /* 0x000fea0003800000 */
.L_x_9920:
[----:B------:R-:W-:-:S07]  /*4a420*/  F2FP.F16.F32.PACK_AB R6, RZ, R6 ;  /* 0x00000006ff06723e */ /* 0x000fce00000000ff */
.L_x_9919:
[----:B------:R-:W-:Y:S05]  /*4a430*/  BSYNC B3 ;  /* 0x0000000000037941 */ /* 0x000fea0003800000 */
.L_x_9918:
[----:B------:R-:W-:-:S05]  /*4a440*/  PRMT R9, R9, 0x5410, R6 ;  /* 0x0000541009097816 */ /* 0x000fca0000000006 */
[----:B------:R0:W-:Y:S02]  /*4a450*/  STG.E.64 desc[UR4][R4.64+0x3700], R8 ;  /* 0x0037000804007986 */ /* 0x0001e4000c101b04 */
.L_x_9907:
[----:B------:R-:W-:Y:S05]  /*4a460*/  BSYNC B2 ;  /* 0x0000000000027941 */ /* 0x000fea0003800000 */
.L_x_9905:
        /* <DEDUP_REMOVED lines=9> */
.L_x_9923:
        /* <DEDUP_REMOVED lines=14> */
.L_x_9926:
[----:B------:R-:W-:Y:S05]  /*4a5e0*/  BSYNC B3 ;  /* 0x0000000000037941 */ /* 0x000fea0003800000 */
.L_x_9925:
        /* <DEDUP_REMOVED lines=20> */
.L_x_9930:
[----:B------:R-:W-:Y:S05]  /*4a730*/  BSYNC B4 ;  /* 0x0000000000047941 */ /* 0x000fea0003800000 */
.L_x_9929:
[----:B------:R-:W-:-:S07]  /*4a740*/  F2FP.F16.F32.PACK_AB R6, RZ, R6 ;  /* 0x00000006ff06723e */ /* 0x000fce00000000ff */
.L_x_9928:
[----:B------:R-:W-:Y:S05]  /*4a750*/  BSYNC B3 ;  /* 0x0000000000037941 */ /* 0x000fea0003800000 */
.L_x_9927:
        /* <DEDUP_REMOVED lines=20> */
.L_x_9934:
[----:B------:R-:W-:Y:S05]  /*4a8a0*/  BSYNC B4 ;  /* 0x0000000000047941 */ /* 0x000fea0003800000 */
.L_x_9933:
[----:B------:R-:W-:-:S07]  /*4a8b0*/  F2FP.F16.F32.PACK_AB R9, RZ, R9 ;  /* 0x00000009ff09723e */ /* 0x000fce00000000ff */
.L_x_9932:
[----:B------:R-:W-:Y:S05]  /*4a8c0*/  BSYNC B3 ;  /* 0x0000000000037941 */ /* 0x000fea0003800000 */
.L_x_9931:
        /* <DEDUP_REMOVED lines=18> */
.L_x_9938:
[----:B------:R-:W-:Y:S05]  /*4a9f0*/  BSYNC B4 ;  /* 0x0000000000047941 */ /* 0x000fea0003800000 */
.L_x_9937:
[----:B------:R-:W-:-:S07]  /*4aa00*/  F2FP.F16.F32.PACK_AB R6, RZ, R6 ;  /* 0x00000006ff06723e */ /* 0x000fce00000000ff */
.L_x_9936:
[----:B------:R-:W-:Y:S05]  /*4aa10*/  BSYNC B3 ;  /* 0x0000000000037941 */ /* 0x000fea0003800000 */
.L_x_9935:
[----:B------:R-:W-:-:S05]  /*4aa20*/  PRMT R9, R9, 0x5410, R6 ;  /* 0x0000541009097816 */ /* 0x000fca0000000006 */
[----:B------:R0:W-:Y:S02]  /*4aa30*/  STG.E.64 desc[UR4][R4.64+0x3800], R8 ;  /* 0x0038000804007986 */ /* 0x0001e4000c101b04 */
.L_x_9924:
[----:B------:R-:W-:Y:S05]  /*4aa40*/  BSYNC B2 ;  /* 0x0000000000027941 */ /* 0x000fea0003800000 */
.L_x_9922:
        /* <DEDUP_REMOVED lines=9> */
.L_x_9940:
        /* <DEDUP_REMOVED lines=14> */
.L_x_9943:
[----:B------:R-:W-:Y:S05]  /*4abc0*/  BSYNC B3 ;  /* 0x0000000000037941 */ /* 0x000fea0003800000 */
.L_x_9942:
        /* <DEDUP_REMOVED lines=20> */
.L_x_9947:
[----:B------:R-:W-:Y:S05]  /*4ad10*/  BSYNC B4 ;  /* 0x0000000000047941 */ /* 0x000fea0003800000 */
.L_x_9946:
[----:B------:R-:W-:-:S07]  /*4ad20*/  F2FP.F16.F32.PACK_AB R0, RZ, R0 ;  /* 0x00000000ff00723e */ /* 0x000fce00000000ff */
.L_x_9945:
[----:B------:R-:W-:Y:S05]  /*4ad30*/  BSYNC B3 ;  /* 0x0000000000037941 */ /* 0x000fea0003800000 */
.L_x_9944:
        /* <DEDUP_REMOVED lines=20> */
.L_x_9951:
[----:B------:R-:W-:Y:S05]  /*4ae80*/  BSYNC B4 ;  /* 0x0000000000047941 */ /* 0x000fea0003800000 */
.L_x_9950:
[----:B------:R-:W-:-:S07]  /*4ae90*/  F2FP.F16.F32.PACK_AB R9, RZ, R9 ;  /* 0x00000009ff09723e */ /* 0x000fce00000000ff */
.L_x_9949:
[----:B------:R-:W-:Y:S05]  /*4aea0*/  BSYNC B3 ;  /* 0x0000000000037941 */ /* 0x000fea0003800000 */
.L_x_9948:
        /* <DEDUP_REMOVED lines=19> */
.L_x_9955:
[----:B------:R-:W-:Y:S05]  /*4afe0*/  BSYNC B4 ;  /* 0x0000000000047941 */ /* 0x000fea0003800000 */
.L_x_9954:
[----:B------:R-:W-:-:S07]  /*4aff0*/  F2FP.F16.F32.PACK_AB R0, RZ, R0 ;  /* 0x00000000ff00723e */ /* 0x000fce00000000ff */
.L_x_9953:
[----:B------:R-:W-:Y:S05]  /*4b000*/  BSYNC B3 ;  /* 0x0000000000037941 */ /* 0x000fea0003800000 */
.L_x_9952:
[----:B------:R-:W-:-:S05]  /*4b010*/  PRMT R9, R9, 0x5410, R0 ;  /* 0x0000541009097816 */ /* 0x000fca0000000000 */
[----:B------:R0:W-:Y:S02]  /*4b020*/  STG.E.64 desc[UR4][R4.64+0x3900], R8 ;  /* 0x0039000804007986 */ /* 0x0001e4000c101b04 */
.L_x_9941:
[----:B------:R-:W-:Y:S05]  /*4b030*/  BSYNC B2 ;  /* 0x0000000000027941 */ /* 0x000fea0003800000 */
.L_x_9939:
        /* <DEDUP_REMOVED lines=9> */
.L_x_9957:
        /* <DEDUP_REMOVED lines=14> */
.L_x_9960:
[----:B------:R-:W-:Y:S05]  /*4b1b0*/  BSYNC B3 ;  /* 0x0000000000037941 */ /* 0x000fea0003800000 */
.L_x_9959:
        /* <DEDUP_REMOVED lines=20> */
.L_x_9964:
[----:B------:R-:W-:Y:S05]  /*4b300*/  BSYNC B4 ;  /* 0x0000000000047941 */ /* 0x000fea0003800000 */
.L_x_9963:
[----:B------:R-:W-:-:S07]  /*4b310*/  F2FP.F16.F32.PACK_AB R0, RZ, R0 ;  /* 0x00000000ff00723e */ /* 0x000fce00000000ff */
.L_x_9962:
[----:B------:R-:W-:Y:S05]  /*4b320*/  BSYNC B3 ;  /* 0x0000000000037941 */ /* 0x000fea0003800000 */
.L_x_9961:
        /* <DEDUP_REMOVED lines=20> */
.L_x_9968:
[----:B------:R-:W-:Y:S05]  /*4b470*/  BSYNC B4 ;  /* 0x0000000000047941 */ /* 0x000fea0003800000 */
.L_x_9967:
[----:B------:R-:W-:-:S07]  /*4b480*/  F2FP.F16.F32.PACK_AB R9, RZ, R9 ;  /* 0x00000009ff09723e */ /* 0x000fce00000000ff */
.L_x_9966:
[----:B------:R-:W-:Y:S05]  /*4b490*/  BSYNC B3 ;  /* 0x0000000000037941 */ /* 0x000fea0003800000 */
.L_x_9965:
        /* <DEDUP_REMOVED lines=18> */
.L_x_9972:
[----:B------:R-:W-:Y:S05]  /*4b5c0*/  BSYNC B4 ;  /* 0x0000000000047941 */ /* 0x000fea0003800000 */
.L_x_9971:
[----:B------:R-:W-:-:S07]  /*4b5d0*/  F2FP.F16.F32.PACK_AB R0, RZ, R0 ;  /* 0x00000000ff00723e */ /* 0x000fce00000000ff */
.L_x_9970:
[----:B------:R-:W-:Y:S05]  /*4b5e0*/  BSYNC B3 ;  /* 0x0000000000037941 */ /* 0x000fea0003800000 */
.L_x_9969:
[----:B------:R-:W-:-:S05]  /*4b5f0*/  PRMT R9, R9, 0x5410, R0 ;  /* 0x0000541009097816 */ /* 0x000fca0000000000 */
[----:B------:R0:W-:Y:S02]  /*4b600*/  STG.E.64 desc[UR4][R4.64+0x3a00], R8 ;  /* 0x003a000804007986 */ /* 0x0001e4000c101b04 */
.L_x_9958:
[----:B------:R-:W-:Y:S05]  /*4b610*/  BSYNC B2 ;  /* 0x0000000000027941 */ /* 0x000fea0003800000 */
.L_x_9956:
        /* <DEDUP_REMOVED lines=9> */
.L_x_9974:
        /* <DEDUP_REMOVED lines=14> */
.L_x_9977:
[----:B------:R-:W-:Y:S05]  /*4b790*/  BSYNC B3 ;  /* 0x0000000000037941 */ /* 0x000fea0003800000 */
.L_x_9976:
        /* <DEDUP_REMOVED lines=20> */
.L_x_9981:
[----:B------:R-:W-:Y:S05]  /*4b8e0*/  BSYNC B4 ;  /* 0x0000000000047941 */ /* 0x000fea0003800000 */
.L_x_9980:
[----:B------:R-:W-:-:S07]  /*4b8f0*/  F2FP.F16.F32.PACK_AB R0, RZ, R0 ;  /* 0x00000000ff00723e */ /* 0x000fce00000000ff */
.L_x_9979:
[----:B------:R-:W-:Y:S05]  /*4b900*/  BSYNC B3 ;  /* 0x0000000000037941 */ /* 0x000fea0003800000 */
.L_x_9978:
        /* <DEDUP_REMOVED lines=20> */
.L_x_9985:
[----:B------:R-:W-:Y:S05]  /*4ba50*/  BSYNC B4 ;  /* 0x0000000000047941 */ /* 0x000fea0003800000 */
.L_x_9984:
[----:B------:R-:W-:-:S07]  /*4ba60*/  F2FP.F16.F32.PACK_AB R9, RZ, R9 ;  /* 0x00000009ff09723e */ /* 0x000fce00000000ff */
.L_x_9983:
[----:B------:R-:W-:Y:S05]  /*4ba70*/  BSYNC B3 ;  /* 0x0000000000037941 */ /* 0x000fea0003800000 */
.L_x_9982:
        /* <DEDUP_REMOVED lines=19> */
.L_x_9989:
[----:B------:R-:W-:Y:S05]  /*4bbb0*/  BSYNC B4 ;  /* 0x0000000000047941 */ /* 0x000fea0003800000 */
.L_x_9988:
[----:B------:R-:W-:-:S07]  /*4bbc0*/  F2FP.F16.F32.PACK_AB R0, RZ, R0 ;  /* 0x00000000ff00723e */ /* 0x000fce00000000ff */
.L_x_9987:
[----:B------:R-:W-:Y:S05]  /*4bbd0*/  BSYNC B3 ;  /* 0x0000000000037941 */ /* 0x000fea0003800000 */
.L_x_9986:
[----:B------:R-:W-:-:S05]  /*4bbe0*/  PRMT R9, R9, 0x5410, R0 ;  /* 0x0000541009097816 */ /* 0x000fca0000000000 */
[----:B------:R0:W-:Y:S02]  /*4bbf0*/  STG.E.64 desc[UR4][R4.64+0x3b00], R8 ;  /* 0x003b000804007986 */ /* 0x0001e4000c101b04 */
.L_x_9975:
[----:B------:R-:W-:Y:S05]  /*4bc00*/  BSYNC B2 ;  /* 0x0000000000027941 */ /* 0x000fea0003800000 */
.L_x_9973:
        /* <DEDUP_REMOVED lines=9> */
.L_x_9991:
        /* <DEDUP_REMOVED lines=14> */
.L_x_9994:
[----:B------:R-:W-:Y:S05]  /*4bd80*/  BSYNC B3 ;  /* 0x0000000000037941 */ /* 0x000fea0003800000 */
.L_x_9993:
        /* <DEDUP_REMOVED lines=20> */
.L_x_9998:
[----:B------:R-:W-:Y:S05]  /*4bed0*/  BSYNC B4 ;  /* 0x0000000000047941 */ /* 0x000fea0003800000 */
.L_x_9997:
[----:B------:R-:W-:-:S07]  /*4bee0*/  F2FP.F16.F32.PACK_AB R0, RZ, R0 ;  /* 0x00000000ff00723e */ /* 0x000fce00000000ff */
.L_x_9996:
[----:B------:R-:W-:Y:S05]  /*4bef0*/  BSYNC B3 ;  /* 0x0000000000037941 */ /* 0x000fea0003800000 */
.L_x_9995:
        /* <DEDUP_REMOVED lines=20> */
.L_x_10002:
[----:B------:R-:W-:Y:S05]  /*4c040*/  BSYNC B4 ;  /* 0x0000000000047941 */ /* 0x000fea0003800000 */
.L_x_10001:
[----:B------:R-:W-:-:S07]  /*4c050*/  F2FP.F16.F32.PACK_AB R9, RZ, R9 ;  /* 0x00000009ff09723e */ /* 0x000fce00000000ff */
.L_x_10000:
[----:B------:R-:W-:Y:S05]  /*4c060*/  BSYNC B3 ;  /* 0x0000000000037941 */ /* 0x000fea0003800000 */
.L_x_9999:
        /* <DEDUP_REMOVED lines=18> */
.L_x_10006:
[----:B------:R-:W-:Y:S05]  /*4c190*/  BSYNC B4 ;  /* 0x0000000000047941 */ /* 0x000fea0003800000 */
.L_x_10005:
[----:B------:R-:W-:-:S07]  /*4c1a0*/  F2FP.F16.F32.PACK_AB R0, RZ, R0 ;  /* 0x00000000ff00723e */ /* 0x000fce00000000ff */
.L_x_10004:
[----:B------:R-:W-:Y:S05]  /*4c1b0*/  BSYNC B3 ;  /* 0x0000000000037941 */ /* 0x000fea0003800000 */
.L_x_10003:
[----:B------:R-:W-:-:S05]  /*4c1c0*/  PRMT R9, R9, 0x5410, R0 ;  /* 0x0000541009097816 */ /* 0x000fca0000000000 */
[----:B------:R0:W-:Y:S02]  /*4c1d0*/  STG.E.64 desc[UR4][R4.64+0x3c00], R8 ;  /* 0x003c000804007986 */ /* 0x0001e4000c101b04 */
.L_x_9992:
[----:B------:R-:W-:Y:S05]  /*4c1e0*/  BSYNC B2 ;  /* 0x0000000000027941 */ /* 0x000fea0003800000 */
.L_x_9990:
        /* <DEDUP_REMOVED lines=9> */
.L_x_10008:
        /* <DEDUP_REMOVED lines=14> */
.L_x_10011:
[----:B------:R-:W-:Y:S05]  /*4c360*/  BSYNC B3 ;  /* 0x0000000000037941 */ /* 0x000fea0003800000 */
.L_x_10010:
        /* <DEDUP_REMOVED lines=20> */
.L_x_10015:
[----:B------:R-:W-:Y:S05]  /*4c4b0*/  BSYNC B4 ;  /* 0x0000000000047941 */ /* 0x000fea0003800000 */
.L_x_10014:
[----:B------:R-:W-:-:S07]  /*4c4c0*/  F2FP.F16.F32.PACK_AB R0, RZ, R0 ;  /* 0x00000000ff00723e */ /* 0x000fce00000000ff */
.L_x_10013:
[----:B------:R-:W-:Y:S05]  /*4c4d0*/  BSYNC B3 ;  /* 0x0000000000037941 */ /* 0x000fea0003800000 */
.L_x_10012:
        /* <DEDUP_REMOVED lines=20> */
.L_x_10019:
[----:B------:R-:W-:Y:S05]  /*4c620*/  BSYNC B4 ;  /* 0x0000000000047941 */ /* 0x000fea0003800000 */
.L_x_10018:
[----:B------:R-:W-:-:S07]  /*4c630*/  F2FP.F16.F32.PACK_AB R9, RZ, R9 ;  /* 0x00000009ff09723e */ /* 0x000fce00000000ff */
.L_x_10017:
[----:B------:R-:W-:Y:S05]  /*4c640*/  BSYNC B3 ;  /* 0x0000000000037941 */ /* 0x000fea0003800000 */
.L_x_10016:
        /* <DEDUP_REMOVED lines=19> */
.L_x_10023:
[----:B------:R-:W-:Y:S05]  /*4c780*/  BSYNC B4 ;  /* 0x0000000000047941 */ /* 0x000fea0003800000 */
.L_x_10022:
[----:B------:R-:W-:-:S07]  /*4c790*/  F2FP.F16.F32.PACK_AB R0, RZ, R0 ;  /* 0x00000000ff00723e */ /* 0x000fce00000000ff */
.L_x_10021:
[----:B------:R-:W-:Y:S05]  /*4c7a0*/  BSYNC B3 ;  /* 0x0000000000037941 */ /* 0x000fea0003800000 */
.L_x_10020:
[----:B------:R-:W-:-:S05]  /*4c7b0*/  PRMT R9, R9, 0x5410, R0 ;  /* 0x0000541009097816 */ /* 0x000fca0000000000 */
[----:B------:R0:W-:Y:S02]  /*4c7c0*/  STG.E.64 desc[UR4][R4.64+0x3d00], R8 ;  /* 0x003d000804007986 */ /* 0x0001e4000c101b04 */
.L_x_10009:
[----:B------:R-:W-:Y:S05]  /*4c7d0*/  BSYNC B2 ;  /* 0x0000000000027941 */ /* 0x000fea0003800000 */
.L_x_10007:
        /* <DEDUP_REMOVED lines=9> */
.L_x_10025:
        /* <DEDUP_REMOVED lines=14> */
.L_x_10028:
[----:B------:R-:W-:Y:S05]  /*4c950*/  BSYNC B3 ;  /* 0x0000000000037941 */ /* 0x000fea0003800000 */
.L_x_10027:
        /* <DEDUP_REMOVED lines=20> */
.L_x_10032:
[----:B------:R-:W-:Y:S05]  /*4caa0*/  BSYNC B4 ;  /* 0x0000000000047941 */ /* 0x000fea0003800000 */
.L_x_10031:
[----:B------:R-:W-:-:S07]  /*4cab0*/  F2FP.F16.F32.PACK_AB R0, RZ, R0 ;  /* 0x00000000ff00723e */ /* 0x000fce00000000ff */
.L_x_10030:
[----:B------:R-:W-:Y:S05]  /*4cac0*/  BSYNC B3 ;  /* 0x0000000000037941 */ /* 0x000fea0003800000 */
.L_x_10029:
        /* <DEDUP_REMOVED lines=20> */
.L_x_10036:
[----:B------:R-:W-:Y:S05]  /*4cc10*/  BSYNC B4 ;  /* 0x0000000000047941 */ /* 0x000fea0003800000 */
.L_x_10035:
[----:B------:R-:W-:-:S07]  /*4cc20*/  F2FP.F16.F32.PACK_AB R9, RZ, R9 ;  /* 0x00000009ff09723e */ /* 0x000fce00000000ff */
.L_x_10034:
[----:B------:R-:W-:Y:S05]  /*4cc30*/  BSYNC B3 ;  /* 0x0000000000037941 */ /* 0x000fea0003800000 */
.L_x_10033:
        /* <DEDUP_REMOVED lines=18> */
.L_x_10040:
[----:B------:R-:W-:Y:S05]  /*4cd60*/  BSYNC B4 ;  /* 0x0000000000047941 */ /* 0x000fea0003800000 */
.L_x_10039:
[----:B------:R-:W-:-:S07]  /*4cd70*/  F2FP.F16.F32.PACK_AB R0, RZ, R0 ;  /* 0x00000000ff00723e */ /* 0x000fce00000000ff */
.L_x_10038:
[----:B------:R-:W-:Y:S05]  /*4cd80*/  BSYNC B3 ;  /* 0x0000000000037941 */ /* 0x000fea0003800000 */
.L_x_10037:
[----:B------:R-:W-:-:S05]  /*4cd90*/  PRMT R9, R9, 0x5410, R0 ;  /* 0x0000541009097816 */ /* 0x000fca0000000000 */
[----:B------:R0:W-:Y:S02]  /*4cda0*/  STG.E.64 desc[UR4][R4.64+0x3e00], R8 ;  /* 0x003e000804007986 */ /* 0x0001e4000c101b04 */
.L_x_10026:
[----:B------:R-:W-:Y:S05]  /*4cdb0*/  BSYNC B2 ;  /* 0x0000000000027941 */ /* 0x000fea0003800000 */
.L_x_10024:
        /* <DEDUP_REMOVED lines=9> */
.L_x_10042:
        /* <DEDUP_REMOVED lines=14> */
.L_x_10045:
[----:B------:R-:W-:Y:S05]  /*4cf30*/  BSYNC B3 ;  /* 0x0000000000037941 */ /* 0x000fea0003800000 */
.L_x_10044:
        /* <DEDUP_REMOVED lines=20> */
.L_x_10049:
[----:B------:R-:W-:Y:S05]  /*4d080*/  BSYNC B4 ;  /* 0x0000000000047941 */ /* 0x000fea0003800000 */
.L_x_10048:
[----:B------:R-:W-:-:S07]  /*4d090*/  F2FP.F16.F32.PACK_AB R0, RZ, R0 ;  /* 0x00000000ff00723e */ /* 0x000fce00000000ff */
.L_x_10047:
[----:B------:R-:W-:Y:S05]  /*4d0a0*/  BSYNC B3 ;  /* 0x0000000000037941 */ /* 0x000fea0003800000 */
.L_x_10046:
        /* <DEDUP_REMOVED lines=20> */
.L_x_10053:
[----:B------:R-:W-:Y:S05]  /*4d1f0*/  BSYNC B4 ;  /* 0x0000000000047941 */ /* 0x000fea0003800000 */
.L_x_10052:
[----:B------:R-:W-:-:S07]  /*4d200*/  F2FP.F16.F32.PACK_AB R9, RZ, R9 ;  /* 0x00000009ff09723e */ /* 0x000fce00000000ff */
.L_x_10051:
[----:B------:R-:W-:Y:S05]  /*4d210*/  BSYNC B3 ;  /* 0x0000000000037941 */ /* 0x000fea0003800000 */
.L_x_10050:
        /* <DEDUP_REMOVED lines=19> */
.L_x_10057:
[----:B------:R-:W-:Y:S05]  /*4d350*/  BSYNC B4 ;  /* 0x0000000000047941 */ /* 0x000fea0003800000 */
.L_x_10056:
[----:B------:R-:W-:-:S07]  /*4d360*/  F2FP.F16.F32.PACK_AB R0, RZ, R0 ;  /* 0x00000000ff00723e */ /* 0x000fce00000000ff */
.L_x_10055:
[----:B------:R-:W-:Y:S05]  /*4d370*/  BSYNC B3 ;  /* 0x0000000000037941 */ /* 0x000fea0003800000 */
.L_x_10054:
[----:B------:R-:W-:-:S05]  /*4d380*/  PRMT R9, R9, 0x5410, R0 ;  /* 0x0000541009097816 */ /* 0x000fca0000000000 */
[----:B------:R0:W-:Y:S02]  /*4d390*/  STG.E.64 desc[UR4][R4.64+0x3f00], R8 ;  /* 0x003f000804007986 */ /* 0x0001e4000c101b04 */
.L_x_10043:
[----:B------:R-:W-:Y:S05]  /*4d3a0*/  BSYNC B2 ;  /* 0x0000000000027941 */ /* 0x000fea0003800000 */
.L_x_10041:
        /* <DEDUP_REMOVED lines=9> */
.L_x_10059:
        /* <DEDUP_REMOVED lines=14> */
.L_x_10062:
[----:B------:R-:W-:Y:S05]  /*4d520*/  BSYNC B3 ;  /* 0x0000000000037941 */ /* 0x000fea0003800000 */
.L_x_10061:
        /* <DEDUP_REMOVED lines=20> */
.L_x_10066:
[----:B------:R-:W-:Y:S05]  /*4d670*/  BSYNC B4 ;  /* 0x0000000000047941 */ /* 0x000fea0003800000 */
.L_x_10065:
[----:B------:R-:W-:-:S07]  /*4d680*/  F2FP.F16.F32.PACK_AB R0, RZ, R0 ;  /* 0x00000000ff00723e */ /* 0x000fce00000000ff */
.L_x_10064:
[----:B------:R-:W-:Y:S05]  /*4d690*/  BSYNC B3 ;  /* 0x0000000000037941 */ /* 0x000fea0003800000 */
.L_x_10063:
        /* <DEDUP_REMOVED lines=20> */
.L_x_10070:
[----:B------:R-:W-:Y:S05]  /*4d7e0*/  BSYNC B4 ;  /* 0x0000000000047941 */ /* 0x000fea0003800000 */
.L_x_10069:
[----:B------:R-:W-:-:S07]  /*4d7f0*/  F2FP.F16.F32.PACK_AB R9, RZ, R9 ;  /* 0x00000009ff09723e */ /* 0x000fce00000000ff */
.L_x_10068:
[----:B------:R-:W-:Y:S05]  /*4d800*/  BSYNC B3 ;  /* 0x0000000000037941 */ /* 0x000fea0003800000 */
.L_x_10067:
        /* <DEDUP_REMOVED lines=18> */
.L_x_10074:
[----:B------:R-:W-:Y:S05]  /*4d930*/  BSYNC B4 ;  /* 0x0000000000047941 */ /* 0x000fea0003800000 */
.L_x_10073:
[----:B------:R-:W-:-:S07]  /*4d940*/  F2FP.F16.F32.PACK_AB R0, RZ, R0 ;  /* 0x00000000ff00723e */ /* 0x000fce00000000ff */
.L_x_10072:
[----:B------:R-:W-:Y:S05]  /*4d950*/  BSYNC B3 ;  /* 0x0000000000037941 */ /* 0x000fea0003800000 */
.L_x_10071:
[----:B------:R-:W-:-:S05]  /*4d960*/  PRMT R9, R9, 0x5410, R0 ;  /* 0x0000541009097816 */ /* 0x000fca0000000000 */
[----:B------:R0:W-:Y:S02]  /*4d970*/  STG.E.64 desc[UR4][R4.64+0x4000], R8 ;  /* 0x0040000804007986 */ /* 0x0001e4000c101b04 */
.L_x_10060:
[----:B------:R-:W-:Y:S05]  /*4d980*/  BSYNC B2 ;  /* 0x0000000000027941 */ /* 0x000fea0003800000 */
.L_x_10058:
        /* <DEDUP_REMOVED lines=9> */
.L_x_10076:
        /* <DEDUP_REMOVED lines=14> */
.L_x_10079:
[----:B------:R-:W-:Y:S05]  /*4db00*/  BSYNC B3 ;  /* 0x0000000000037941 */ /* 0x000fea0003800000 */
.L_x_10078:
        /* <DEDUP_REMOVED lines=20> */
.L_x_10083:
[----:B------:R-:W-:Y:S05]  /*4dc50*/  BSYNC B4 ;  /* 0x0000000000047941 */ /* 0x000fea0003800000 */
.L_x_10082:
[----:B------:R-:W-:-:S07]  /*4dc60*/  F2FP.F16.F32.PACK_AB R0, RZ, R0 ;  /* 0x00000000ff00723e */ /* 0x000fce00000000ff */
.L_x_10081:
[----:B------:R-:W-:Y:S05]  /*4dc70*/  BSYNC B3 ;  /* 0x0000000000037941 */ /* 0x000fea0003800000 */
.L_x_10080:
        /* <DEDUP_REMOVED lines=20> */
.L_x_10087:
[----:B------:R-:W-:Y:S05]  /*4ddc0*/  BSYNC B4 ;  /* 0x0000000000047941 */ /* 0x000fea0003800000 */
.L_x_10086:
[----:B------:R-:W-:-:S07]  /*4ddd0*/  F2FP.F16.F32.PACK_AB R9, RZ, R9 ;  /* 0x00000009ff09723e */ /* 0x000fce00000000ff */
.L_x_10085:
[----:B------:R-:W-:Y:S05]  /*4dde0*/  BSYNC B3 ;  /* 0x0000000000037941 */ /* 0x000fea0003800000 */
.L_x_10084:
        /* <DEDUP_REMOVED lines=19> */
.L_x_10091:
[----:B------:R-:W-:Y:S05]  /*4df20*/  BSYNC B4 ;  /* 0x0000000000047941 */ /* 0x000fea0003800000 */
.L_x_10090:
[----:B------:R-:W-:-:S07]  /*4df30*/  F2FP.F16.F32.PACK_AB R0, RZ, R0 ;  /* 0x00000000ff00723e */ /* 0x000fce00000000ff */
.L_x_10089:
[----:B------:R-:W-:Y:S05]  /*4df40*/  BSYNC B3 ;  /* 0x0000000000037941 */ /* 0x000fea0003800000 */
.L_x_10088:
[----:B------:R-:W-:-:S05]  /*4df50*/  PRMT R9, R9, 0x5410, R0 ;  /* 0x0000541009097816 */ /* 0x000fca0000000000 */
[----:B------:R0:W-:Y:S02]  /*4df60*/  STG.E.64 desc[UR4][R4.64+0x4100], R8 ;  /* 0x0041000804007986 */ /* 0x0001e4000c101b04 */
.L_x_10077:
[----:B------:R-:W-:Y:S05]  /*4df70*/  BSYNC B2 ;  /* 0x0000000000027941 */ /* 0x000fea0003800000 */
.L_x_10075:
        /* <DEDUP_REMOVED lines=9> */
.L_x_10093:
        /* <DEDUP_REMOVED lines=14> */
.L_x_10096:
[----:B------:R-:W-:Y:S05]  /*4e0f0*/  BSYNC B3 ;  /* 0x0000000000037941 */ /* 0x000fea0003800000 */
.L_x_10095:
        /* <DEDUP_REMOVED lines=20> */
.L_x_10100:
[----:B------:R-:W-:Y:S05]  /*4e240*/  BSYNC B4 ;  /* 0x0000000000047941 */ /* 0x000fea0003800000 */
.L_x_10099:
[----:B------:R-:W-:-:S07]  /*4e250*/  F2FP.F16.F32.PACK_AB R0, RZ, R0 ;  /* 0x00000000ff00723e */ /* 0x000fce00000000ff */
.L_x_10098:
[----:B------:R-:W-:Y:S05]  /*4e260*/  BSYNC B3 ;  /* 0x0000000000037941 */ /* 0x000fea0003800000 */
.L_x_10097:
        /* <DEDUP_REMOVED lines=20> */
.L_x_10104:
[----:B------:R-:W-:Y:S05]  /*4e3b0*/  BSYNC B4 ;  /* 0x0000000000047941 */ /* 0x000fea0003800000 */
.L_x_10103:
[----:B------:R-:W-:-:S07]  /*4e3c0*/  F2FP.F16.F32.PACK_AB R9, RZ, R9 ;  /* 0x00000009ff09723e */ /* 0x000fce00000000ff */
.L_x_10102:
[----:B------:R-:W-:Y:S05]  /*4e3d0*/  BSYNC B3 ;  /* 0x0000000000037941 */ /* 0x000fea0003800000 */
.L_x_10101:
        /* <DEDUP_REMOVED lines=18> */
.L_x_10108:
[----:B------:R-:W-:Y:S05]  /*4e500*/  BSYNC B4 ;  /* 0x0000000000047941 */ /* 0x000fea0003800000 */
.L_x_10107:
[----:B------:R-:W-:-:S07]  /*4e510*/  F2FP.F16.F32.PACK_AB R0, RZ, R0 ;  /* 0x00000000ff00723e */ /* 0x000fce00000000ff */
.L_x_10106:
[----:B------:R-:W-:Y:S05]  /*4e520*/  BSYNC B3 ;  /* 0x0000000000037941 */ /* 0x000fea0003800000 */
.L_x_10105:
[----:B------:R-:W-:-:S05]  /*4e530*/  PRMT R9, R9, 0x5410, R0 ;  /* 0x0000541009097816 */ /* 0x000fca0000000000 */
[----:B------:R0:W-:Y:S02]  /*4e540*/  STG.E.64 desc[UR4][R4.64+0x4200], R8 ;  /* 0x0042000804007986 */ /* 0x0001e4000c101b04 */
.L_x_10094:
[----:B------:R-:W-:Y:S05]  /*4e550*/  BSYNC B2 ;  /* 0x0000000000027941 */ /* 0x000fea0003800000 */
.L_x_10092:
        /* <DEDUP_REMOVED lines=9> */
.L_x_10110:
        /* <DEDUP_REMOVED lines=13> */
.L_x_10113:
[----:B------:R-:W-:Y:S05]  /*4e6c0*/  BSYNC B3 ;  /* 0x0000000000037941 */ /* 0x000fea0003800000 */
.L_x_10112:
        /* <DEDUP_REMOVED lines=19> */
.L_x_10117:
[----:B------:R-:W-:Y:S05]  /*4e800*/  BSYNC B4 ;  /* 0x0000000000047941 */ /* 0x000fea0003800000 */
.L_x_10116:
[----:B------:R-:W-:-:S07]  /*4e810*/  F2FP.F16.F32.PACK_AB R0, RZ, R251 ;  /* 0x000000fbff00723e */ /* 0x000fce00000000ff */
.L_x_10115:
[----:B------:R-:W-:Y:S05]  /*4e820*/  BSYNC B3 ;  /* 0x0000000000037941 */ /* 0x000fea0003800000 */
.L_x_10114:
        /* <DEDUP_REMOVED lines=19> */
.L_x_10121:
[----:B------:R-:W-:Y:S05]  /*4e960*/  BSYNC B4 ;  /* 0x0000000000047941 */ /* 0x000fea0003800000 */
.L_x_10120:
[----:B------:R-:W-:-:S07]  /*4e970*/  F2FP.F16.F32.PACK_AB R9, RZ, R251 ;  /* 0x000000fbff09723e */ /* 0x000fce00000000ff */
.L_x_10119:
[----:B------:R-:W-:Y:S05]  /*4e980*/  BSYNC B3 ;  /* 0x0000000000037941 */ /* 0x000fea0003800000 */
.L_x_10118:
        /* <DEDUP_REMOVED lines=18> */
.L_x_10125:
[----:B------:R-:W-:Y:S05]  /*4eab0*/  BSYNC B4 ;  /* 0x0000000000047941 */ /* 0x000fea0003800000 */
.L_x_10124:
[----:B------:R-:W-:-:S07]  /*4eac0*/  F2FP.F16.F32.PACK_AB R251, RZ, R251 ;  /* 0x000000fbfffb723e */ /* 0x000fce00000000ff */
.L_x_10123:
[----:B------:R-:W-:Y:S05]  /*4ead0*/  BSYNC B3 ;  /* 0x0000000000037941 */ /* 0x000fea0003800000 */
.L_x_10122:
[----:B------:R-:W-:-:S05]  /*4eae0*/  PRMT R9, R9, 0x5410, R251 ;  /* 0x0000541009097816 */ /* 0x000fca00000000fb */
[----:B------:R0:W-:Y:S02]  /*4eaf0*/  STG.E.64 desc[UR4][R4.64+0x4300], R8 ;  /* 0x0043000804007986 */ /* 0x0001e4000c101b04 */
.L_x_10111:
[----:B------:R-:W-:Y:S05]  /*4eb00*/  BSYNC B2 ;  /* 0x0000000000027941 */ /* 0x000fea0003800000 */
.L_x_10109:
        /* <DEDUP_REMOVED lines=9> */
.L_x_10127:
        /* <DEDUP_REMOVED lines=13> */
.L_x_10130:
[----:B------:R-:W-:Y:S05]  /*4ec70*/  BSYNC B3 ;  /* 0x0000000000037941 */ /* 0x000fea0003800000 */
.L_x_10129:
[----:B------:R-:W-:Y:S01]  /*4ec80*/  VIADD R7, R2, 0x2201 ;  /* 0x0000220102077836 */ /* 0x000fe20000000000 */
[----:B------:R-:W-:Y:S01]  /*4ec90*/  BSSY B3, `(.L_x_10131) ;  /* 0x0000014000037945 */ /* 0x000fe20003800000 */
[----:B------:R-:W-:-:S03]  /*4eca0*/  F2FP.F16.F32.PACK_AB R8, RZ, R251 ;  /* 0x000000fbff08723e */ /* 0x000fc600000000ff */
        /* <DEDUP_REMOVED lines=16> */
.L_x_10134:
[----:B------:R-:W-:Y:S05]  /*4edb0*/  BSYNC B4 ;  /* 0x0000000000047941 */ /* 0x000fea0003800000 */
.L_x_10133:
[----:B------:R-:W-:-:S07]  /*4edc0*/  F2FP.F16.F32.PACK_AB R251, RZ, R251 ;  /* 0x000000fbfffb723e */ /* 0x000fce00000000ff */
.L_x_10132:
[----:B------:R-:W-:Y:S05]  /*4edd0*/  BSYNC B3 ;  /* 0x0000000000037941 */ /* 0x000fea0003800000 */
.L_x_10131:
        /* <DEDUP_REMOVED lines=19> */
.L_x_10138:
[----:B------:R-:W-:Y:S05]  /*4ef10*/  BSYNC B4 ;  /* 0x0000000000047941 */ /* 0x000fea0003800000 */
.L_x_10137:
[----:B------:R-:W-:-:S07]  /*4ef20*/  F2FP.F16.F32.PACK_AB R9, RZ, R251 ;  /* 0x000000fbff09723e */ /* 0x000fce00000000ff */
.L_x_10136:
[----:B------:R-:W-:Y:S05]  /*4ef30*/  BSYNC B3 ;  /* 0x0000000000037941 */ /* 0x000fea0003800000 */
.L_x_10135:
        /* <DEDUP_REMOVED lines=17> */
.L_x_10142:
[----:B------:R-:W-:Y:S05]  /*4f050*/  BSYNC B4 ;  /* 0x0000000000047941 */ /* 0x000fea0003800000 */
.L_x_10141:
[----:B------:R-:W-:-:S07]  /*4f060*/  F2FP.F16.F32.PACK_AB R251, RZ, R251 ;  /* 0x000000fbfffb723e */ /* 0x000fce00000000ff */
.L_x_10140:
[----:B------:R-:W-:Y:S05]  /*4f070*/  BSYNC B3 ;  /* 0x0000000000037941 */ /* 0x000fea0003800000 */
.L_x_10139:
[----:B------:R-:W-:-:S05]  /*4f080*/  PRMT R9, R9, 0x5410, R251 ;  /* 0x0000541009097816 */ /* 0x000fca00000000fb */
[----:B------:R0:W-:Y:S02]  /*4f090*/  STG.E.64 desc[UR4][R4.64+0x4400], R8 ;  /* 0x0044000804007986 */ /* 0x0001e4000c101b04 */
.L_x_10128:
[----:B------:R-:W-:Y:S05]  /*4f0a0*/  BSYNC B2 ;  /* 0x0000000000027941 */ /* 0x000fea0003800000 */
.L_x_10126:
        /* <DEDUP_REMOVED lines=9> */
.L_x_10144:
        /* <DEDUP_REMOVED lines=13> */
.L_x_10147:
[----:B------:R-:W-:Y:S05]  /*4f210*/  BSYNC B3 ;  /* 0x0000000000037941 */ /* 0x000fea0003800000 */
.L_x_10146:
        /* <DEDUP_REMOVED lines=19> */
.L_x_10151:
[----:B------:R-:W-:Y:S05]  /*4f350*/  BSYNC B4 ;  /* 0x0000000000047941 */ /* 0x000fea0003800000 */
.L_x_10150:
[----:B------:R-:W-:-:S07]  /*4f360*/  F2FP.F16.F32.PACK_AB R251, RZ, R251 ;  /* 0x000000fbfffb723e */ /* 0x000fce00000000ff */
.L_x_10149:
[----:B------:R-:W-:Y:S05]  /*4f370*/  BSYNC B3 ;  /* 0x0000000000037941 */ /* 0x000fea0003800000 */
.L_x_10148:
        /* <DEDUP_REMOVED lines=19> */
.L_x_10155:
[----:B------:R-:W-:Y:S05]  /*4f4b0*/  BSYNC B4 ;  /* 0x0000000000047941 */ /* 0x000fea0003800000 */
.L_x_10154:
[----:B------:R-:W-:-:S07]  /*4f4c0*/  F2FP.F16.F32.PACK_AB R9, RZ, R251 ;  /* 0x000000fbff09723e */ /* 0x000fce00000000ff */
.L_x_10153:
[----:B------:R-:W-:Y:S05]  /*4f4d0*/  BSYNC B3 ;  /* 0x0000000000037941 */ /* 0x000fea0003800000 */
.L_x_10152:
[----:B------:R-:W-:Y:S01]  /*4f4e0*/  VIADD R7, R2, 0x2283 ;  /* 0x0000228302077836 */ /* 0x000fe20000000000 */
[----:B------:R-:W-:Y:S04]  /*4f4f0*/  BSSY B3, `(.L_x_10156) ;  /* 0x0000013000037945 */ /* 0x000fe80003800000 */
        /* <DEDUP_REMOVED lines=16> */
.L_x_10159:
[----:B------:R-:W-:Y:S05]  /*4f600*/  BSYNC B4 ;  /* 0x0000000000047941 */ /* 0x000fea0003800000 */
.L_x_10158:
[----:B------:R-:W-:-:S07]  /*4f610*/  F2FP.F16.F32.PACK_AB R251, RZ, R251 ;  /* 0x000000fbfffb723e */ /* 0x000fce00000000ff */
.L_x_10157:
[----:B------:R-:W-:Y:S05]  /*4f620*/  BSYNC B3 ;  /* 0x0000000000037941 */ /* 0x000fea0003800000 */
.L_x_10156:
[----:B------:R-:W-:-:S05]  /*4f630*/  PRMT R9, R9, 0x5410, R251 ;  /* 0x0000541009097816 */ /* 0x000fca00000000fb */
[----:B------:R0:W-:Y:S02]  /*4f640*/  STG.E.64 desc[UR4][R4.64+0x4500], R8 ;  /* 0x0045000804007986 */ /* 0x0001e4000c101b04 */
.L_x_10145:
[----:B------:R-:W-:Y:S05]  /*4f650*/  BSYNC B2 ;  /* 0x0000000000027941 */ /* 0x000fea0003800000 */
.L_x_10143:
        /* <DEDUP_REMOVED lines=9> */
.L_x_10161:
        /* <DEDUP_REMOVED lines=13> */
.L_x_10164:
[----:B------:R-:W-:Y:S05]  /*4f7c0*/  BSYNC B3 ;  /* 0x0000000000037941 */ /* 0x000fea0003800000 */
.L_x_10163:
        /* <DEDUP_REMOVED lines=19> */
.L_x_10168:
[----:B------:R-:W-:Y:S05]  /*4f900*/  BSYNC B4 ;  /* 0x0000000000047941 */ /* 0x000fea0003800000 */
.L_x_10167:
[----:B------:R-:W-:-:S07]  /*4f910*/  F2FP.F16.F32.PACK_AB R251, RZ, R251 ;  /* 0x000000fbfffb723e */ /* 0x000fce00000000ff */
.L_x_10166:
[----:B------:R-:W-:Y:S05]  /*4f920*/  BSYNC B3 ;  /* 0x0000000000037941 */ /* 0x000fea0003800000 */
.L_x_10165:
        /* <DEDUP_REMOVED lines=19> */
.L_x_10172:
[----:B------:R-:W-:Y:S05]  /*4fa60*/  BSYNC B4 ;  /* 0x0000000000047941 */ /* 0x000fea0003800000 */
.L_x_10171:
[----:B------:R-:W-:-:S07]  /*4fa70*/  F2FP.F16.F32.PACK_AB R9, RZ, R251 ;  /* 0x000000fbff09723e */ /* 0x000fce00000000ff */
.L_x_10170:
[----:B------:R-:W-:Y:S05]  /*4fa80*/  BSYNC B3 ;  /* 0x0000000000037941 */ /* 0x000fea0003800000 */
.L_x_10169:
        /* <DEDUP_REMOVED lines=17> */
.L_x_10176:
[----:B------:R-:W-:Y:S05]  /*4fba0*/  BSYNC B4 ;  /* 0x0000000000047941 */ /* 0x000fea0003800000 */
.L_x_10175:
[----:B------:R-:W-:-:S07]  /*4fbb0*/  F2FP.F16.F32.PACK_AB R251, RZ, R251 ;  /* 0x000000fbfffb723e */ /* 0x000fce00000000ff */
.L_x_10174:
[----:B------:R-:W-:Y:S05]  /*4fbc0*/  BSYNC B3 ;  /* 0x0000000000037941 */ /* 0x000fea0003800000 */
.L_x_10173:
[----:B------:R-:W-:-:S05]  /*4fbd0*/  PRMT R9, R9, 0x5410, R251 ;  /* 0x0000541009097816 */ /* 0x000fca00000000fb */
[----:B------:R0:W-:Y:S02]  /*4fbe0*/  STG.E.64 desc[UR4][R4.64+0x4600], R8 ;  /* 0x0046000804007986 */ /* 0x0001e4000c101b04 */
.L_x_10162:
[----:B------:R-:W-:Y:S05]  /*4fbf0*/  BSYNC B2 ;  /* 0x0000000000027941 */ /* 0x000fea0003800000 */
.L_x_10160:
        /* <DEDUP_REMOVED lines=9> */
.L_x_10178:
        /* <DEDUP_REMOVED lines=13> */
.L_x_10181:
[----:B------:R-:W-:Y:S05]  /*4fd60*/  BSYNC B3 ;  /* 0x0000000000037941 */ /* 0x000fea0003800000 */
.L_x_10180:
        /* <DEDUP_REMOVED lines=19> */
.L_x_10185:
[----:B------:R-:W-:Y:S05]  /*4fea0*/  BSYNC B4 ;  /* 0x0000000000047941 */ /* 0x000fea0003800000 */
.L_x_10184:
[----:B------:R-:W-:-:S07]  /*4feb0*/  F2FP.F16.F32.PACK_AB R251, RZ, R251 ;  /* 0x000000fbfffb723e */ /* 0x000fce00000000ff */
.L_x_10183:
[----:B------:R-:W-:Y:S05]  /*4fec0*/  BSYNC B3 ;  /* 0x0000000000037941 */ /* 0x000fea0003800000 */
.L_x_10182:
        /* <DEDUP_REMOVED lines=19> */
.L_x_10189:
[----:B------:R-:W-:Y:S05]  /*50000*/  BSYNC B4 ;  /* 0x0000000000047941 */ /* 0x000fea0003800000 */
.L_x_10188:
[----:B------:R-:W-:-:S07]  /*50010*/  F2FP.F16.F32.PACK_AB R9, RZ, R251 ;  /* 0x000000fbff09723e */ /* 0x000fce00000000ff */
.L_x_10187:
[----:B------:R-:W-:Y:S05]  /*50020*/  BSYNC B3 ;  /* 0x0000000000037941 */ /* 0x000fea0003800000 */
.L_x_10186:
        /* <DEDUP_REMOVED lines=18> */
.L_x_10193:
[----:B------:R-:W-:Y:S05]  /*50150*/  BSYNC B4 ;  /* 0x0000000000047941 */ /* 0x000fea0003800000 */
.L_x_10192:
[----:B------:R-:W-:-:S07]  /*50160*/  F2FP.F16.F32.PACK_AB R251, RZ, R251 ;  /* 0x000000fbfffb723e */ /* 0x000fce00000000ff */
.L_x_10191:
[----:B------:R-:W-:Y:S05]  /*50170*/  BSYNC B3 ;  /* 0x0000000000037941 */ /* 0x000fea0003800000 */
.L_x_10190:
[----:B------:R-:W-:-:S05]  /*50180*/  PRMT R9, R9, 0x5410, R251 ;  /* 0x0000541009097816 */ /* 0x000fca00000000fb */
[----:B------:R0:W-:Y:S02]  /*50190*/  STG.E.64 desc[UR4][R4.64+0x4700], R8 ;  /* 0x0047000804007986 */ /* 0x0001e4000c101b04 */
.L_x_10179:
[----:B------:R-:W-:Y:S05]  /*501a0*/  BSYNC B2 ;  /* 0x0000000000027941 */ /* 0x000fea0003800000 */
.L_x_10177:
        /* <DEDUP_REMOVED lines=9> */
.L_x_10195:
        /* <DEDUP_REMOVED lines=13> */
.L_x_10198:
[----:B------:R-:W-:Y:S05]  /*50310*/  BSYNC B3 ;  /* 0x0000000000037941 */ /* 0x000fea0003800000 */
.L_x_10197:
        /* <DEDUP_REMOVED lines=19> */
.L_x_10202:
[----:B------:R-:W-:Y:S05]  /*50450*/  BSYNC B4 ;  /* 0x0000000000047941 */ /* 0x000fea0003800000 */
.L_x_10201:
[----:B------:R-:W-:-:S07]  /*50460*/  F2FP.F16.F32.PACK_AB R251, RZ, R251 ;  /* 0x000000fbfffb723e */ /* 0x000fce00000000ff */
.L_x_10200:
[----:B------:R-:W-:Y:S05]  /*50470*/  BSYNC B3 ;  /* 0x0000000000037941 */ /* 0x000fea0003800000 */
.L_x_10199:
        /* <DEDUP_REMOVED lines=19> */
.L_x_10206:
[----:B------:R-:W-:Y:S05]  /*505b0*/  BSYNC B4 ;  /* 0x0000000000047941 */ /* 0x000fea0003800000 */
.L_x_10205:
[----:B------:R-:W-:-:S07]  /*505c0*/  F2FP.F16.F32.PACK_AB R9, RZ, R251 ;  /* 0x000000fbff09723e */ /* 0x000fce00000000ff */
.L_x_10204:
[----:B------:R-:W-:Y:S05]  /*505d0*/  BSYNC B3 ;  /* 0x0000000000037941 */ /* 0x000fea0003800000 */
.L_x_10203:
        /* <DEDUP_REMOVED lines=17> */
.L_x_10210:
[----:B------:R-:W-:Y:S05]  /*506f0*/  BSYNC B4 ;  /* 0x0000000000047941 */ /* 0x000fea0003800000 */
.L_x_10209:
[----:B------:R-:W-:-:S07]  /*50700*/  F2FP.F16.F32.PACK_AB R251, RZ, R251 ;  /* 0x000000fbfffb723e */ /* 0x000fce00000000ff */
.L_x_10208:
[----:B------:R-:W-:Y:S05]  /*50710*/  BSYNC B3 ;  /* 0x0000000000037941 */ /* 0x000fea0003800000 */
.L_x_10207:
[----:B------:R-:W-:-:S05]  /*50720*/  PRMT R9, R9, 0x5410, R251 ;  /* 0x0000541009097816 */ /* 0x000fca00000000fb */
[----:B------:R0:W-:Y:S02]  /*50730*/  STG.E.64 desc[UR4][R4.64+0x4800], R8 ;  /* 0x0048000804007986 */ /* 0x0001e4000c101b04 */
.L_x_10196:
[----:B------:R-:W-:Y:S05]  /*50740*/  BSYNC B2 ;  /* 0x0000000000027941 */ /* 0x000fea0003800000 */
.L_x_10194:
        /* <DEDUP_REMOVED lines=9> */
.L_x_10212:
        /* <DEDUP_REMOVED lines=13> */
.L_x_10215:
[----:B------:R-:W-:Y:S05]  /*508b0*/  BSYNC B3 ;  /* 0x0000000000037941 */ /* 0x000fea0003800000 */
.L_x_10214:
        /* <DEDUP_REMOVED lines=19> */
.L_x_10219:
[----:B------:R-:W-:Y:S05]  /*509f0*/  BSYNC B4 ;  /* 0x0000000000047941 */ /* 0x000fea0003800000 */
.L_x_10218:
[----:B------:R-:W-:-:S07]  /*50a00*/  F2FP.F16.F32.PACK_AB R251, RZ, R251 ;  /* 0x000000fbfffb723e */ /* 0x000fce00000000ff */
.L_x_10217:
[----:B------:R-:W-:Y:S05]  /*50a10*/  BSYNC B3 ;  /* 0x0000000000037941 */ /* 0x000fea0003800000 */
.L_x_10216:
        /* <DEDUP_REMOVED lines=19> */
.L_x_10223:
[----:B------:R-:W-:Y:S05]  /*50b50*/  BSYNC B4 ;  /* 0x0000000000047941 */ /* 0x000fea0003800000 */
.L_x_10222:
[----:B------:R-:W-:-:S07]  /*50b60*/  F2FP.F16.F32.PACK_AB R9, RZ, R251 ;  /* 0x000000fbff09723e */ /* 0x000fce00000000ff */
.L_x_10221:
[----:B------:R-:W-:Y:S05]  /*50b70*/  BSYNC B3 ;  /* 0x0000000000037941 */ /* 0x000fea0003800000 */
.L_x_10220:
        /* <DEDUP_REMOVED lines=18> */
.L_x_10227:
[----:B------:R-:W-:Y:S05]  /*50ca0*/  BSYNC B4 ;  /* 0x0000000000047941 */ /* 0x000fea0003800000 */
.L_x_10226:
[----:B------:R-:W-:-:S07]  /*50cb0*/  F2FP.F16.F32.PACK_AB R251, RZ, R251 ;  /* 0x000000fbfffb723e */ /* 0x000fce00000000ff */
.L_x_10225:
[----:B------:R-:W-:Y:S05]  /*50cc0*/  BSYNC B3 ;  /* 0x0000000000037941 */ /* 0x000fea0003800000 */
.L_x_10224:
[----:B------:R-:W-:-:S05]  /*50cd0*/  PRMT R9, R9, 0x5410, R251 ;  /* 0x0000541009097816 */ /* 0x000fca00000000fb */
[----:B------:R0:W-:Y:S02]  /*50ce0*/  STG.E.64 desc[UR4][R4.64+0x4900], R8 ;  /* 0x0049000804007986 */ /* 0x0001e4000c101b04 */
.L_x_10213:
[----:B------:R-:W-:Y:S05]  /*50cf0*/  BSYNC B2 ;  /* 0x0000000000027941 */ /* 0x000fea0003800000 */
.L_x_10211:
        /* <DEDUP_REMOVED lines=9> */
.L_x_10229:
        /* <DEDUP_REMOVED lines=13> */
.L_x_10232:
[----:B------:R-:W-:Y:S05]  /*50e60*/  BSYNC B3 ;  /* 0x0000000000037941 */ /* 0x000fea0003800000 */
.L_x_10231:
        /* <DEDUP_REMOVED lines=19> */
.L_x_10236:
[----:B------:R-:W-:Y:S05]  /*50fa0*/  BSYNC B4 ;  /* 0x0000000000047941 */ /* 0x000fea0003800000 */
.L_x_10235:
[----:B------:R-:W-:-:S07]  /*50fb0*/  F2FP.F16.F32.PACK_AB R251, RZ, R251 ;  /* 0x000000fbfffb723e */ /* 0x000fce00000000ff */
.L_x_10234:
[----:B------:R-:W-:Y:S05]  /*50fc0*/  BSYNC B3 ;  /* 0x0000000000037941 */ /* 0x000fea0003800000 */
.L_x_10233:
        /* <DEDUP_REMOVED lines=19> */
.L_x_10240:
[----:B------:R-:W-:Y:S05]  /*51100*/  BSYNC B4 ;  /* 0x0000000000047941 */ /* 0x000fea0003800000 */
.L_x_10239:
[----:B------:R-:W-:-:S07]  /*51110*/  F2FP.F16.F32.PACK_AB R9, RZ, R251 ;  /* 0x000000fbff09723e */ /* 0x000fce00000000ff */
.L_x_10238:
[----:B------:R-:W-:Y:S05]  /*51120*/  BSYNC B3 ;  /* 0x0000000000037941 */ /* 0x000fea0003800000 */
.L_x_10237:
        /* <DEDUP_REMOVED lines=17> */
.L_x_10244:
[----:B------:R-:W-:Y:S05]  /*51240*/  BSYNC B4 ;  /* 0x0000000000047941 */ /* 0x000fea0003800000 */
.L_x_10243:
[----:B------:R-:W-:-:S07]  /*51250*/  F2FP.F16.F32.PACK_AB R251, RZ, R251 ;  /* 0x000000fbfffb723e */ /* 0x000fce00000000ff */
.L_x_10242:
[----:B------:R-:W-:Y:S05]  /*51260*/  BSYNC B3 ;  /* 0x0000000000037941 */ /* 0x000fea0003800000 */
.L_x_10241:
[----:B------:R-:W-:-:S05]  /*51270*/  PRMT R9, R9, 0x5410, R251 ;  /* 0x0000541009097816 */ /* 0x000fca00000000fb */
[----:B------:R0:W-:Y:S02]  /*51280*/  STG.E.64 desc[UR4][R4.64+0x4a00], R8 ;  /* 0x004a000804007986 */ /* 0x0001e4000c101b04 */
.L_x_10230:
[----:B------:R-:W-:Y:S05]  /*51290*/  BSYNC B2 ;  /* 0x0000000000027941 */ /* 0x000fea0003800000 */
.L_x_10228:
        /* <DEDUP_REMOVED lines=9> */
.L_x_10246:
        /* <DEDUP_REMOVED lines=13> */
.L_x_10249:
[----:B------:R-:W-:Y:S05]  /*51400*/  BSYNC B3 ;  /* 0x0000000000037941 */ /* 0x000fea0003800000 */
.L_x_10248:
        /* <DEDUP_REMOVED lines=19> */
.L_x_10253:
[----:B------:R-:W-:Y:S05]  /*51540*/  BSYNC B4 ;  /* 0x0000000000047941 */ /* 0x000fea0003800000 */
.L_x_10252:
[----:B------:R-:W-:-:S07]  /*51550*/  F2FP.F16.F32.PACK_AB R251, RZ, R251 ;  /* 0x000000fbfffb723e */ /* 0x000fce00000000ff */
.L_x_10251:
[----:B------:R-:W-:Y:S05]  /*51560*/  BSYNC B3 ;  /* 0x0000000000037941 */ /* 0x000fea0003800000 */
.L_x_10250:
        /* <DEDUP_REMOVED lines=19> */
.L_x_10257:
[----:B------:R-:W-:Y:S05]  /*516a0*/  BSYNC B4 ;  /* 0x0000000000047941 */ /* 0x000fea0003800000 */
.L_x_10256:
[----:B------:R-:W-:-:S07]  /*516b0*/  F2FP.F16.F32.PACK_AB R9, RZ, R251 ;  /* 0x000000fbff09723e */ /* 0x000fce00000000ff */
.L_x_10255:
[----:B------:R-:W-:Y:S05]  /*516c0*/  BSYNC B3 ;  /* 0x0000000000037941 */ /* 0x000fea0003800000 */
.L_x_10254:
        /* <DEDUP_REMOVED lines=18> */
.L_x_10261:
[----:B------:R-:W-:Y:S05]  /*517f0*/  BSYNC B4 ;  /* 0x0000000000047941 */ /* 0x000fea0003800000 */
.L_x_10260:
[----:B------:R-:W-:-:S07]  /*51800*/  F2FP.F16.F32.PACK_AB R251, RZ, R251 ;  /* 0x000000fbfffb723e */ /* 0x000fce00000000ff */
.L_x_10259:
[----:B------:R-:W-:Y:S05]  /*51810*/  BSYNC B3 ;  /* 0x0000000000037941 */ /* 0x000fea0003800000 */
.L_x_10258:
[----:B------:R-:W-:-:S05]  /*51820*/  PRMT R9, R9, 0x5410, R251 ;  /* 0x0000541009097816 */ /* 0x000fca00000000fb */
[----:B------:R0:W-:Y:S02]  /*51830*/  STG.E.64 desc[UR4][R4.64+0x4b00], R8 ;  /* 0x004b000804007986 */ /* 0x0001e4000c101b04 */
.L_x_10247:
[----:B------:R-:W-:Y:S05]  /*51840*/  BSYNC B2 ;  /* 0x0000000000027941 */ /* 0x000fea0003800000 */
.L_x_10245:
        /* <DEDUP_REMOVED lines=9> */
.L_x_10263:
        /* <DEDUP_REMOVED lines=13> */
.L_x_10266:
[----:B------:R-:W-:Y:S05]  /*519b0*/  BSYNC B3 ;  /* 0x0000000000037941 */ /* 0x000fea0003800000 */
.L_x_10265:
        /* <DEDUP_REMOVED lines=19> */
.L_x_10270:
[----:B------:R-:W-:Y:S05]  /*51af0*/  BSYNC B4 ;  /* 0x0000000000047941 */ /* 0x000fea0003800000 */
.L_x_10269:
[----:B------:R-:W-:-:S07]  /*51b00*/  F2FP.F16.F32.PACK_AB R251, RZ, R251 ;  /* 0x000000fbfffb723e */ /* 0x000fce00000000ff */
.L_x_10268:
[----:B------:R-:W-:Y:S05]  /*51b10*/  BSYNC B3 ;  /* 0x0000000000037941 */ /* 0x000fea0003800000 */
.L_x_10267:
        /* <DEDUP_REMOVED lines=19> */
.L_x_10274:
[----:B------:R-:W-:Y:S05]  /*51c50*/  BSYNC B4 ;  /* 0x0000000000047941 */ /* 0x000fea0003800000 */
.L_x_10273:
[----:B------:R-:W-:-:S07]  /*51c60*/  F2FP.F16.F32.PACK_AB R9, RZ, R251 ;  /* 0x000000fbff09723e */ /* 0x000fce00000000ff */
.L_x_10272:
[----:B------:R-:W-:Y:S05]  /*51c70*/  BSYNC B3 ;  /* 0x0000000000037941 */ /* 0x000fea0003800000 */
.L_x_10271:
        /* <DEDUP_REMOVED lines=17> */
.L_x_10278:
[----:B------:R-:W-:Y:S05]  /*51d90*/  BSYNC B4 ;  /* 0x0000000000047941 */ /* 0x000fea0003800000 */
.L_x_10277:
[----:B------:R-:W-:-:S07]  /*51da0*/  F2FP.F16.F32.PACK_AB R251, RZ, R251 ;  /* 0x000000fbfffb723e */ /* 0x000fce00000000ff */
.L_x_10276:
[----:B------:R-:W-:Y:S05]  /*51db0*/  BSYNC B3 ;  /* 0x0000000000037941 */ /* 0x000fea0003800000 */
.L_x_10275:
[----:B------:R-:W-:-:S05]  /*51dc0*/  PRMT R9, R9, 0x5410, R251 ;  /* 0x0000541009097816 */ /* 0x000fca00000000fb */
[----:B------:R0:W-:Y:S02]  /*51dd0*/  STG.E.64 desc[UR4][R4.64+0x4c00], R8 ;  /* 0x004c000804007986 */ /* 0x0001e4000c101b04 */
.L_x_10264:
[----:B------:R-:W-:Y:S05]  /*51de0*/  BSYNC B2 ;  /* 0x0000000000027941 */ /* 0x000fea0003800000 */
.L_x_10262:
        /* <DEDUP_REMOVED lines=9> */
.L_x_10280:
        /* <DEDUP_REMOVED lines=13> */
.L_x_10283:
[----:B------:R-:W-:Y:S05]  /*51f50*/  BSYNC B3 ;  /* 0x0000000000037941 */ /* 0x000fea0003800000 */
.L_x_10282:
[----:B------:R-:W-:Y:S01]  /*51f60*/  VIADD R7, R2, 0x2681 ;  /* 0x0000268102077836 */ /* 0x000fe20000000000 */
[----:B------:R-:W-:Y:S01]  /*51f70*/  BSSY B3, `(.L_x_10284) ;  /* 0x0000013000037945 */ /* 0x000fe20003800000 */
[----:B------:R-:W-:-:S03]  /*51f80*/  F2FP.F16.F32.PACK_AB R8, RZ, R251 ;  /* 0x000000fbff08723e */ /* 0x000fc600000000ff */
        /* <DEDUP_REMOVED lines=15> */
.L_x_10287:
[----:B------:R-:W-:Y:S05]  /*52080*/  BSYNC B4 ;  /* 0x0000000000047941 */ /* 0x000fea0003800000 */
.L_x_10286:
[----:B------:R-:W-:-:S07]  /*52090*/  F2FP.F16.F32.PACK_AB R251, RZ, R251 ;  /* 0x000000fbfffb723e */ /* 0x000fce00000000ff */
.L_x_10285:
[----:B------:R-:W-:Y:S05]  /*520a0*/  BSYNC B3 ;  /* 0x0000000000037941 */ /* 0x000fea0003800000 */
.L_x_10284:
        /* <DEDUP_REMOVED lines=19> */
.L_x_10291:
[----:B------:R-:W-:Y:S05]  /*521e0*/  BSYNC B4 ;  /* 0x0000000000047941 */ /* 0x000fea0003800000 */
.L_x_10290:
[----:B------:R-:W-:-:S07]  /*521f0*/  F2FP.F16.F32.PACK_AB R9, RZ, R251 ;  /* 0x000000fbff09723e */ /* 0x000fce00000000ff */
.L_x_10289:
[----:B------:R-:W-:Y:S05]  /*52200*/  BSYNC B3 ;  /* 0x0000000000037941 */ /* 0x000fea0003800000 */
.L_x_10288:
        /* <DEDUP_REMOVED lines=18> */
.L_x_10295:
[----:B------:R-:W-:Y:S05]  /*52330*/  BSYNC B4 ;  /* 0x0000000000047941 */ /* 0x000fea0003800000 */
.L_x_10294:
[----:B------:R-:W-:-:S07]  /*52340*/  F2FP.F16.F32.PACK_AB R251, RZ, R251 ;  /* 0x000000fbfffb723e */ /* 0x000fce00000000ff */
.L_x_10293:
[----:B------:R-:W-:Y:S05]  /*52350*/  BSYNC B3 ;  /* 0x0000000000037941 */ /* 0x000fea0003800000 */
.L_x_10292:
[----:B------:R-:W-:-:S05]  /*52360*/  PRMT R9, R9, 0x5410, R251 ;  /* 0x0000541009097816 */ /* 0x000fca00000000fb */
[----:B------:R0:W-:Y:S02]  /*52370*/  STG.E.64 desc[UR4][R4.64+0x4d00], R8 ;  /* 0x004d000804007986 */ /* 0x0001e4000c101b04 */
.L_x_10281:
[----:B------:R-:W-:Y:S05]  /*52380*/  BSYNC B2 ;  /* 0x0000000000027941 */ /* 0x000fea0003800000 */
.L_x_10279:
        /* <DEDUP_REMOVED lines=9> */
.L_x_10297:
        /* <DEDUP_REMOVED lines=13> */
.L_x_10300:
[----:B------:R-:W-:Y:S05]  /*524f0*/  BSYNC B3 ;  /* 0x0000000000037941 */ /* 0x000fea0003800000 */
.L_x_10299:
        /* <DEDUP_REMOVED lines=18> */
.L_x_10304:
[----:B------:R-:W-:Y:S05]  /*52620*/  BSYNC B4 ;  /* 0x0000000000047941 */ /* 0x000fea0003800000 */
.L_x_10303:
[----:B------:R-:W-:-:S07]  /*52630*/  F2FP.F16.F32.PACK_AB R251, RZ, R251 ;  /* 0x000000fbfffb723e */ /* 0x000fce00000000ff */
.L_x_10302:
[----:B------:R-:W-:Y:S05]  /*52640*/  BSYNC B3 ;  /* 0x0000000000037941 */ /* 0x000fea0003800000 */
.L_x_10301:
        /* <DEDUP_REMOVED lines=19> */
.L_x_10308:
[----:B------:R-:W-:Y:S05]  /*52780*/  BSYNC B4 ;  /* 0x0000000000047941 */ /* 0x000fea0003800000 */
.L_x_10307:
[----:B------:R-:W-:-:S07]  /*52790*/  F2FP.F16.F32.PACK_AB R9, RZ, R251 ;  /* 0x000000fbff09723e */ /* 0x000fce00000000ff */
.L_x_10306:
[----:B------:R-:W-:Y:S05]  /*527a0*/  BSYNC B3 ;  /* 0x0000000000037941 */ /* 0x000fea0003800000 */
.L_x_10305:
        /* <DEDUP_REMOVED lines=17> */
.L_x_10312:
[----:B------:R-:W-:Y:S05]  /*528c0*/  BSYNC B4 ;  /* 0x0000000000047941 */ /* 0x000fea0003800000 */
.L_x_10311:
[----:B------:R-:W-:-:S07]  /*528d0*/  F2FP.F16.F32.PACK_AB R251, RZ, R251 ;  /* 0x000000fbfffb723e */ /* 0x000fce00000000ff */
.L_x_10310:
[----:B------:R-:W-:Y:S05]  /*528e0*/  BSYNC B3 ;  /* 0x0000000000037941 */ /* 0x000fea0003800000 */
.L_x_10309:
[----:B------:R-:W-:-:S05]  /*528f0*/  PRMT R9, R9, 0x5410, R251 ;  /* 0x0000541009097816 */ /* 0x000fca00000000fb */
[----:B------:R0:W-:Y:S02]  /*52900*/  STG.E.64 desc[UR4][R4.64+0x4e00], R8 ;  /* 0x004e000804007986 */ /* 0x0001e4000c101b04 */
.L_x_10298:
[----:B------:R-:W-:Y:S05]  /*52910*/  BSYNC B2 ;  /* 0x0000000000027941 */ /* 0x000fea0003800000 */
.L_x_10296:
        /* <DEDUP_REMOVED lines=9> */
.L_x_10314:
        /* <DEDUP_REMOVED lines=13> */
.L_x_10317:
[----:B------:R-:W-:Y:S05]  /*52a80*/  BSYNC B3 ;  /* 0x0000000000037941 */ /* 0x000fea0003800000 */
.L_x_10316:
        /* <DEDUP_REMOVED lines=18> */
.L_x_10321:
[----:B------:R-:W-:Y:S05]  /*52bb0*/  BSYNC B4 ;  /* 0x0000000000047941 */ /* 0x000fea0003800000 */
.L_x_10320:
[----:B------:R-:W-:-:S07]  /*52bc0*/  F2FP.F16.F32.PACK_AB R251, RZ, R251 ;  /* 0x000000fbfffb723e */ /* 0x000fce00000000ff */
.L_x_10319:
[----:B------:R-:W-:Y:S05]  /*52bd0*/  BSYNC B3 ;  /* 0x0000000000037941 */ /* 0x000fea0003800000 */
.L_x_10318:
        /* <DEDUP_REMOVED lines=19> */
.L_x_10325:
[----:B------:R-:W-:Y:S05]  /*52d10*/  BSYNC B4 ;  /* 0x0000000000047941 */ /* 0x000fea0003800000 */
.L_x_10324:
[----:B------:R-:W-:-:S07]  /*52d20*/  F2FP.F16.F32.PACK_AB R9, RZ, R251 ;  /* 0x000000fbff09723e */ /* 0x000fce00000000ff */
.L_x_10323:
[----:B------:R-:W-:Y:S05]  /*52d30*/  BSYNC B3 ;  /* 0x0000000000037941 */ /* 0x000fea0003800000 */
.L_x_10322:
        /* <DEDUP_REMOVED lines=18> */
.L_x_10329:
[----:B------:R-:W-:Y:S05]  /*52e60*/  BSYNC B4 ;  /* 0x0000000000047941 */ /* 0x000fea0003800000 */
.L_x_10328:
[----:B------:R-:W-:-:S07]  /*52e70*/  F2FP.F16.F32.PACK_AB R251, RZ, R251 ;  /* 0x000000fbfffb723e */ /* 0x000fce00000000ff */
.L_x_10327:
[----:B------:R-:W-:Y:S05]  /*52e80*/  BSYNC B3 ;  /* 0x0000000000037941 */ /* 0x000fea0003800000 */
.L_x_10326:
[----:B------:R-:W-:-:S05]  /*52e90*/  PRMT R9, R9, 0x5410, R251 ;  /* 0x0000541009097816 */ /* 0x000fca00000000fb */
[----:B------:R0:W-:Y:S02]  /*52ea0*/  STG.E.64 desc[UR4][R4.64+0x4f00], R8 ;  /* 0x004f000804007986 */ /* 0x0001e4000c101b04 */
.L_x_10315:
[----:B------:R-:W-:Y:S05]  /*52eb0*/  BSYNC B2 ;  /* 0x0000000000027941 */ /* 0x000fea0003800000 */
.L_x_10313:
        /* <DEDUP_REMOVED lines=9> */
.L_x_10331:
        /* <DEDUP_REMOVED lines=13> */
.L_x_10334:
[----:B------:R-:W-:Y:S05]  /*53020*/  BSYNC B3 ;  /* 0x0000000000037941 */ /* 0x000fea0003800000 */
.L_x_10333:
        /* <DEDUP_REMOVED lines=18> */
.L_x_10338:
[----:B------:R-:W-:Y:S05]  /*53150*/  BSYNC B4 ;  /* 0x0000000000047941 */ /* 0x000fea0003800000 */
.L_x_10337:
[----:B------:R-:W-:-:S07]  /*53160*/  F2FP.F16.F32.PACK_AB R251, RZ, R251 ;  /* 0x000000fbfffb723e */ /* 0x000fce00000000ff */
.L_x_10336:
[----:B------:R-:W-:Y:S05]  /*53170*/  BSYNC B3 ;  /* 0x0000000000037941 */ /* 0x000fea0003800000 */
.L_x_10335:
        /* <DEDUP_REMOVED lines=19> */
.L_x_10342:
[----:B------:R-:W-:Y:S05]  /*532b0*/  BSYNC B4 ;  /* 0x0000000000047941 */ /* 0x000fea0003800000 */
.L_x_10341:
[----:B------:R-:W-:-:S07]  /*532c0*/  F2FP.F16.F32.PACK_AB R9, RZ, R251 ;  /* 0x000000fbff09723e */ /* 0x000fce00000000ff */
.L_x_10340:
[----:B------:R-:W-:Y:S05]  /*532d0*/  BSYNC B3 ;  /* 0x0000000000037941 */ /* 0x000fea0003800000 */
.L_x_10339:
        /* <DEDUP_REMOVED lines=17> */
.L_x_10346:
[----:B------:R-:W-:Y:S05]  /*533f0*/  BSYNC B4 ;  /* 0x0000000000047941 */ /* 0x000fea0003800000 */
.L_x_10345:
[----:B------:R-:W-:-:S07]  /*53400*/  F2FP.F16.F32.PACK_AB R251, RZ, R251 ;  /* 0x000000fbfffb723e */ /* 0x000fce00000000ff */
.L_x_10344:
[----:B------:R-:W-:Y:S05]  /*53410*/  BSYNC B3 ;  /* 0x0000000000037941 */ /* 0x000fea0003800000 */
.L_x_10343:
[----:B------:R-:W-:-:S05]  /*53420*/  PRMT R9, R9, 0x5410, R251 ;  /* 0x0000541009097816 */ /* 0x000fca00000000fb */
[----:B------:R0:W-:Y:S02]  /*53430*/  STG.E.64 desc[UR4][R4.64+0x5000], R8 ;  /* 0x0050000804007986 */ /* 0x0001e4000c101b04 */
.L_x_10332:
[----:B------:R-:W-:Y:S05]  /*53440*/  BSYNC B2 ;  /* 0x0000000000027941 */ /* 0x000fea0003800000 */
.L_x_10330:
        /* <DEDUP_REMOVED lines=9> */
.L_x_10348:
        /* <DEDUP_REMOVED lines=13> */
.L_x_10351:
[----:B------:R-:W-:Y:S05]  /*535b0*/  BSYNC B3 ;  /* 0x0000000000037941 */ /* 0x000fea0003800000 */
.L_x_10350:
        /* <DEDUP_REMOVED lines=18> */
.L_x_10355:
[----:B------:R-:W-:Y:S05]  /*536e0*/  BSYNC B4 ;  /* 0x0000000000047941 */ /* 0x000fea0003800000 */
.L_x_10354:
[----:B------:R-:W-:-:S07]  /*536f0*/  F2FP.F16.F32.PACK_AB R251, RZ, R251 ;  /* 0x000000fbfffb723e */ /* 0x000fce00000000ff */
.L_x_10353:
[----:B------:R-:W-:Y:S05]  /*53700*/  BSYNC B3 ;  /* 0x0000000000037941 */ /* 0x000fea0003800000 */
.L_x_10352:
        /* <DEDUP_REMOVED lines=19> */
.L_x_10359:
[----:B------:R-:W-:Y:S05]  /*53840*/  BSYNC B4 ;  /* 0x0000000000047941 */ /* 0x000fea0003800000 */
.L_x_10358:
[----:B------:R-:W-:-:S07]  /*53850*/  F2FP.F16.F32.PACK_AB R9, RZ, R251 ;  /* 0x000000fbff09723e */ /* 0x000fce00000000ff */
.L_x_10357:
[----:B------:R-:W-:Y:S05]  /*53860*/  BSYNC B3 ;  /* 0x0000000000037941 */ /* 0x000fea0003800000 */
.L_x_10356:
        /* <DEDUP_REMOVED lines=18> */
.L_x_10363:
[----:B------:R-:W-:Y:S05]  /*53990*/  BSYNC B4 ;  /* 0x0000000000047941 */ /* 0x000fea0003800000 */
.L_x_10362:
[----:B------:R-:W-:-:S07]  /*539a0*/  F2FP.F16.F32.PACK_AB R251, RZ, R251 ;  /* 0x000000fbfffb723e */ /* 0x000fce00000000ff */
.L_x_10361:
[----:B------:R-:W-:Y:S05]  /*539b0*/  BSYNC B3 ;  /* 0x0000000000037941 */ /* 0x000fea0003800000 */
.L_x_10360:
[----:B------:R-:W-:-:S05]  /*539c0*/  PRMT R9, R9, 0x5410, R251 ;  /* 0x0000541009097816 */ /* 0x000fca00000000fb */
[----:B------:R0:W-:Y:S02]  /*539d0*/  STG.E.64 desc[UR4][R4.64+0x5100], R8 ;  /* 0x0051000804007986 */ /* 0x0001e4000c101b04 */
.L_x_10349:
[----:B------:R-:W-:Y:S05]  /*539e0*/  BSYNC B2 ;  /* 0x0000000000027941 */ /* 0x000fea0003800000 */
.L_x_10347:
        /* <DEDUP_REMOVED lines=9> */
.L_x_10365:
        /* <DEDUP_REMOVED lines=13> */
.L_x_10368:
[----:B------:R-:W-:Y:S05]  /*53b50*/  BSYNC B3 ;  /* 0x0000000000037941 */ /* 0x000fea0003800000 */
.L_x_10367:
        /* <DEDUP_REMOVED lines=18> */
.L_x_10372:
[----:B------:R-:W-:Y:S05]  /*53c80*/  BSYNC B4 ;  /* 0x0000000000047941 */ /* 0x000fea0003800000 */
.L_x_10371:
[----:B------:R-:W-:-:S07]  /*53c90*/  F2FP.F16.F32.PACK_AB R251, RZ, R251 ;  /* 0x000000fbfffb723e */ /* 0x000fce00000000ff */
.L_x_10370:
[----:B------:R-:W-:Y:S05]  /*53ca0*/  BSYNC B3 ;  /* 0x0000000000037941 */ /* 0x000fea0003800000 */
.L_x_10369:
        /* <DEDUP_REMOVED lines=19> */
.L_x_10376:
[----:B------:R-:W-:Y:S05]  /*53de0*/  BSYNC B4 ;  /* 0x0000000000047941 */ /* 0x000fea0003800000 */
.L_x_10375:
[----:B------:R-:W-:-:S07]  /*53df0*/  F2FP.F16.F32.PACK_AB R9, RZ, R251 ;  /* 0x000000fbff09723e */ /* 0x000fce00000000ff */
.L_x_10374:
[----:B------:R-:W-:Y:S05]  /*53e00*/  BSYNC B3 ;  /* 0x0000000000037941 */ /* 0x000fea0003800000 */
.L_x_10373:
        /* <DEDUP_REMOVED lines=17> */
.L_x_10380:
[----:B------:R-:W-:Y:S05]  /*53f20*/  BSYNC B4 ;  /* 0x0000000000047941 */ /* 0x000fea0003800000 */
.L_x_10379:
[----:B------:R-:W-:-:S07]  /*53f30*/  F2FP.F16.F32.PACK_AB R251, RZ, R251 ;  /* 0x000000fbfffb723e */ /* 0x000fce00000000ff */
.L_x_10378:
[----:B------:R-:W-:Y:S05]  /*53f40*/  BSYNC B3 ;  /* 0x0000000000037941 */ /* 0x000fea0003800000 */
.L_x_10377:
[----:B------:R-:W-:-:S05]  /*53f50*/  PRMT R9, R9, 0x5410, R251 ;  /* 0x0000541009097816 */ /* 0x000fca00000000fb */
[----:B------:R0:W-:Y:S02]  /*53f60*/  STG.E.64 desc[UR4][R4.64+0x5200], R8 ;  /* 0x0052000804007986 */ /* 0x0001e4000c101b04 */
.L_x_10366:
[----:B------:R-:W-:Y:S05]  /*53f70*/  BSYNC B2 ;  /* 0x0000000000027941 */ /* 0x000fea0003800000 */
.L_x_10364:
        /* <DEDUP_REMOVED lines=9> */
.L_x_10382:
        /* <DEDUP_REMOVED lines=13> */
.L_x_10385:
[----:B------:R-:W-:Y:S05]  /*540e0*/  BSYNC B3 ;  /* 0x0000000000037941 */ /* 0x000fea0003800000 */
.L_x_10384:
        /* <DEDUP_REMOVED lines=18> */
.L_x_10389:
[----:B------:R-:W-:Y:S05]  /*54210*/  BSYNC B4 ;  /* 0x0000000000047941 */ /* 0x000fea0003800000 */
.L_x_10388:
[----:B------:R-:W-:-:S07]  /*54220*/  F2FP.F16.F32.PACK_AB R8, RZ, R251 ;  /* 0x000000fbff08723e */ /* 0x000fce00000000ff */
.L_x_10387:
[----:B------:R-:W-:Y:S05]  /*54230*/  BSYNC B3 ;  /* 0x0000000000037941 */ /* 0x000fea0003800000 */
.L_x_10386:
        /* <DEDUP_REMOVED lines=19> */
.L_x_10393:
[----:B------:R-:W-:Y:S05]  /*54370*/  BSYNC B4 ;  /* 0x0000000000047941 */ /* 0x000fea0003800000 */
.L_x_10392:
[----:B------:R-:W-:-:S07]  /*54380*/  F2FP.F16.F32.PACK_AB R9, RZ, R251 ;  /* 0x000000fbff09723e */ /* 0x000fce00000000ff */
.L_x_10391:
[----:B------:R-:W-:Y:S05]  /*54390*/  BSYNC B3 ;  /* 0x0000000000037941 */ /* 0x000fea0003800000 */
.L_x_10390:
        /* <DEDUP_REMOVED lines=18> */
.L_x_10397:
[----:B------:R-:W-:Y:S05]  /*544c0*/  BSYNC B4 ;  /* 0x0000000000047941 */ /* 0x000fea0003800000 */
.L_x_10396:
[----:B------:R-:W-:-:S07]  /*544d0*/  F2FP.F16.F32.PACK_AB R251, RZ, R251 ;  /* 0x000000fbfffb723e */ /* 0x000fce00000000ff */
.L_x_10395:
[----:B------:R-:W-:Y:S05]  /*544e0*/  BSYNC B3 ;  /* 0x0000000000037941 */ /* 0x000fea0003800000 */
.L_x_10394:
[----:B------:R-:W-:-:S05]  /*544f0*/  PRMT R9, R9, 0x5410, R251 ;  /* 0x0000541009097816 */ /* 0x000fca00000000fb */
[----:B------:R0:W-:Y:S02]  /*54500*/  STG.E.64 desc[UR4][R4.64+0x5300], R8 ;  /* 0x0053000804007986 */ /* 0x0001e4000c101b04 */
.L_x_10383:
[----:B------:R-:W-:Y:S05]  /*54510*/  BSYNC B2 ;  /* 0x0000000000027941 */ /* 0x000fea0003800000 */
.L_x_10381:
        /* <DEDUP_REMOVED lines=9> */
.L_x_10399:
        /* <DEDUP_REMOVED lines=13> */
.L_x_10402:
[----:B------:R-:W-:Y:S05]  /*54680*/  BSYNC B3 ;  /* 0x0000000000037941 */ /* 0x000fea0003800000 */
.L_x_10401:
        /* <DEDUP_REMOVED lines=18> */
.L_x_10406:
[----:B------:R-:W-:Y:S05]  /*547b0*/  BSYNC B4 ;  /* 0x0000000000047941 */ /* 0x000fea0003800000 */
.L_x_10405:
[----:B------:R-:W-:-:S07]  /*547c0*/  F2FP.F16.F32.PACK_AB R8, RZ, R251 ;  /* 0x000000fbff08723e */ /* 0x000fce00000000ff */
.L_x_10404:
[----:B------:R-:W-:Y:S05]  /*547d0*/  BSYNC B3 ;  /* 0x0000000000037941 */ /* 0x000fea0003800000 */
.L_x_10403:
        /* <DEDUP_REMOVED lines=19> */
.L_x_10410:
[----:B------:R-:W-:Y:S05]  /*54910*/  BSYNC B4 ;  /* 0x0000000000047941 */ /* 0x000fea0003800000 */
.L_x_10409:
[----:B------:R-:W-:-:S07]  /*54920*/  F2FP.F16.F32.PACK_AB R9, RZ, R251 ;  /* 0x000000fbff09723e */ /* 0x000fce00000000ff */
.L_x_10408:
[----:B------:R-:W-:Y:S05]  /*54930*/  BSYNC B3 ;  /* 0x0000000000037941 */ /* 0x000fea0003800000 */
.L_x_10407:
        /* <DEDUP_REMOVED lines=17> */
.L_x_10414:
[----:B------:R-:W-:Y:S05]  /*54a50*/  BSYNC B4 ;  /* 0x0000000000047941 */ /* 0x000fea0003800000 */
.L_x_10413:
[----:B------:R-:W-:-:S07]  /*54a60*/  F2FP.F16.F32.PACK_AB R251, RZ, R251 ;  /* 0x000000fbfffb723e */ /* 0x000fce00000000ff */
.L_x_10412:
[----:B------:R-:W-:Y:S05]  /*54a70*/  BSYNC B3 ;  /* 0x0000000000037941 */ /* 0x000fea0003800000 */
.L_x_10411:
[----:B------:R-:W-:-:S05]  /*54a80*/  PRMT R9, R9, 0x5410, R251 ;  /* 0x0000541009097816 */ /* 0x000fca00000000fb */
[----:B------:R0:W-:Y:S02]  /*54a90*/  STG.E.64 desc[UR4][R4.64+0x5400], R8 ;  /* 0x0054000804007986 */ /* 0x0001e4000c101b04 */
.L_x_10400:
[----:B------:R-:W-:Y:S05]  /*54aa0*/  BSYNC B2 ;  /* 0x0000000000027941 */ /* 0x000fea0003800000 */
.L_x_10398:
        /* <DEDUP_REMOVED lines=9> */
.L_x_10416:
        /* <DEDUP_REMOVED lines=13> */
.L_x_10419:
[----:B------:R-:W-:Y:S05]  /*54c10*/  BSYNC B3 ;  /* 0x0000000000037941 */ /* 0x000fea0003800000 */
.L_x_10418:
        /* <DEDUP_REMOVED lines=18> */
.L_x_10423:
[----:B------:R-:W-:Y:S05]  /*54d40*/  BSYNC B4 ;  /* 0x0000000000047941 */ /* 0x000fea0003800000 */
.L_x_10422:
[----:B------:R-:W-:-:S07]  /*54d50*/  F2FP.F16.F32.PACK_AB R8, RZ, R251 ;  /* 0x000000fbff08723e */ /* 0x000fce00000000ff */
.L_x_10421:
[----:B------:R-:W-:Y:S05]  /*54d60*/  BSYNC B3 ;  /* 0x0000000000037941 */ /* 0x000fea0003800000 */
.L_x_10420:
        /* <DEDUP_REMOVED lines=19> */
.L_x_10427:
[----:B------:R-:W-:Y:S05]  /*54ea0*/  BSYNC B4 ;  /* 0x0000000000047941 */ /* 0x000fea0003800000 */
.L_x_10426:
[----:B------:R-:W-:-:S07]  /*54eb0*/  F2FP.F16.F32.PACK_AB R9, RZ, R251 ;  /* 0x000000fbff09723e */ /* 0x000fce00000000ff */
.L_x_10425:
[----:B------:R-:W-:Y:S05]  /*54ec0*/  BSYNC B3 ;  /* 0x0000000000037941 */ /* 0x000fea0003800000 */
.L_x_10424:
        /* <DEDUP_REMOVED lines=18> */
.L_x_10431:
[----:B------:R-:W-:Y:S05]  /*54ff0*/  BSYNC B4 ;  /* 0x0000000000047941 */ /* 0x000fea0003800000 */
.L_x_10430:
[----:B------:R-:W-:-:S07]  /*55000*/  F2FP.F16.F32.PACK_AB R251, RZ, R251 ;  /* 0x000000fbfffb723e */ /* 0x000fce00000000ff */
.L_x_10429:
[----:B------:R-:W-:Y:S05]  /*55010*/  BSYNC B3 ;  /* 0x0000000000037941 */ /* 0x000fea0003800000 */
.L_x_10428:
[----:B------:R-:W-:-:S05]  /*55020*/  PRMT R9, R9, 0x5410, R251 ;  /* 0x0000541009097816 */ /* 0x000fca00000000fb */
[----:B------:R0:W-:Y:S02]  /*55030*/  STG.E.64 desc[UR4][R4.64+0x5500], R8 ;  /* 0x0055000804007986 */ /* 0x0001e4000c101b04 */
.L_x_10417:
[----:B------:R-:W-:Y:S05]  /*55040*/  BSYNC B2 ;  /* 0x0000000000027941 */ /* 0x000fea0003800000 */
.L_x_10415:
        /* <DEDUP_REMOVED lines=9> */
.L_x_10433:
        /* <DEDUP_REMOVED lines=13> */
.L_x_10436:
[----:B------:R-:W-:Y:S05]  /*551b0*/  BSYNC B3 ;  /* 0x0000000000037941 */ /* 0x000fea0003800000 */
.L_x_10435:
        /* <DEDUP_REMOVED lines=18> */
.L_x_10440:
[----:B------:R-:W-:Y:S05]  /*552e0*/  BSYNC B4 ;  /* 0x0000000000047941 */ /* 0x000fea0003800000 */
.L_x_10439:
[----:B------:R-:W-:-:S07]  /*552f0*/  F2FP.F16.F32.PACK_AB R8, RZ, R251 ;  /* 0x000000fbff08723e */ /* 0x000fce00000000ff */
.L_x_10438:
[----:B------:R-:W-:Y:S05]  /*55300*/  BSYNC B3 ;  /* 0x0000000000037941 */ /* 0x000fea0003800000 */
.L_x_10437:
        /* <DEDUP_REMOVED lines=19> */
.L_x_10444:
[----:B------:R-:W-:Y:S05]  /*55440*/  BSYNC B4 ;  /* 0x0000000000047941 */ /* 0x000fea0003800000 */
.L_x_10443:
[----:B------:R-:W-:-:S07]  /*55450*/  F2FP.F16.F32.PACK_AB R9, RZ, R251 ;  /* 0x000000fbff09723e */ /* 0x000fce00000000ff */
.L_x_10442:
[----:B------:R-:W-:Y:S05]  /*55460*/  BSYNC B3 ;  /* 0x0000000000037941 */ /* 0x000fea0003800000 */
.L_x_10441:
        /* <DEDUP_REMOVED lines=17> */
.L_x_10448:
[----:B------:R-:W-:Y:S05]  /*55580*/  BSYNC B4 ;  /* 0x0000000000047941 */ /* 0x000fea0003800000 */
.L_x_10447:
[----:B------:R-:W-:-:S07]  /*55590*/  F2FP.F16.F32.PACK_AB R251, RZ, R251 ;  /* 0x000000fbfffb723e */ /* 0x000fce00000000ff */
.L_x_10446:
[----:B------:R-:W-:Y:S05]  /*555a0*/  BSYNC B3 ;  /* 0x0000000000037941 */ /* 0x000fea0003800000 */
.L_x_10445:
[----:B------:R-:W-:-:S05]  /*555b0*/  PRMT R9, R9, 0x5410, R251 ;  /* 0x0000541009097816 */ /* 0x000fca00000000fb */
[----:B------:R0:W-:Y:S02]  /*555c0*/  STG.E.64 desc[UR4][R4.64+0x5600], R8 ;  /* 0x0056000804007986 */ /* 0x0001e4000c101b04 */
.L_x_10434:
[----:B------:R-:W-:Y:S05]  /*555d0*/  BSYNC B2 ;  /* 0x0000000000027941 */ /* 0x000fea0003800000 */
.L_x_10432:
        /* <DEDUP_REMOVED lines=9> */
.L_x_10450:
        /* <DEDUP_REMOVED lines=13> */
.L_x_10453:
[----:B------:R-:W-:Y:S05]  /*55740*/  BSYNC B3 ;  /* 0x0000000000037941 */ /* 0x000fea0003800000 */
.L_x_10452:
        /* <DEDUP_REMOVED lines=18> */
.L_x_10457:
[----:B------:R-:W-:Y:S05]  /*55870*/  BSYNC B4 ;  /* 0x0000000000047941 */ /* 0x000fea0003800000 */
.L_x_10456:
[----:B------:R-:W-:-:S07]  /*55880*/  F2FP.F16.F32.PACK_AB R8, RZ, R251 ;  /* 0x000000fbff08723e */ /* 0x000fce00000000ff */
.L_x_10455:
[----:B------:R-:W-:Y:S05]  /*55890*/  BSYNC B3 ;  /* 0x0000000000037941 */ /* 0x000fea0003800000 */
.L_x_10454:
        /* <DEDUP_REMOVED lines=19> */
.L_x_10461:
[----:B------:R-:W-:Y:S05]  /*559d0*/  BSYNC B4 ;  /* 0x0000000000047941 */ /* 0x000fea0003800000 */
.L_x_10460:
[----:B------:R-:W-:-:S07]  /*559e0*/  F2FP.F16.F32.PACK_AB R9, RZ, R251 ;  /* 0x000000fbff09723e */ /* 0x000fce00000000ff */
.L_x_10459:
[----:B------:R-:W-:Y:S05]  /*559f0*/  BSYNC B3 ;  /* 0x0000000000037941 */ /* 0x000fea0003800000 */
.L_x_10458:
        /* <DEDUP_REMOVED lines=18> */
.L_x_10465:
[----:B------:R-:W-:Y:S05]  /*55b20*/  BSYNC B4 ;  /* 0x0000000000047941 */ /* 0x000fea0003800000 */
.L_x_10464:
[----:B------:R-:W-:-:S07]  /*55b30*/  F2FP.F16.F32.PACK_AB R251, RZ, R251 ;  /* 0x000000fbfffb723e */ /* 0x000fce00000000ff */
.L_x_10463:
[----:B------:R-:W-:Y:S05]  /*55b40*/  BSYNC B3 ;  /* 0x0000000000037941 */ /* 0x000fea0003800000 */
.L_x_10462:
[----:B------:R-:W-:-:S05]  /*55b50*/  PRMT R9, R9, 0x5410, R251 ;  /* 0x0000541009097816 */ /* 0x000fca00000000fb */
[----:B------:R0:W-:Y:S02]  /*55b60*/  STG.E.64 desc[UR4][R4.64+0x5700], R8 ;  /* 0x0057000804007986 */ /* 0x0001e4000c101b04 */
.L_x_10451:
[----:B------:R-:W-:Y:S05]  /*55b70*/  BSYNC B2 ;  /* 0x0000000000027941 */ /* 0x000fea0003800000 */
.L_x_10449:
        /* <DEDUP_REMOVED lines=9> */
.L_x_10467:
        /* <DEDUP_REMOVED lines=13> */
.L_x_10470:
[----:B------:R-:W-:Y:S05]  /*55ce0*/  BSYNC B3 ;  /* 0x0000000000037941 */ /* 0x000fea0003800000 */
.L_x_10469:
        /* <DEDUP_REMOVED lines=18> */
.L_x_10474:
[----:B------:R-:W-:Y:S05]  /*55e10*/  BSYNC B4 ;  /* 0x0000000000047941 */ /* 0x000fea0003800000 */
.L_x_10473:
[----:B------:R-:W-:-:S07]  /*55e20*/  F2FP.F16.F32.PACK_AB R8, RZ, R251 ;  /* 0x000000fbff08723e */ /* 0x000fce00000000ff */
.L_x_10472:
[----:B------:R-:W-:Y:S05]  /*55e30*/  BSYNC B3 ;  /* 0x0000000000037941 */ /* 0x000fea0003800000 */
.L_x_10471:
        /* <DEDUP_REMOVED lines=19> */
.L_x_10478:
[----:B------:R-:W-:Y:S05]  /*55f70*/  BSYNC B4 ;  /* 0x0000000000047941 */ /* 0x000fea0003800000 */
.L_x_10477:
[----:B------:R-:W-:-:S07]  /*55f80*/  F2FP.F16.F32.PACK_AB R9, RZ, R251 ;  /* 0x000000fbff09723e */ /* 0x000fce00000000ff */
.L_x_10476:
[----:B------:R-:W-:Y:S05]  /*55f90*/  BSYNC B3 ;  /* 0x0000000000037941 */ /* 0x000fea0003800000 */
.L_x_10475:
        /* <DEDUP_REMOVED lines=17> */
.L_x_10482:
[----:B------:R-:W-:Y:S05]  /*560b0*/  BSYNC B4 ;  /* 0x0000000000047941 */ /* 0x000fea0003800000 */
.L_x_10481:
[----:B------:R-:W-:-:S07]  /*560c0*/  F2FP.F16.F32.PACK_AB R251, RZ, R251 ;  /* 0x000000fbfffb723e */ /* 0x000fce00000000ff */
.L_x_10480:
[----:B------:R-:W-:Y:S05]  /*560d0*/  BSYNC B3 ;  /* 0x0000000000037941 */ /* 0x000fea0003800000 */
.L_x_10479:
[----:B------:R-:W-:-:S05]  /*560e0*/  PRMT R9, R9, 0x5410, R251 ;  /* 0x0000541009097816 */ /* 0x000fca00000000fb */
[----:B------:R0:W-:Y:S02]  /*560f0*/  STG.E.64 desc[UR4][R4.64+0x5800], R8 ;  /* 0x0058000804007986 */ /* 0x0001e4000c101b04 */
.L_x_10468:
[----:B------:R-:W-:Y:S05]  /*56100*/  BSYNC B2 ;  /* 0x0000000000027941 */ /* 0x000fea0003800000 */
.L_x_10466:
        /* <DEDUP_REMOVED lines=9> */
.L_x_10484:
        /* <DEDUP_REMOVED lines=13> */
.L_x_10487:
[----:B------:R-:W-:Y:S05]  /*56270*/  BSYNC B3 ;  /* 0x0000000000037941 */ /* 0x000fea0003800000 */
.L_x_10486:
        /* <DEDUP_REMOVED lines=18> */
.L_x_10491:
[----:B------:R-:W-:Y:S05]  /*563a0*/  BSYNC B4 ;  /* 0x0000000000047941 */ /* 0x000fea0003800000 */
.L_x_10490:
[----:B------:R-:W-:-:S07]  /*563b0*/  F2FP.F16.F32.PACK_AB R8, RZ, R251 ;  /* 0x000000fbff08723e */ /* 0x000fce00000000ff */
.L_x_10489:
[----:B------:R-:W-:Y:S05]  /*563c0*/  BSYNC B3 ;  /* 0x0000000000037941 */ /* 0x000fea0003800000 */
.L_x_10488:
        /* <DEDUP_REMOVED lines=19> */
.L_x_10495:
[----:B------:R-:W-:Y:S05]  /*56500*/  BSYNC B4 ;  /* 0x0000000000047941 */ /* 0x000fea0003800000 */
.L_x_10494:
[----:B------:R-:W-:-:S07]  /*56510*/  F2FP.F16.F32.PACK_AB R9, RZ, R251 ;  /* 0x000000fbff09723e */ /* 0x000fce00000000ff */
.L_x_10493:
[----:B------:R-:W-:Y:S05]  /*56520*/  BSYNC B3 ;  /* 0x0000000000037941 */ /* 0x000fea0003800000 */
.L_x_10492:
        /* <DEDUP_REMOVED lines=18> */
.L_x_10499:
[----:B------:R-:W-:Y:S05]  /*56650*/  BSYNC B4 ;  /* 0x0000000000047941 */ /* 0x000fea0003800000 */
.L_x_10498:
[----:B------:R-:W-:-:S07]  /*56660*/  F2FP.F16.F32.PACK_AB R251, RZ, R251 ;  /* 0x000000fbfffb723e */ /* 0x000fce00000000ff */
.L_x_10497:
[----:B------:R-:W-:Y:S05]  /*56670*/  BSYNC B3 ;  /* 0x0000000000037941 */ /* 0x000fea0003800000 */
.L_x_10496:
[----:B------:R-:W-:-:S05]  /*56680*/  PRMT R9, R9, 0x5410, R251 ;  /* 0x0000541009097816 */ /* 0x000fca00000000fb */
[----:B------:R0:W-:Y:S02]  /*56690*/  STG.E.64 desc[UR4][R4.64+0x5900], R8 ;  /* 0x0059000804007986 */ /* 0x0001e4000c101b04 */
.L_x_10485:
[----:B------:R-:W-:Y:S05]  /*566a0*/  BSYNC B2 ;  /* 0x0000000000027941 */ /* 0x000fea0003800000 */
.L_x_10483:
        /* <DEDUP_REMOVED lines=9> */
.L_x_10501:
        /* <DEDUP_REMOVED lines=13> */
.L_x_10504:
[----:B------:R-:W-:Y:S05]  /*56810*/  BSYNC B3 ;  /* 0x0000000000037941 */ /* 0x000fea0003800000 */
.L_x_10503:
        /* <DEDUP_REMOVED lines=18> */
.L_x_10508:
[----:B------:R-:W-:Y:S05]  /*56940*/  BSYNC B4 ;  /* 0x0000000000047941 */ /* 0x000fea0003800000 */
.L_x_10507:
[----:B------:R-:W-:-:S07]  /*56950*/  F2FP.F16.F32.PACK_AB R8, RZ, R251 ;  /* 0x000000fbff08723e */ /* 0x000fce00000000ff */
.L_x_10506:
[----:B------:R-:W-:Y:S05]  /*56960*/  BSYNC B3 ;  /* 0x0000000000037941 */ /* 0x000fea0003800000 */
.L_x_10505:
        /* <DEDUP_REMOVED lines=19> */
.L_x_10512:
[----:B------:R-:W-:Y:S05]  /*56aa0*/  BSYNC B4 ;  /* 0x0000000000047941 */ /* 0x000fea0003800000 */
.L_x_10511:
[----:B------:R-:W-:-:S07]  /*56ab0*/  F2FP.F16.F32.PACK_AB R9, RZ, R251 ;  /* 0x000000fbff09723e */ /* 0x000fce00000000ff */
.L_x_10510:
[----:B------:R-:W-:Y:S05]  /*56ac0*/  BSYNC B3 ;  /* 0x0000000000037941 */ /* 0x000fea0003800000 */
.L_x_10509:
        /* <DEDUP_REMOVED lines=17> */
.L_x_10516:
[----:B------:R-:W-:Y:S05]  /*56be0*/  BSYNC B4 ;  /* 0x0000000000047941 */ /* 0x000fea0003800000 */
.L_x_10515:
[----:B------:R-:W-:-:S07]  /*56bf0*/  F2FP.F16.F32.PACK_AB R251, RZ, R251 ;  /* 0x000000fbfffb723e */ /* 0x000fce00000000ff */
.L_x_10514:
[----:B------:R-:W-:Y:S05]  /*56c00*/  BSYNC B3 ;  /* 0x0000000000037941 */ /* 0x000fea0003800000 */
.L_x_10513:
[----:B------:R-:W-:-:S05]  /*56c10*/  PRMT R9, R9, 0x5410, R251 ;  /* 0x0000541009097816 */ /* 0x000fca00000000fb */
[----:B------:R0:W-:Y:S02]  /*56c20*/  STG.E.64 desc[UR4][R4.64+0x5a00], R8 ;  /* 0x005a000804007986 */ /* 0x0001e4000c101b04 */
.L_x_10502:
[----:B------:R-:W-:Y:S05]  /*56c30*/  BSYNC B2 ;  /* 0x0000000000027941 */ /* 0x000fea0003800000 */
.L_x_10500:
        /* <DEDUP_REMOVED lines=9> */
.L_x_10518:
        /* <DEDUP_REMOVED lines=13> */
.L_x_10521:
[----:B------:R-:W-:Y:S05]  /*56da0*/  BSYNC B3 ;  /* 0x0000000000037941 */ /* 0x000fea0003800000 */
.L_x_10520:
        /* <DEDUP_REMOVED lines=18> */
.L_x_10525:
[----:B------:R-:W-:Y:S05]  /*56ed0*/  BSYNC B4 ;  /* 0x0000000000047941 */ /* 0x000fea0003800000 */
.L_x_10524:
[----:B------:R-:W-:-:S07]  /*56ee0*/  F2FP.F16.F32.PACK_AB R8, RZ, R251 ;  /* 0x000000fbff08723e */ /* 0x000fce00000000ff */
.L_x_10523:
[----:B------:R-:W-:Y:S05]  /*56ef0*/  BSYNC B3 ;  /* 0x0000000000037941 */ /* 0x000fea0003800000 */
.L_x_10522:
        /* <DEDUP_REMOVED lines=19> */
.L_x_10529:
[----:B------:R-:W-:Y:S05]  /*57030*/  BSYNC B4 ;  /* 0x0000000000047941 */ /* 0x000fea0003800000 */
.L_x_10528:
[----:B------:R-:W-:-:S07]  /*57040*/  F2FP.F16.F32.PACK_AB R9, RZ, R251 ;  /* 0x000000fbff09723e */ /* 0x000fce00000000ff */
.L_x_10527:
[----:B------:R-:W-:Y:S05]  /*57050*/  BSYNC B3 ;  /* 0x0000000000037941 */ /* 0x000fea0003800000 */
.L_x_10526:
        /* <DEDUP_REMOVED lines=18> */
.L_x_10533:
[----:B------:R-:W-:Y:S05]  /*57180*/  BSYNC B4 ;  /* 0x0000000000047941 */ /* 0x000fea0003800000 */
.L_x_10532:
[----:B------:R-:W-:-:S07]  /*57190*/  F2FP.F16.F32.PACK_AB R251, RZ, R251 ;  /* 0x000000fbfffb723e */ /* 0x000fce00000000ff */
.L_x_10531:
[----:B------:R-:W-:Y:S05]  /*571a0*/  BSYNC B3 ;  /* 0x0000000000037941 */ /* 0x000fea0003800000 */
.L_x_10530:
[----:B------:R-:W-:-:S05]  /*571b0*/  PRMT R9, R9, 0x5410, R251 ;  /* 0x0000541009097816 */ /* 0x000fca00000000fb */
[----:B------:R0:W-:Y:S02]  /*571c0*/  STG.E.64 desc[UR4][R4.64+0x5b00], R8 ;  /* 0x005b000804007986 */ /* 0x0001e4000c101b04 */
.L_x_10519:
[----:B------:R-:W-:Y:S05]  /*571d0*/  BSYNC B2 ;  /* 0x0000000000027941 */ /* 0x000fea0003800000 */
.L_x_10517:
        /* <DEDUP_REMOVED lines=9> */
.L_x_10535:
        /* <DEDUP_REMOVED lines=13> */
.L_x_10538:
[----:B------:R-:W-:Y:S05]  /*57340*/  BSYNC B3 ;  /* 0x0000000000037941 */ /* 0x000fea0003800000 */
.L_x_10537:
        /* <DEDUP_REMOVED lines=18> */
.L_x_10542:
[----:B------:R-:W-:Y:S05]  /*57470*/  BSYNC B4 ;  /* 0x0000000000047941 */ /* 0x000fea0003800000 */
.L_x_10541:
[----:B------:R-:W-:-:S07]  /*57480*/  F2FP.F16.F32.PACK_AB R8, RZ, R251 ;  /* 0x000000fbff08723e */ /* 0x000fce00000000ff */
.L_x_10540:
[----:B------:R-:W-:Y:S05]  /*57490*/  BSYNC B3 ;  /* 0x0000000000037941 */ /* 0x000fea0003800000 */
.L_x_10539:
        /* <DEDUP_REMOVED lines=19> */
.L_x_10546:
[----:B------:R-:W-:Y:S05]  /*575d0*/  BSYNC B4 ;  /* 0x0000000000047941 */ /* 0x000fea0003800000 */
.L_x_10545:
[----:B------:R-:W-:-:S07]  /*575e0*/  F2FP.F16.F32.PACK_AB R9, RZ, R251 ;  /* 0x000000fbff09723e */ /* 0x000fce00000000ff */
.L_x_10544:
[----:B------:R-:W-:Y:S05]  /*575f0*/  BSYNC B3 ;  /* 0x0000000000037941 */ /* 0x000fea0003800000 */
.L_x_10543:
        /* <DEDUP_REMOVED lines=17> */
.L_x_10550:
[----:B------:R-:W-:Y:S05]  /*57710*/  BSYNC B4 ;  /* 0x0000000000047941 */ /* 0x000fea0003800000 */
.L_x_10549:
[----:B------:R-:W-:-:S07]  /*57720*/  F2FP.F16.F32.PACK_AB R251, RZ, R251 ;  /* 0x000000fbfffb723e */ /* 0x000fce00000000ff */
.L_x_10548:
[----:B------:R-:W-:Y:S05]  /*57730*/  BSYNC B3 ;  /* 0x0000000000037941 */ /* 0x000fea0003800000 */
.L_x_10547:
[----:B------:R-:W-:-:S05]  /*57740*/  PRMT R9, R9, 0x5410, R251 ;  /* 0x0000541009097816 */ /* 0x000fca00000000fb */
[----:B------:R0:W-:Y:S02]  /*57750*/  STG.E.64 desc[UR4][R4.64+0x5c00], R8 ;  /* 0x005c000804007986 */ /* 0x0001e4000c101b04 */
.L_x_10536:
[----:B------:R-:W-:Y:S05]  /*57760*/  BSYNC B2 ;  /* 0x0000000000027941 */ /* 0x000fea0003800000 */
.L_x_10534:
        /* <DEDUP_REMOVED lines=9> */
.L_x_10552:
        /* <DEDUP_REMOVED lines=13> */
.L_x_10555:
[----:B------:R-:W-:Y:S05]  /*578d0*/  BSYNC B3 ;  /* 0x0000000000037941 */ /* 0x000fea0003800000 */
.L_x_10554:
        /* <DEDUP_REMOVED lines=18> */
.L_x_10559:
[----:B------:R-:W-:Y:S05]  /*57a00*/  BSYNC B4 ;  /* 0x0000000000047941 */ /* 0x000fea0003800000 */
.L_x_10558:
[----:B------:R-:W-:-:S07]  /*57a10*/  F2FP.F16.F32.PACK_AB R8, RZ, R251 ;  /* 0x000000fbff08723e */ /* 0x000fce00000000ff */
.L_x_10557:
[----:B------:R-:W-:Y:S05]  /*57a20*/  BSYNC B3 ;  /* 0x0000000000037941 */ /* 0x000fea0003800000 */
.L_x_10556:
        /* <DEDUP_REMOVED lines=19> */
.L_x_10563:
[----:B------:R-:W-:Y:S05]  /*57b60*/  BSYNC B4 ;  /* 0x0000000000047941 */ /* 0x000fea0003800000 */
.L_x_10562:
[----:B------:R-:W-:-:S07]  /*57b70*/  F2FP.F16.F32.PACK_AB R9, RZ, R251 ;  /* 0x000000fbff09723e */ /* 0x000fce00000000ff */
.L_x_10561:
[----:B------:R-:W-:Y:S05]  /*57b80*/  BSYNC B3 ;  /* 0x0000000000037941 */ /* 0x000fea0003800000 */
.L_x_10560:
        /* <DEDUP_REMOVED lines=18> */
.L_x_10567:
[----:B------:R-:W-:Y:S05]  /*57cb0*/  BSYNC B4 ;  /* 0x0000000000047941 */ /* 0x000fea0003800000 */
.L_x_10566:
[----:B------:R-:W-:-:S07]  /*57cc0*/  F2FP.F16.F32.PACK_AB R251, RZ, R251 ;  /* 0x000000fbfffb723e */ /* 0x000fce00000000ff */
.L_x_10565:
[----:B------:R-:W-:Y:S05]  /*57cd0*/  BSYNC B3 ;  /* 0x0000000000037941 */ /* 0x000fea0003800000 */
.L_x_10564:
[----:B------:R-:W-:-:S05]  /*57ce0*/  PRMT R9, R9, 0x5410, R251 ;  /* 0x0000541009097816 */ /* 0x000fca00000000fb */
[----:B------:R0:W-:Y:S02]  /*57cf0*/  STG.E.64 desc[UR4][R4.64+0x5d00], R8 ;  /* 0x005d000804007986 */ /* 0x0001e4000c101b04 */
.L_x_10553:
[----:B------:R-:W-:Y:S05]  /*57d00*/  BSYNC B2 ;  /* 0x0000000000027941 */ /* 0x000fea0003800000 */
.L_x_10551:
        /* <DEDUP_REMOVED lines=9> */
.L_x_10569:
        /* <DEDUP_REMOVED lines=13> */
.L_x_10572:
[----:B------:R-:W-:Y:S05]  /*57e70*/  BSYNC B3 ;  /* 0x0000000000037941 */ /* 0x000fea0003800000 */
.L_x_10571:
        /* <DEDUP_REMOVED lines=18> */
.L_x_10576:
[----:B------:R-:W-:Y:S05]  /*57fa0*/  BSYNC B4 ;  /* 0x0000000000047941 */ /* 0x000fea0003800000 */
.L_x_10575:
[----:B------:R-:W-:-:S07]  /*57fb0*/  F2FP.F16.F32.PACK_AB R8, RZ, R251 ;  /* 0x000000fbff08723e */ /* 0x000fce00000000ff */
.L_x_10574:
[----:B------:R-:W-:Y:S05]  /*57fc0*/  BSYNC B3 ;  /* 0x0000000000037941 */ /* 0x000fea0003800000 */
.L_x_10573:
        /* <DEDUP_REMOVED lines=19> */
.L_x_10580:
[----:B------:R-:W-:Y:S05]  /*58100*/  BSYNC B4 ;  /* 0x0000000000047941 */ /* 0x000fea0003800000 */
.L_x_10579:
[----:B------:R-:W-:-:S07]  /*58110*/  F2FP.F16.F32.PACK_AB R9, RZ, R251 ;  /* 0x000000fbff09723e */ /* 0x000fce00000000ff */
.L_x_10578:
[----:B------:R-:W-:Y:S05]  /*58120*/  BSYNC B3 ;  /* 0x0000000000037941 */ /* 0x000fea0003800000 */
.L_x_10577:
        /* <DEDUP_REMOVED lines=17> */
.L_x_10584:
[----:B------:R-:W-:Y:S05]  /*58240*/  BSYNC B4 ;  /* 0x0000000000047941 */ /* 0x000fea0003800000 */
.L_x_10583:
[----:B------:R-:W-:-:S07]  /*58250*/  F2FP.F16.F32.PACK_AB R251, RZ, R251 ;  /* 0x000000fbfffb723e */ /* 0x000fce00000000ff */
.L_x_10582:
[----:B------:R-:W-:Y:S05]  /*58260*/  BSYNC B3 ;  /* 0x0000000000037941 */ /* 0x000fea0003800000 */
.L_x_10581:
[----:B------:R-:W-:-:S05]  /*58270*/  PRMT R9, R9, 0x5410, R251 ;  /* 0x0000541009097816 */ /* 0x000fca00000000fb */
[----:B------:R0:W-:Y:S02]  /*58280*/  STG.E.64 desc[UR4][R4.64+0x5e00], R8 ;  /* 0x005e000804007986 */ /* 0x0001e4000c101b04 */
.L_x_10570:
[----:B------:R-:W-:Y:S05]  /*58290*/  BSYNC B2 ;  /* 0x0000000000027941 */ /* 0x000fea0003800000 */
.L_x_10568:
        /* <DEDUP_REMOVED lines=9> */
.L_x_10586:
        /* <DEDUP_REMOVED lines=13> */
.L_x_10589:
[----:B------:R-:W-:Y:S05]  /*58400*/  BSYNC B3 ;  /* 0x0000000000037941 */ /* 0x000fea0003800000 */
.L_x_10588:
        /* <DEDUP_REMOVED lines=18> */
.L_x_10593:
[----:B------:R-:W-:Y:S05]  /*58530*/  BSYNC B4 ;  /* 0x0000000000047941 */ /* 0x000fea0003800000 */
.L_x_10592:
[----:B------:R-:W-:-:S07]  /*58540*/  F2FP.F16.F32.PACK_AB R8, RZ, R251 ;  /* 0x000000fbff08723e */ /* 0x000fce00000000ff */
.L_x_10591:
[----:B------:R-:W-:Y:S05]  /*58550*/  BSYNC B3 ;  /* 0x0000000000037941 */ /* 0x000fea0003800000 */
.L_x_10590:
        /* <DEDUP_REMOVED lines=19> */
.L_x_10597:
[----:B------:R-:W-:Y:S05]  /*58690*/  BSYNC B4 ;  /* 0x0000000000047941 */ /* 0x000fea0003800000 */
.L_x_10596:
[----:B------:R-:W-:-:S07]  /*586a0*/  F2FP.F16.F32.PACK_AB R9, RZ, R251 ;  /* 0x000000fbff09723e */ /* 0x000fce00000000ff */
.L_x_10595:
[----:B------:R-:W-:Y:S05]  /*586b0*/  BSYNC B3 ;  /* 0x0000000000037941 */ /* 0x000fea0003800000 */
.L_x_10594:
        /* <DEDUP_REMOVED lines=18> */
.L_x_10601:
[----:B------:R-:W-:Y:S05]  /*587e0*/  BSYNC B4 ;  /* 0x0000000000047941 */ /* 0x000fea0003800000 */
.L_x_10600:
[----:B------:R-:W-:-:S07]  /*587f0*/  F2FP.F16.F32.PACK_AB R251, RZ, R251 ;  /* 0x000000fbfffb723e */ /* 0x000fce00000000ff */
.L_x_10599:
[----:B------:R-:W-:Y:S05]  /*58800*/  BSYNC B3 ;  /* 0x0000000000037941 */ /* 0x000fea0003800000 */
.L_x_10598:
[----:B------:R-:W-:-:S05]  /*58810*/  PRMT R9, R9, 0x5410, R251 ;  /* 0x0000541009097816 */ /* 0x000fca00000000fb */
[----:B------:R0:W-:Y:S02]  /*58820*/  STG.E.64 desc[UR4][R4.64+0x5f00], R8 ;  /* 0x005f000804007986 */ /* 0x0001e4000c101b04 */
.L_x_10587:
[----:B------:R-:W-:Y:S05]  /*58830*/  BSYNC B2 ;  /* 0x0000000000027941 */ /* 0x000fea0003800000 */
.L_x_10585:
        /* <DEDUP_REMOVED lines=9> */
.L_x_10603:
        /* <DEDUP_REMOVED lines=13> */
.L_x_10606:
[----:B------:R-:W-:Y:S05]  /*589a0*/  BSYNC B3 ;  /* 0x0000000000037941 */ /* 0x000fea0003800000 */
.L_x_10605:
        /* <DEDUP_REMOVED lines=18> */
.L_x_10610:
[----:B------:R-:W-:Y:S05]  /*58ad0*/  BSYNC B4 ;  /* 0x0000000000047941 */ /* 0x000fea0003800000 */
.L_x_10609:
[----:B------:R-:W-:-:S07]  /*58ae0*/  F2FP.F16.F32.PACK_AB R8, RZ, R251 ;  /* 0x000000fbff08723e */ /* 0x000fce00000000ff */
.L_x_10608:
[----:B------:R-:W-:Y:S05]  /*58af0*/  BSYNC B3 ;  /* 0x0000000000037941 */ /* 0x000fea0003800000 */
.L_x_10607:
        /* <DEDUP_REMOVED lines=19> */
.L_x_10614:
[----:B------:R-:W-:Y:S05]  /*58c30*/  BSYNC B4 ;  /* 0x0000000000047941 */ /* 0x000fea0003800000 */
.L_x_10613:
[----:B------:R-:W-:-:S07]  /*58c40*/  F2FP.F16.F32.PACK_AB R9, RZ, R251 ;  /* 0x000000fbff09723e */ /* 0x000fce00000000ff */
.L_x_10612:
[----:B------:R-:W-:Y:S05]  /*58c50*/  BSYNC B3 ;  /* 0x0000000000037941 */ /* 0x000fea0003800000 */
.L_x_10611:
        /* <DEDUP_REMOVED lines=17> */
.L_x_10618:
[----:B------:R-:W-:Y:S05]  /*58d70*/  BSYNC B4 ;  /* 0x0000000000047941 */ /* 0x000fea0003800000 */
.L_x_10617:
[----:B------:R-:W-:-:S07]  /*58d80*/  F2FP.F16.F32.PACK_AB R251, RZ, R251 ;  /* 0x000000fbfffb723e */ /* 0x000fce00000000ff */
.L_x_10616:
[----:B------:R-:W-:Y:S05]  /*58d90*/  BSYNC B3 ;  /* 0x0000000000037941 */ /* 0x000fea0003800000 */
.L_x_10615:
[----:B------:R-:W-:-:S05]  /*58da0*/  PRMT R9, R9, 0x5410, R251 ;  /* 0x0000541009097816 */ /* 0x000fca00000000fb */
[----:B------:R0:W-:Y:S02]  /*58db0*/  STG.E.64 desc[UR4][R4.64+0x6000], R8 ;  /* 0x0060000804007986 */ /* 0x0001e4000c101b04 */
.L_x_10604:
[----:B------:R-:W-:Y:S05]  /*58dc0*/  BSYNC B2 ;  /* 0x0000000000027941 */ /* 0x000fea0003800000 */
.L_x_10602:
        /* <DEDUP_REMOVED lines=9> */
.L_x_10620:
        /* <DEDUP_REMOVED lines=13> */
.L_x_10623:
[----:B------:R-:W-:Y:S05]  /*58f30*/  BSYNC B3 ;  /* 0x0000000000037941 */ /* 0x000fea0003800000 */
.L_x_10622:
        /* <DEDUP_REMOVED lines=18> */
.L_x_10627:
[----:B------:R-:W-:Y:S05]  /*59060*/  BSYNC B4 ;  /* 0x0000000000047941 */ /* 0x000fea0003800000 */
.L_x_10626:
[----:B------:R-:W-:-:S07]  /*59070*/  F2FP.F16.F32.PACK_AB R8, RZ, R251 ;  /* 0x000000fbff08723e */ /* 0x000fce00000000ff */
.L_x_10625:
[----:B------:R-:W-:Y:S05]  /*59080*/  BSYNC B3 ;  /* 0x0000000000037941 */ /* 0x000fea0003800000 */
.L_x_10624:
        /* <DEDUP_REMOVED lines=19> */
.L_x_10631:
[----:B------:R-:W-:Y:S05]  /*591c0*/  BSYNC B4 ;  /* 0x0000000000047941 */ /* 0x000fea0003800000 */
.L_x_10630:
[----:B------:R-:W-:-:S07]  /*591d0*/  F2FP.F16.F32.PACK_AB R9, RZ, R251 ;  /* 0x000000fbff09723e */ /* 0x000fce00000000ff */
.L_x_10629:
[----:B------:R-:W-:Y:S05]  /*591e0*/  BSYNC B3 ;  /* 0x0000000000037941 */ /* 0x000fea0003800000 */
.L_x_10628:
        /* <DEDUP_REMOVED lines=18> */
.L_x_10635:
[----:B------:R-:W-:Y:S05]  /*59310*/  BSYNC B4 ;  /* 0x0000000000047941 */ /* 0x000fea0003800000 */
.L_x_10634:
[----:B------:R-:W-:-:S07]  /*59320*/  F2FP.F16.F32.PACK_AB R251, RZ, R251 ;  /* 0x000000fbfffb723e */ /* 0x000fce00000000ff */
.L_x_10633:
[----:B------:R-:W-:Y:S05]  /*59330*/  BSYNC B3 ;  /* 0x0000000000037941 */ /* 0x000fea0003800000 */
.L_x_10632:
[----:B------:R-:W-:-:S05]  /*59340*/  PRMT R9, R9, 0x5410, R251 ;  /* 0x0000541009097816 */ /* 0x000fca00000000fb */
[----:B------:R0:W-:Y:S02]  /*59350*/  STG.E.64 desc[UR4][R4.64+0x6100], R8 ;  /* 0x0061000804007986 */ /* 0x0001e4000c101b04 */
.L_x_10621:
[----:B------:R-:W-:Y:S05]  /*59360*/  BSYNC B2 ;  /* 0x0000000000027941 */ /* 0x000fea0003800000 */
.L_x_10619:
        /* <DEDUP_REMOVED lines=9> */
.L_x_10637:
        /* <DEDUP_REMOVED lines=13> */
.L_x_10640:
[----:B------:R-:W-:Y:S05]  /*594d0*/  BSYNC B3 ;  /* 0x0000000000037941 */ /* 0x000fea0003800000 */
.L_x_10639:
        /* <DEDUP_REMOVED lines=18> */
.L_x_10644:
[----:B------:R-:W-:Y:S05]  /*59600*/  BSYNC B4 ;  /* 0x0000000000047941 */ /* 0x000fea0003800000 */
.L_x_10643:
[----:B------:R-:W-:-:S07]  /*59610*/  F2FP.F16.F32.PACK_AB R8, RZ, R251 ;  /* 0x000000fbff08723e */ /* 0x000fce00000000ff */
.L_x_10642:
[----:B------:R-:W-:Y:S05]  /*59620*/  BSYNC B3 ;  /* 0x0000000000037941 */ /* 0x000fea0003800000 */
.L_x_10641:
        /* <DEDUP_REMOVED lines=19> */
.L_x_10648:
[----:B------:R-:W-:Y:S05]  /*59760*/  BSYNC B4 ;  /* 0x0000000000047941 */ /* 0x000fea0003800000 */
.L_x_10647:
[----:B------:R-:W-:-:S07]  /*59770*/  F2FP.F16.F32.PACK_AB R9, RZ, R251 ;  /* 0x000000fbff09723e */ /* 0x000fce00000000ff */
.L_x_10646:
[----:B------:R-:W-:Y:S05]  /*59780*/  BSYNC B3 ;  /* 0x0000000000037941 */ /* 0x000fea0003800000 */
.L_x_10645:
        /* <DEDUP_REMOVED lines=17> */
.L_x_10652:
[----:B------:R-:W-:Y:S05]  /*598a0*/  BSYNC B4 ;  /* 0x0000000000047941 */ /* 0x000fea0003800000 */
.L_x_10651:
[----:B------:R-:W-:-:S07]  /*598b0*/  F2FP.F16.F32.PACK_AB R251, RZ, R251 ;  /* 0x000000fbfffb723e */ /* 0x000fce00000000ff */
.L_x_10650:
[----:B------:R-:W-:Y:S05]  /*598c0*/  BSYNC B3 ;  /* 0x0000000000037941 */ /* 0x000fea0003800000 */
.L_x_10649:
[----:B------:R-:W-:-:S05]  /*598d0*/  PRMT R9, R9, 0x5410, R251 ;  /* 0x0000541009097816 */ /* 0x000fca00000000fb */
[----:B------:R0:W-:Y:S02]  /*598e0*/  STG.E.64 desc[UR4][R4.64+0x6200], R8 ;  /* 0x0062000804007986 */ /* 0x0001e4000c101b04 */
.L_x_10638:
[----:B------:R-:W-:Y:S05]  /*598f0*/  BSYNC B2 ;  /* 0x0000000000027941 */ /* 0x000fea0003800000 */
.L_x_10636:
        /* <DEDUP_REMOVED lines=9> */
.L_x_10654:
        /* <DEDUP_REMOVED lines=13> */
.L_x_10657:
[----:B------:R-:W-:Y:S05]  /*59a60*/  BSYNC B3 ;  /* 0x0000000000037941 */ /* 0x000fea0003800000 */
.L_x_10656:
        /* <DEDUP_REMOVED lines=18> */
.L_x_10661:
[----:B------:R-:W-:Y:S05]  /*59b90*/  BSYNC B4 ;  /* 0x0000000000047941 */ /* 0x000fea0003800000 */
.L_x_10660:
[----:B------:R-:W-:-:S07]  /*59ba0*/  F2FP.F16.F32.PACK_AB R8, RZ, R251 ;  /* 0x000000fbff08723e */ /* 0x000fce00000000ff */
.L_x_10659:
[----:B------:R-:W-:Y:S05]  /*59bb0*/  BSYNC B3 ;  /* 0x0000000000037941 */ /* 0x000fea0003800000 */
.L_x_10658:
        /* <DEDUP_REMOVED lines=19> */
.L_x_10665:
[----:B------:R-:W-:Y:S05]  /*59cf0*/  BSYNC B4 ;  /* 0x0000000000047941 */ /* 0x000fea0003800000 */
.L_x_10664:
[----:B------:R-:W-:-:S07]  /*59d00*/  F2FP.F16.F32.PACK_AB R9, RZ, R251 ;  /* 0x000000fbff09723e */ /* 0x000fce00000000ff */
.L_x_10663:
[----:B------:R-:W-:Y:S05]  /*59d10*/  BSYNC B3 ;  /* 0x0000000000037941 */ /* 0x000fea0003800000 */
.L_x_10662:
        /* <DEDUP_REMOVED lines=18> */
.L_x_10669:
[----:B------:R-:W-:Y:S05]  /*59e40*/  BSYNC B4 ;  /* 0x0000000000047941 */ /* 0x000fea0003800000 */
.L_x_10668:
[----:B------:R-:W-:-:S07]  /*59e50*/  F2FP.F16.F32.PACK_AB R251, RZ, R251 ;  /* 0x000000fbfffb723e */ /* 0x000fce00000000ff */
.L_x_10667:
[----:B------:R-:W-:Y:S05]  /*59e60*/  BSYNC B3 ;  /* 0x0000000000037941 */ /* 0x000fea0003800000 */
.L_x_10666:
[----:B------:R-:W-:-:S05]  /*59e70*/  PRMT R9, R9, 0x5410, R251 ;  /* 0x0000541009097816 */ /* 0x000fca00000000fb */
[----:B------:R0:W-:Y:S02]  /*59e80*/  STG.E.64 desc[UR4][R4.64+0x6300], R8 ;  /* 0x0063000804007986 */ /* 0x0001e4000c101b04 */
.L_x_10655:
[----:B------:R-:W-:Y:S05]  /*59e90*/  BSYNC B2 ;  /* 0x0000000000027941 */ /* 0x000fea0003800000 */
.L_x_10653:
        /* <DEDUP_REMOVED lines=9> */
.L_x_10671:
        /* <DEDUP_REMOVED lines=13> */
.L_x_10674:
[----:B------:R-:W-:Y:S05]  /*5a000*/  BSYNC B3 ;  /* 0x0000000000037941 */ /* 0x000fea0003800000 */
.L_x_10673:
        /* <DEDUP_REMOVED lines=18> */
.L_x_10678:
[----:B------:R-:W-:Y:S05]  /*5a130*/  BSYNC B4 ;  /* 0x0000000000047941 */ /* 0x000fea0003800000 */
.L_x_10677:
[----:B------:R-:W-:-:S07]  /*5a140*/  F2FP.F16.F32.PACK_AB R8, RZ, R251 ;  /* 0x000000fbff08723e */ /* 0x000fce00000000ff */
.L_x_10676:
[----:B------:R-:W-:Y:S05]  /*5a150*/  BSYNC B3 ;  /* 0x0000000000037941 */ /* 0x000fea0003800000 */
.L_x_10675:
        /* <DEDUP_REMOVED lines=19> */
.L_x_10682:
[----:B------:R-:W-:Y:S05]  /*5a290*/  BSYNC B4 ;  /* 0x0000000000047941 */ /* 0x000fea0003800000 */
.L_x_10681:
[----:B------:R-:W-:-:S07]  /*5a2a0*/  F2FP.F16.F32.PACK_AB R9, RZ, R251 ;  /* 0x000000fbff09723e */ /* 0x000fce00000000ff */
.L_x_10680:
[----:B------:R-:W-:Y:S05]  /*5a2b0*/  BSYNC B3 ;  /* 0x0000000000037941 */ /* 0x000fea0003800000 */
.L_x_10679:
        /* <DEDUP_REMOVED lines=17> */
.L_x_10686:
[----:B------:R-:W-:Y:S05]  /*5a3d0*/  BSYNC B4 ;  /* 0x0000000000047941 */ /* 0x000fea0003800000 */
.L_x_10685:
[----:B------:R-:W-:-:S07]  /*5a3e0*/  F2FP.F16.F32.PACK_AB R251, RZ, R251 ;  /* 0x000000fbfffb723e */ /* 0x000fce00000000ff */
.L_x_10684:
[----:B------:R-:W-:Y:S05]  /*5a3f0*/  BSYNC B3 ;  /* 0x0000000000037941 */ /* 0x000fea0003800000 */
.L_x_10683:
[----:B------:R-:W-:-:S05]  /*5a400*/  PRMT R9, R9, 0x5410, R251 ;  /* 0x0000541009097816 */ /* 0x000fca00000000fb */
[----:B------:R0:W-:Y:S02]  /*5a410*/  STG.E.64 desc[UR4][R4.64+0x6400], R8 ;  /* 0x0064000804007986 */ /* 0x0001e4000c101b04 */
.L_x_10672:
[----:B------:R-:W-:Y:S05]  /*5a420*/  BSYNC B2 ;  /* 0x0000000000027941 */ /* 0x000fea0003800000 */
.L_x_10670:
        /* <DEDUP_REMOVED lines=9> */
.L_x_10688:
        /* <DEDUP_REMOVED lines=13> */
.L_x_10691:
[----:B------:R-:W-:Y:S05]  /*5a590*/  BSYNC B3 ;  /* 0x0000000000037941 */ /* 0x000fea0003800000 */
.L_x_10690:
        /* <DEDUP_REMOVED lines=18> */
.L_x_10695:
[----:B------:R-:W-:Y:S05]  /*5a6c0*/  BSYNC B4 ;  /* 0x0000000000047941 */ /* 0x000fea0003800000 */
.L_x_10694:
[----:B------:R-:W-:-:S07]  /*5a6d0*/  F2FP.F16.F32.PACK_AB R8, RZ, R251 ;  /* 0x000000fbff08723e */ /* 0x000fce00000000ff */
.L_x_10693:
[----:B------:R-:W-:Y:S05]  /*5a6e0*/  BSYNC B3 ;  /* 0x0000000000037941 */ /* 0x000fea0003800000 */
.L_x_10692:
        /* <DEDUP_REMOVED lines=19> */
.L_x_10699:
[----:B------:R-:W-:Y:S05]  /*5a820*/  BSYNC B4 ;  /* 0x0000000000047941 */ /* 0x000fea0003800000 */
.L_x_10698:
[----:B------:R-:W-:-:S07]  /*5a830*/  F2FP.F16.F32.PACK_AB R9, RZ, R251 ;  /* 0x000000fbff09723e */ /* 0x000fce00000000ff */
.L_x_10697:
[----:B------:R-:W-:Y:S05]  /*5a840*/  BSYNC B3 ;  /* 0x0000000000037941 */ /* 0x000fea0003800000 */
.L_x_10696:
        /* <DEDUP_REMOVED lines=18> */
.L_x_10703:
[----:B------:R-:W-:Y:S05]  /*5a970*/  BSYNC B4 ;  /* 0x0000000000047941 */ /* 0x000fea0003800000 */
.L_x_10702:
[----:B------:R-:W-:-:S07]  /*5a980*/  F2FP.F16.F32.PACK_AB R251, RZ, R251 ;  /* 0x000000fbfffb723e */ /* 0x000fce00000000ff */
.L_x_10701:
[----:B------:R-:W-:Y:S05]  /*5a990*/  BSYNC B3 ;  /* 0x0000000000037941 */ /* 0x000fea0003800000 */
.L_x_10700:
[----:B------:R-:W-:-:S05]  /*5a9a0*/  PRMT R9, R9, 0x5410, R251 ;  /* 0x0000541009097816 */ /* 0x000fca00000000fb */
[----:B------:R0:W-:Y:S02]  /*5a9b0*/  STG.E.64 desc[UR4][R4.64+0x6500], R8 ;  /* 0x0065000804007986 */ /* 0x0001e4000c101b04 */
.L_x_10689:
[----:B------:R-:W-:Y:S05]  /*5a9c0*/  BSYNC B2 ;  /* 0x0000000000027941 */ /* 0x000fea0003800000 */
.L_x_10687:
        /* <DEDUP_REMOVED lines=9> */
.L_x_10705:
        /* <DEDUP_REMOVED lines=13> */
.L_x_10708:
[----:B------:R-:W-:Y:S05]  /*5ab30*/  BSYNC B3 ;  /* 0x0000000000037941 */ /* 0x000fea0003800000 */
.L_x_10707:
        /* <DEDUP_REMOVED lines=18> */
.L_x_10712:
[----:B------:R-:W-:Y:S05]  /*5ac60*/  BSYNC B4 ;  /* 0x0000000000047941 */ /* 0x000fea0003800000 */
.L_x_10711:
[----:B------:R-:W-:-:S07]  /*5ac70*/  F2FP.F16.F32.PACK_AB R8, RZ, R251 ;  /* 0x000000fbff08723e */ /* 0x000fce00000000ff */
.L_x_10710:
[----:B------:R-:W-:Y:S05]  /*5ac80*/  BSYNC B3 ;  /* 0x0000000000037941 */ /* 0x000fea0003800000 */
.L_x_10709:
        /* <DEDUP_REMOVED lines=19> */
.L_x_10716:
[----:B------:R-:W-:Y:S05]  /*5adc0*/  BSYNC B4 ;  /* 0x0000000000047941 */ /* 0x000fea0003800000 */
.L_x_10715:
[----:B------:R-:W-:-:S07]  /*5add0*/  F2FP.F16.F32.PACK_AB R9, RZ, R251 ;  /* 0x000000fbff09723e */ /* 0x000fce00000000ff */
.L_x_10714:
[----:B------:R-:W-:Y:S05]  /*5ade0*/  BSYNC B3 ;  /* 0x0000000000037941 */ /* 0x000fea0003800000 */
.L_x_10713:
        /* <DEDUP_REMOVED lines=17> */
.L_x_10720:
[----:B------:R-:W-:Y:S05]  /*5af00*/  BSYNC B4 ;  /* 0x0000000000047941 */ /* 0x000fea0003800000 */
.L_x_10719:
[----:B------:R-:W-:-:S07]  /*5af10*/  F2FP.F16.F32.PACK_AB R251, RZ, R251 ;  /* 0x000000fbfffb723e */ /* 0x000fce00000000ff */
.L_x_10718:
[----:B------:R-:W-:Y:S05]  /*5af20*/  BSYNC B3 ;  /* 0x0000000000037941 */ /* 0x000fea0003800000 */
.L_x_10717:
[----:B------:R-:W-:-:S05]  /*5af30*/  PRMT R9, R9, 0x5410, R251 ;  /* 0x0000541009097816 */ /* 0x000fca00000000fb */
[----:B------:R0:W-:Y:S02]  /*5af40*/  STG.E.64 desc[UR4][R4.64+0x6600], R8 ;  /* 0x0066000804007986 */ /* 0x0001e4000c101b04 */
.L_x_10706:
[----:B------:R-:W-:Y:S05]  /*5af50*/  BSYNC B2 ;  /* 0x0000000000027941 */ /* 0x000fea0003800000 */
.L_x_10704:
        /* <DEDUP_REMOVED lines=9> */
.L_x_10722:
        /* <DEDUP_REMOVED lines=13> */
.L_x_10725:
[----:B------:R-:W-:Y:S05]  /*5b0c0*/  BSYNC B3 ;  /* 0x0000000000037941 */ /* 0x000fea0003800000 */
.L_x_10724:
        /* <DEDUP_REMOVED lines=18> */
.L_x_10729:
[----:B------:R-:W-:Y:S05]  /*5b1f0*/  BSYNC B4 ;  /* 0x0000000000047941 */ /* 0x000fea0003800000 */
.L_x_10728:
[----:B------:R-:W-:-:S07]  /*5b200*/  F2FP.F16.F32.PACK_AB R8, RZ, R251 ;  /* 0x000000fbff08723e */ /* 0x000fce00000000ff */
.L_x_10727:
[----:B------:R-:W-:Y:S05]  /*5b210*/  BSYNC B3 ;  /* 0x0000000000037941 */ /* 0x000fea0003800000 */
.L_x_10726:
        /* <DEDUP_REMOVED lines=19> */
.L_x_10733:
[----:B------:R-:W-:Y:S05]  /*5b350*/  BSYNC B4 ;  /* 0x0000000000047941 */ /* 0x000fea0003800000 */
.L_x_10732:
[----:B------:R-:W-:-:S07]  /*5b360*/  F2FP.F16.F32.PACK_AB R9, RZ, R251 ;  /* 0x000000fbff09723e */ /* 0x000fce00000000ff */
.L_x_10731:
[----:B------:R-:W-:Y:S05]  /*5b370*/  BSYNC B3 ;  /* 0x0000000000037941 */ /* 0x000fea0003800000 */
.L_x_10730:
        /* <DEDUP_REMOVED lines=18> */
.L_x_10737:
[----:B------:R-:W-:Y:S05]  /*5b4a0*/  BSYNC B4 ;  /* 0x0000000000047941 */ /* 0x000fea0003800000 */
.L_x_10736:
[----:B------:R-:W-:-:S07]  /*5b4b0*/  F2FP.F16.F32.PACK_AB R251, RZ, R251 ;  /* 0x000000fbfffb723e */ /* 0x000fce00000000ff */
.L_x_10735:
[----:B------:R-:W-:Y:S05]  /*5b4c0*/  BSYNC B3 ;  /* 0x0000000000037941 */ /* 0x000fea0003800000 */
.L_x_10734:
[----:B------:R-:W-:-:S05]  /*5b4d0*/  PRMT R9, R9, 0x5410, R251 ;  /* 0x0000541009097816 */ /* 0x000fca00000000fb */
[----:B------:R0:W-:Y:S02]  /*5b4e0*/  STG.E.64 desc[UR4][R4.64+0x6700], R8 ;  /* 0x0067000804007986 */ /* 0x0001e4000c101b04 */
.L_x_10723:
[----:B------:R-:W-:Y:S05]  /*5b4f0*/  BSYNC B2 ;  /* 0x0000000000027941 */ /* 0x000fea0003800000 */
.L_x_10721:
        /* <DEDUP_REMOVED lines=9> */
.L_x_10739:
        /* <DEDUP_REMOVED lines=13> */
.L_x_10742:
[----:B------:R-:W-:Y:S05]  /*5b660*/  BSYNC B3 ;  /* 0x0000000000037941 */ /* 0x000fea0003800000 */
.L_x_10741:
        /* <DEDUP_REMOVED lines=18> */
.L_x_10746:
[----:B------:R-:W-:Y:S05]  /*5b790*/  BSYNC B4 ;  /* 0x0000000000047941 */ /* 0x000fea0003800000 */
.L_x_10745:
[----:B------:R-:W-:-:S07]  /*5b7a0*/  F2FP.F16.F32.PACK_AB R8, RZ, R251 ;  /* 0x000000fbff08723e */ /* 0x000fce00000000ff */
.L_x_10744:
[----:B------:R-:W-:Y:S05]  /*5b7b0*/  BSYNC B3 ;  /* 0x0000000000037941 */ /* 0x000fea0003800000 */
.L_x_10743:
        /* <DEDUP_REMOVED lines=19> */
.L_x_10750:
[----:B------:R-:W-:Y:S05]  /*5b8f0*/  BSYNC B4 ;  /* 0x0000000000047941 */ /* 0x000fea0003800000 */
.L_x_10749:
[----:B------:R-:W-:-:S07]  /*5b900*/  F2FP.F16.F32.PACK_AB R9, RZ, R251 ;  /* 0x000000fbff09723e */ /* 0x000fce00000000ff */
.L_x_10748:
[----:B------:R-:W-:Y:S05]  /*5b910*/  BSYNC B3 ;  /* 0x0000000000037941 */ /* 0x000fea0003800000 */
.L_x_10747:
        /* <DEDUP_REMOVED lines=17> */
.L_x_10754:
[----:B------:R-:W-:Y:S05]  /*5ba30*/  BSYNC B4 ;  /* 0x0000000000047941 */ /* 0x000fea0003800000 */
.L_x_10753:
[----:B------:R-:W-:-:S07]  /*5ba40*/  F2FP.F16.F32.PACK_AB R251, RZ, R251 ;  /* 0x000000fbfffb723e */ /* 0x000fce00000000ff */
.L_x_10752:
[----:B------:R-:W-:Y:S05]  /*5ba50*/  BSYNC B3 ;  /* 0x0000000000037941 */ /* 0x000fea0003800000 */
.L_x_10751:
[----:B------:R-:W-:-:S05]  /*5ba60*/  PRMT R9, R9, 0x5410, R251 ;  /* 0x0000541009097816 */ /* 0x000fca00000000fb */
[----:B------:R0:W-:Y:S02]  /*5ba70*/  STG.E.64 desc[UR4][R4.64+0x6800], R8 ;  /* 0x0068000804007986 */ /* 0x0001e4000c101b04 */
.L_x_10740:
[----:B------:R-:W-:Y:S05]  /*5ba80*/  BSYNC B2 ;  /* 0x0000000000027941 */ /* 0x000fea0003800000 */
.L_x_10738:
        /* <DEDUP_REMOVED lines=9> */
.L_x_10756:
        /* <DEDUP_REMOVED lines=13> */
.L_x_10759:
[----:B------:R-:W-:Y:S05]  /*5bbf0*/  BSYNC B3 ;  /* 0x0000000000037941 */ /* 0x000fea0003800000 */
.L_x_10758:
        /* <DEDUP_REMOVED lines=18> */
.L_x_10763:
[----:B------:R-:W-:Y:S05]  /*5bd20*/  BSYNC B4 ;  /* 0x0000000000047941 */ /* 0x000fea0003800000 */
.L_x_10762:
[----:B------:R-:W-:-:S07]  /*5bd30*/  F2FP.F16.F32.PACK_AB R8, RZ, R251 ;  /* 0x000000fbff08723e */ /* 0x000fce00000000ff */
.L_x_10761:
[----:B------:R-:W-:Y:S05]  /*5bd40*/  BSYNC B3 ;  /* 0x0000000000037941 */ /* 0x000fea0003800000 */
.L_x_10760:
        /* <DEDUP_REMOVED lines=18> */
.L_x_10767:
[----:B------:R-:W-:Y:S05]  /*5be70*/  BSYNC B4 ;  /* 0x0000000000047941 */ /* 0x000fea0003800000 */
.L_x_10766:
[----:B------:R-:W-:-:S07]  /*5be80*/  F2FP.F16.F32.PACK_AB R9, RZ, R251 ;  /* 0x000000fbff09723e */ /* 0x000fce00000000ff */
.L_x_10765:
[----:B------:R-:W-:Y:S05]  /*5be90*/  BSYNC B3 ;  /* 0x0000000000037941 */ /* 0x000fea0003800000 */
.L_x_10764:
        /* <DEDUP_REMOVED lines=17> */
.L_x_10771:
[----:B------:R-:W-:Y:S05]  /*5bfb0*/  BSYNC B4 ;  /* 0x0000000000047941 */ /* 0x000fea0003800000 */
.L_x_10770:
[----:B------:R-:W-:-:S07]  /*5bfc0*/  F2FP.F16.F32.PACK_AB R251, RZ, R251 ;  /* 0x000000fbfffb723e */ /* 0x000fce00000000ff */
.L_x_10769:
[----:B------:R-:W-:Y:S05]  /*5bfd0*/  BSYNC B3 ;  /* 0x0000000000037941 */ /* 0x000fea0003800000 */
.L_x_10768:
[----:B------:R-:W-:-:S05]  /*5bfe0*/  PRMT R9, R9, 0x5410, R251 ;  /* 0x0000541009097816 */ /* 0x000fca00000000fb */
[----:B------:R0:W-:Y:S02]  /*5bff0*/  STG.E.64 desc[UR4][R4.64+0x6900], R8 ;  /* 0x0069000804007986 */ /* 0x0001e4000c101b04 */
.L_x_10757:
[----:B------:R-:W-:Y:S05]  /*5c000*/  BSYNC B2 ;  /* 0x0000000000027941 */ /* 0x000fea0003800000 */
.L_x_10755:
        /* <DEDUP_REMOVED lines=9> */
.L_x_10773:
        /* <DEDUP_REMOVED lines=13> */
.L_x_10776:
[----:B------:R-:W-:Y:S05]  /*5c170*/  BSYNC B3 ;  /* 0x0000000000037941 */ /* 0x000fea0003800000 */
.L_x_10775:
        /* <DEDUP_REMOVED lines=18> */
.L_x_10780:
[----:B------:R-:W-:Y:S05]  /*5c2a0*/  BSYNC B4 ;  /* 0x0000000000047941 */ /* 0x000fea0003800000 */
.L_x_10779:
[----:B------:R-:W-:-:S07]  /*5c2b0*/  F2FP.F16.F32.PACK_AB R8, RZ, R251 ;  /* 0x000000fbff08723e */ /* 0x000fce00000000ff */
.L_x_10778:
[----:B------:R-:W-:Y:S05]  /*5c2c0*/  BSYNC B3 ;  /* 0x0000000000037941 */ /* 0x000fea0003800000 */
.L_x_10777:
        /* <DEDUP_REMOVED lines=18> */
.L_x_10784:
[----:B------:R-:W-:Y:S05]  /*5c3f0*/  BSYNC B4 ;  /* 0x0000000000047941 */ /* 0x000fea0003800000 */
.L_x_10783:
[----:B------:R-:W-:-:S07]  /*5c400*/  F2FP.F16.F32.PACK_AB R9, RZ, R251 ;  /* 0x000000fbff09723e */ /* 0x000fce00000000ff */
.L_x_10782:
[----:B------:R-:W-:Y:S05]  /*5c410*/  BSYNC B3 ;  /* 0x0000000000037941 */ /* 0x000fea0003800000 */
.L_x_10781:
        /* <DEDUP_REMOVED lines=17> */
.L_x_10788:
[----:B------:R-:W-:Y:S05]  /*5c530*/  BSYNC B4 ;  /* 0x0000000000047941 */ /* 0x000fea0003800000 */
.L_x_10787:
[----:B------:R-:W-:-:S07]  /*5c540*/  F2FP.F16.F32.PACK_AB R251, RZ, R251 ;  /* 0x000000fbfffb723e */ /* 0x000fce00000000ff */
.L_x_10786:
[----:B------:R-:W-:Y:S05]  /*5c550*/  BSYNC B3 ;  /* 0x0000000000037941 */ /* 0x000fea0003800000 */
.L_x_10785:
[----:B------:R-:W-:-:S05]  /*5c560*/  PRMT R9, R9, 0x5410, R251 ;  /* 0x0000541009097816 */ /* 0x000fca00000000fb */
[----:B------:R0:W-:Y:S02]  /*5c570*/  STG.E.64 desc[UR4][R4.64+0x6a00], R8 ;  /* 0x006a000804007986 */ /* 0x0001e4000c101b04 */
.L_x_10774:
[----:B------:R-:W-:Y:S05]  /*5c580*/  BSYNC B2 ;  /* 0x0000000000027941 */ /* 0x000fea0003800000 */
.L_x_10772:
        /* <DEDUP_REMOVED lines=9> */
.L_x_10790:
        /* <DEDUP_REMOVED lines=13> */
.L_x_10793:
[----:B------:R-:W-:Y:S05]  /*5c6f0*/  BSYNC B3 ;  /* 0x0000000000037941 */ /* 0x000fea0003800000 */
.L_x_10792:
        /* <DEDUP_REMOVED lines=18> */
.L_x_10797:
[----:B------:R-:W-:Y:S05]  /*5c820*/  BSYNC B4 ;  /* 0x0000000000047941 */ /* 0x000fea0003800000 */
.L_x_10796:
[----:B------:R-:W-:-:S07]  /*5c830*/  F2FP.F16.F32.PACK_AB R8, RZ, R251 ;  /* 0x000000fbff08723e */ /* 0x000fce00000000ff */
.L_x_10795:
[----:B------:R-:W-:Y:S05]  /*5c840*/  BSYNC B3 ;  /* 0x0000000000037941 */ /* 0x000fea0003800000 */
.L_x_10794:
        /* <DEDUP_REMOVED lines=18> */
.L_x_10801:
[----:B------:R-:W-:Y:S05]  /*5c970*/  BSYNC B4 ;  /* 0x0000000000047941 */ /* 0x000fea0003800000 */
.L_x_10800:
[----:B------:R-:W-:-:S07]  /*5c980*/  F2FP.F16.F32.PACK_AB R9, RZ, R251 ;  /* 0x000000fbff09723e */ /* 0x000fce00000000ff */
.L_x_10799:
[----:B------:R-:W-:Y:S05]  /*5c990*/  BSYNC B3 ;  /* 0x0000000000037941 */ /* 0x000fea0003800000 */
.L_x_10798:
        /* <DEDUP_REMOVED lines=17> */
.L_x_10805:
[----:B------:R-:W-:Y:S05]  /*5cab0*/  BSYNC B4 ;  /* 0x0000000000047941 */ /* 0x000fea0003800000 */
.L_x_10804:
[----:B------:R-:W-:-:S07]  /*5cac0*/  F2FP.F16.F32.PACK_AB R251, RZ, R251 ;  /* 0x000000fbfffb723e */ /* 0x000fce00000000ff */
.L_x_10803:
[----:B------:R-:W-:Y:S05]  /*5cad0*/  BSYNC B3 ;  /* 0x0000000000037941 */ /* 0x000fea0003800000 */
.L_x_10802:
[----:B------:R-:W-:-:S05]  /*5cae0*/  PRMT R9, R9, 0x5410, R251 ;  /* 0x0000541009097816 */ /* 0x000fca00000000fb */
[----:B------:R0:W-:Y:S02]  /*5caf0*/  STG.E.64 desc[UR4][R4.64+0x6b00], R8 ;  /* 0x006b000804007986 */ /* 0x0001e4000c101b04 */
.L_x_10791:
[----:B------:R-:W-:Y:S05]  /*5cb00*/  BSYNC B2 ;  /* 0x0000000000027941 */ /* 0x000fea0003800000 */
.L_x_10789:
        /* <DEDUP_REMOVED lines=9> */
.L_x_10807:
        /* <DEDUP_REMOVED lines=13> */
.L_x_10810:
[----:B------:R-:W-:Y:S05]  /*5cc70*/  BSYNC B3 ;  /* 0x0000000000037941 */ /* 0x000fea0003800000 */
.L_x_10809:
        /* <DEDUP_REMOVED lines=18> */
.L_x_10814:
[----:B------:R-:W-:Y:S05]  /*5cda0*/  BSYNC B4 ;  /* 0x0000000000047941 */ /* 0x000fea0003800000 */
.L_x_10813:
[----:B------:R-:W-:-:S07]  /*5cdb0*/  F2FP.F16.F32.PACK_AB R8, RZ, R251 ;  /* 0x000000fbff08723e */ /* 0x000fce00000000ff */
.L_x_10812:
[----:B------:R-:W-:Y:S05]  /*5cdc0*/  BSYNC B3 ;  /* 0x0000000000037941 */ /* 0x000fea0003800000 */
.L_x_10811:
        /* <DEDUP_REMOVED lines=18> */
.L_x_10818:
[----:B------:R-:W-:Y:S05]  /*5cef0*/  BSYNC B4 ;  /* 0x0000000000047941 */ /* 0x000fea0003800000 */
.L_x_10817:
[----:B------:R-:W-:-:S07]  /*5cf00*/  F2FP.F16.F32.PACK_AB R9, RZ, R251 ;  /* 0x000000fbff09723e */ /* 0x000fce00000000ff */
.L_x_10816:
[----:B------:R-:W-:Y:S05]  /*5cf10*/  BSYNC B3 ;  /* 0x0000000000037941 */ /* 0x000fea0003800000 */
.L_x_10815:
        /* <DEDUP_REMOVED lines=17> */
.L_x_10822:
[----:B------:R-:W-:Y:S05]  /*5d030*/  BSYNC B4 ;  /* 0x0000000000047941 */ /* 0x000fea0003800000 */
.L_x_10821:
[----:B------:R-:W-:-:S07]  /*5d040*/  F2FP.F16.F32.PACK_AB R251, RZ, R251 ;  /* 0x000000fbfffb723e */ /* 0x000fce00000000ff */
.L_x_10820:
[----:B------:R-:W-:Y:S05]  /*5d050*/  BSYNC B3 ;  /* 0x0000000000037941 */ /* 0x000fea0003800000 */
.L_x_10819:
[----:B------:R-:W-:-:S05]  /*5d060*/  PRMT R9, R9, 0x5410, R251 ;  /* 0x0000541009097816 */ /* 0x000fca00000000fb */
[----:B------:R0:W-:Y:S02]  /*5d070*/  STG.E.64 desc[UR4][R4.64+0x6c00], R8 ;  /* 0x006c000804007986 */ /* 0x0001e4000c101b04 */
.L_x_10808:
[----:B------:R-:W-:Y:S05]  /*5d080*/  BSYNC B2 ;  /* 0x0000000000027941 */ /* 0x000fea0003800000 */
.L_x_10806:
        /* <DEDUP_REMOVED lines=9> */
.L_x_10824:
        /* <DEDUP_REMOVED lines=13> */
.L_x_10827:
[----:B------:R-:W-:Y:S05]  /*5d1f0*/  BSYNC B3 ;  /* 0x0000000000037941 */ /* 0x000fea0003800000 */
.L_x_10826:
        /* <DEDUP_REMOVED lines=18> */
.L_x_10831:
[----:B------:R-:W-:Y:S05]  /*5d320*/  BSYNC B4 ;  /* 0x0000000000047941 */ /* 0x000fea0003800000 */
.L_x_10830:
[----:B------:R-:W-:-:S07]  /*5d330*/  F2FP.F16.F32.PACK_AB R8, RZ, R251 ;  /* 0x000000fbff08723e */ /* 0x000fce00000000ff */
.L_x_10829:
[----:B------:R-:W-:Y:S05]  /*5d340*/  BSYNC B3 ;  /* 0x0000000000037941 */ /* 0x000fea0003800000 */
.L_x_10828:
        /* <DEDUP_REMOVED lines=18> */
.L_x_10835:
[----:B------:R-:W-:Y:S05]  /*5d470*/  BSYNC B4 ;  /* 0x0000000000047941 */ /* 0x000fea0003800000 */
.L_x_10834:
[----:B------:R-:W-:-:S07]  /*5d480*/  F2FP.F16.F32.PACK_AB R9, RZ, R251 ;  /* 0x000000fbff09723e */ /* 0x000fce00000000ff */
.L_x_10833:
[----:B------:R-:W-:Y:S05]  /*5d490*/  BSYNC B3 ;  /* 0x0000000000037941 */ /* 0x000fea0003800000 */
.L_x_10832:
        /* <DEDUP_REMOVED lines=17> */
.L_x_10839:
[----:B------:R-:W-:Y:S05]  /*5d5b0*/  BSYNC B4 ;  /* 0x0000000000047941 */ /* 0x000fea0003800000 */
.L_x_10838:
[----:B------:R-:W-:-:S07]  /*5d5c0*/  F2FP.F16.F32.PACK_AB R251, RZ, R251 ;  /* 0x000000fbfffb723e */ /* 0x000fce00000000ff */
.L_x_10837:
[----:B------:R-:W-:Y:S05]  /*5d5d0*/  BSYNC B3 ;  /* 0x0000000000037941 */ /* 0x000fea0003800000 */
.L_x_10836:
[----:B------:R-:W-:-:S05]  /*5d5e0*/  PRMT R9, R9, 0x5410, R251 ;  /* 0x0000541009097816 */ /* 0x000fca00000000fb */
[----:B------:R0:W-:Y:S02]  /*5d5f0*/  STG.E.64 desc[UR4][R4.64+0x6d00], R8 ;  /* 0x006d000804007986 */ /* 0x0001e4000c101b04 */
.L_x_10825:
[----:B------:R-:W-:Y:S05]  /*5d600*/  BSYNC B2 ;  /* 0x0000000000027941 */ /* 0x000fea0003800000 */
.L_x_10823:
        /* <DEDUP_REMOVED lines=9> */
.L_x_10841:
        /* <DEDUP_REMOVED lines=13> */
.L_x_10844:
[----:B------:R-:W-:Y:S05]  /*5d770*/  BSYNC B3 ;  /* 0x0000000000037941 */ /* 0x000fea0003800000 */
.L_x_10843:
        /* <DEDUP_REMOVED lines=18> */
.L_x_10848:
[----:B------:R-:W-:Y:S05]  /*5d8a0*/  BSYNC B4 ;  /* 0x0000000000047941 */ /* 0x000fea0003800000 */
.L_x_10847:
[----:B------:R-:W-:-:S07]  /*5d8b0*/  F2FP.F16.F32.PACK_AB R8, RZ, R251 ;  /* 0x000000fbff08723e */ /* 0x000fce00000000ff */
.L_x_10846:
[----:B------:R-:W-:Y:S05]  /*5d8c0*/  BSYNC B3 ;  /* 0x0000000000037941 */ /* 0x000fea0003800000 */
.L_x_10845:
        /* <DEDUP_REMOVED lines=18> */
.L_x_10852:
[----:B------:R-:W-:Y:S05]  /*5d9f0*/  BSYNC B4 ;  /* 0x0000000000047941 */ /* 0x000fea0003800000 */
.L_x_10851:
[----:B------:R-:W-:-:S07]  /*5da00*/  F2FP.F16.F32.PACK_AB R9, RZ, R251 ;  /* 0x000000fbff09723e */ /* 0x000fce00000000ff */
.L_x_10850:
[----:B------:R-:W-:Y:S05]  /*5da10*/  BSYNC B3 ;  /* 0x0000000000037941 */ /* 0x000fea0003800000 */
.L_x_10849:
        /* <DEDUP_REMOVED lines=17> */
.L_x_10856:
[----:B------:R-:W-:Y:S05]  /*5db30*/  BSYNC B4 ;  /* 0x0000000000047941 */ /* 0x000fea0003800000 */
.L_x_10855:
[----:B------:R-:W-:-:S07]  /*5db40*/  F2FP.F16.F32.PACK_AB R251, RZ, R251 ;  /* 0x000000fbfffb723e */ /* 0x000fce00000000ff */
.L_x_10854:
[----:B------:R-:W-:Y:S05]  /*5db50*/  BSYNC B3 ;  /* 0x0000000000037941 */ /* 0x000fea0003800000 */
.L_x_10853:
[----:B------:R-:W-:-:S05]  /*5db60*/  PRMT R9, R9, 0x5410, R251 ;  /* 0x0000541009097816 */ /* 0x000fca00000000fb */
[----:B------:R0:W-:Y:S02]  /*5db70*/  STG.E.64 desc[UR4][R4.64+0x6e00], R8 ;  /* 0x006e000804007986 */ /* 0x0001e4000c101b04 */
.L_x_10842:
[----:B------:R-:W-:Y:S05]  /*5db80*/  BSYNC B2 ;  /* 0x0000000000027941 */ /* 0x000fea0003800000 */
.L_x_10840:
        /* <DEDUP_REMOVED lines=9> */
.L_x_10858:
        /* <DEDUP_REMOVED lines=13> */
.L_x_10861:
[----:B------:R-:W-:Y:S05]  /*5dcf0*/  BSYNC B3 ;  /* 0x0000000000037941 */ /* 0x000fea0003800000 */
.L_x_10860:
        /* <DEDUP_REMOVED lines=18> */
.L_x_10865:
[----:B------:R-:W-:Y:S05]  /*5de20*/  BSYNC B4 ;  /* 0x0000000000047941 */ /* 0x000fea0003800000 */
.L_x_10864:
[----:B------:R-:W-:-:S07]  /*5de30*/  F2FP.F16.F32.PACK_AB R8, RZ, R251 ;  /* 0x000000fbff08723e */ /* 0x000fce00000000ff */
.L_x_10863:
[----:B------:R-:W-:Y:S05]  /*5de40*/  BSYNC B3 ;  /* 0x0000000000037941 */ /* 0x000fea0003800000 */
.L_x_10862:
        /* <DEDUP_REMOVED lines=18> */
.L_x_10869:
[----:B------:R-:W-:Y:S05]  /*5df70*/  BSYNC B4 ;  /* 0x0000000000047941 */ /* 0x000fea0003800000 */
.L_x_10868:
[----:B------:R-:W-:-:S07]  /*5df80*/  F2FP.F16.F32.PACK_AB R9, RZ, R251 ;  /* 0x000000fbff09723e */ /* 0x000fce00000000ff */
.L_x_10867:
[----:B------:R-:W-:Y:S05]  /*5df90*/  BSYNC B3 ;  /* 0x0000000000037941 */ /* 0x000fea0003800000 */
.L_x_10866:
        /* <DEDUP_REMOVED lines=17> */
.L_x_10873:
[----:B------:R-:W-:Y:S05]  /*5e0b0*/  BSYNC B4 ;  /* 0x0000000000047941 */ /* 0x000fea0003800000 */
.L_x_10872:
[----:B------:R-:W-:-:S07]  /*5e0c0*/  F2FP.F16.F32.PACK_AB R251, RZ, R251 ;  /* 0x000000fbfffb723e */ /* 0x000fce00000000ff */
.L_x_10871:
[----:B------:R-:W-:Y:S05]  /*5e0d0*/  BSYNC B3 ;  /* 0x0000000000037941 */ /* 0x000fea0003800000 */
.L_x_10870:
[----:B------:R-:W-:-:S05]  /*5e0e0*/  PRMT R9, R9, 0x5410, R251 ;  /* 0x0000541009097816 */ /* 0x000fca00000000fb */
[----:B------:R0:W-:Y:S02]  /*5e0f0*/  STG.E.64 desc[UR4][R4.64+0x6f00], R8 ;  /* 0x006f000804007986 */ /* 0x0001e4000c101b04 */
.L_x_10859:
[----:B------:R-:W-:Y:S05]  /*5e100*/  BSYNC B2 ;  /* 0x0000000000027941 */ /* 0x000fea0003800000 */
.L_x_10857:
        /* <DEDUP_REMOVED lines=9> */
.L_x_10875:
        /* <DEDUP_REMOVED lines=13> */
.L_x_10878:
[----:B------:R-:W-:Y:S05]  /*5e270*/  BSYNC B3 ;  /* 0x0000000000037941 */ /* 0x000fea0003800000 */
.L_x_10877:
        /* <DEDUP_REMOVED lines=18> */
.L_x_10882:
[----:B------:R-:W-:Y:S05]  /*5e3a0*/  BSYNC B4 ;  /* 0x0000000000047941 */ /* 0x000fea0003800000 */
.L_x_10881:
[----:B------:R-:W-:-:S07]  /*5e3b0*/  F2FP.F16.F32.PACK_AB R8, RZ, R251 ;  /* 0x000000fbff08723e */ /* 0x000fce00000000ff */
.L_x_10880:
[----:B------:R-:W-:Y:S05]  /*5e3c0*/  BSYNC B3 ;  /* 0x0000000000037941 */ /* 0x000fea0003800000 */
.L_x_10879:
        /* <DEDUP_REMOVED lines=18> */
.L_x_10886:
[----:B------:R-:W-:Y:S05]  /*5e4f0*/  BSYNC B4 ;  /* 0x0000000000047941 */ /* 0x000fea0003800000 */
.L_x_10885:
[----:B------:R-:W-:-:S07]  /*5e500*/  F2FP.F16.F32.PACK_AB R9, RZ, R251 ;  /* 0x000000fbff09723e */ /* 0x000fce00000000ff */
.L_x_10884:
[----:B------:R-:W-:Y:S05]  /*5e510*/  BSYNC B3 ;  /* 0x0000000000037941 */ /* 0x000fea0003800000 */
.L_x_10883:
        /* <DEDUP_REMOVED lines=17> */
.L_x_10890:
[----:B------:R-:W-:Y:S05]  /*5e630*/  BSYNC B4 ;  /* 0x0000000000047941 */ /* 0x000fea0003800000 */
.L_x_10889:
[----:B------:R-:W-:-:S07]  /*5e640*/  F2FP.F16.F32.PACK_AB R251, RZ, R251 ;  /* 0x000000fbfffb723e */ /* 0x000fce00000000ff */
.L_x_10888:
[----:B------:R-:W-:Y:S05]  /*5e650*/  BSYNC B3 ;  /* 0x0000000000037941 */ /* 0x000fea0003800000 */
.L_x_10887:
[----:B------:R-:W-:-:S05]  /*5e660*/  PRMT R9, R9, 0x5410, R251 ;  /* 0x0000541009097816 */ /* 0x000fca00000000fb */
[----:B------:R0:W-:Y:S02]  /*5e670*/  STG.E.64 desc[UR4][R4.64+0x7000], R8 ;  /* 0x0070000804007986 */ /* 0x0001e4000c101b04 */
.L_x_10876:
[----:B------:R-:W-:Y:S05]  /*5e680*/  BSYNC B2 ;  /* 0x0000000000027941 */ /* 0x000fea0003800000 */
.L_x_10874:
        /* <DEDUP_REMOVED lines=9> */
.L_x_10892:
        /* <DEDUP_REMOVED lines=13> */
.L_x_10895:
[----:B------:R-:W-:Y:S05]  /*5e7f0*/  BSYNC B3 ;  /* 0x0000000000037941 */ /* 0x000fea0003800000 */
.L_x_10894:
        /* <DEDUP_REMOVED lines=18> */
.L_x_10899:
[----:B------:R-:W-:Y:S05]  /*5e920*/  BSYNC B4 ;  /* 0x0000000000047941 */ /* 0x000fea0003800000 */
.L_x_10898:
[----:B------:R-:W-:-:S07]  /*5e930*/  F2FP.F16.F32.PACK_AB R8, RZ, R251 ;  /* 0x000000fbff08723e */ /* 0x000fce00000000ff */
.L_x_10897:
[----:B------:R-:W-:Y:S05]  /*5e940*/  BSYNC B3 ;  /* 0x0000000000037941 */ /* 0x000fea0003800000 */
.L_x_10896:
        /* <DEDUP_REMOVED lines=18> */
.L_x_10903:
[----:B------:R-:W-:Y:S05]  /*5ea70*/  BSYNC B4 ;  /* 0x0000000000047941 */ /* 0x000fea0003800000 */
.L_x_10902:
[----:B------:R-:W-:-:S07]  /*5ea80*/  F2FP.F16.F32.PACK_AB R9, RZ, R251 ;  /* 0x000000fbff09723e */ /* 0x000fce00000000ff */
.L_x_10901:
[----:B------:R-:W-:Y:S05]  /*5ea90*/  BSYNC B3 ;  /* 0x0000000000037941 */ /* 0x000fea0003800000 */
.L_x_10900:
        /* <DEDUP_REMOVED lines=17> */
.L_x_10907:
[----:B------:R-:W-:Y:S05]  /*5ebb0*/  BSYNC B4 ;  /* 0x0000000000047941 */ /* 0x000fea0003800000 */
.L_x_10906:
[----:B------:R-:W-:-:S07]  /*5ebc0*/  F2FP.F16.F32.PACK_AB R251, RZ, R251 ;  /* 0x000000fbfffb723e */ /* 0x000fce00000000ff */
.L_x_10905:
[----:B------:R-:W-:Y:S05]  /*5ebd0*/  BSYNC B3 ;  /* 0x0000000000037941 */ /* 0x000fea0003800000 */
.L_x_10904:
[----:B------:R-:W-:-:S05]  /*5ebe0*/  PRMT R9, R9, 0x5410, R251 ;  /* 0x0000541009097816 */ /* 0x000fca00000000fb */
[----:B------:R0:W-:Y:S02]  /*5ebf0*/  STG.E.64 desc[UR4][R4.64+0x7100], R8 ;  /* 0x0071000804007986 */ /* 0x0001e4000c101b04 */
.L_x_10893:
[----:B------:R-:W-:Y:S05]  /*5ec00*/  BSYNC B2 ;  /* 0x0000000000027941 */ /* 0x000fea0003800000 */
.L_x_10891:
        /* <DEDUP_REMOVED lines=9> */
.L_x_10909:
        /* <DEDUP_REMOVED lines=13> */
.L_x_10912:
[----:B------:R-:W-:Y:S05]  /*5ed70*/  BSYNC B3 ;  /* 0x0000000000037941 */ /* 0x000fea0003800000 */
.L_x_10911:
        /* <DEDUP_REMOVED lines=18> */
.L_x_10916:
[----:B------:R-:W-:Y:S05]  /*5eea0*/  BSYNC B4 ;  /* 0x0000000000047941 */ /* 0x000fea0003800000 */
.L_x_10915:
[----:B------:R-:W-:-:S07]  /*5eeb0*/  F2FP.F16.F32.PACK_AB R8, RZ, R251 ;  /* 0x000000fbff08723e */ /* 0x000fce00000000ff */
.L_x_10914:
[----:B------:R-:W-:Y:S05]  /*5eec0*/  BSYNC B3 ;  /* 0x0000000000037941 */ /* 0x000fea0003800000 */
.L_x_10913:
        /* <DEDUP_REMOVED lines=18> */
.L_x_10920:
[----:B------:R-:W-:Y:S05]  /*5eff0*/  BSYNC B4 ;  /* 0x0000000000047941 */ /* 0x000fea0003800000 */
.L_x_10919:
[----:B------:R-:W-:-:S07]  /*5f000*/  F2FP.F16.F32.PACK_AB R9, RZ, R251 ;  /* 0x000000fbff09723e */ /* 0x000fce00000000ff */
.L_x_10918:
[----:B------:R-:W-:Y:S05]  /*5f010*/  BSYNC B3 ;  /* 0x0000000000037941 */ /* 0x000fea0003800000 */
.L_x_10917:
        /* <DEDUP_REMOVED lines=17> */
.L_x_10924:
[----:B------:R-:W-:Y:S05]  /*5f130*/  BSYNC B4 ;  /* 0x0000000000047941 */ /* 0x000fea0003800000 */
.L_x_10923:
[----:B------:R-:W-:-:S07]  /*5f140*/  F2FP.F16.F32.PACK_AB R251, RZ, R251 ;  /* 0x000000fbfffb723e */ /* 0x000fce00000000ff */
.L_x_10922:
[----:B------:R-:W-:Y:S05]  /*5f150*/  BSYNC B3 ;  /* 0x0000000000037941 */ /* 0x000fea0003800000 */
.L_x_10921:
[----:B------:R-:W-:-:S05]  /*5f160*/  PRMT R9, R9, 0x5410, R251 ;  /* 0x0000541009097816 */ /* 0x000fca00000000fb */
[----:B------:R0:W-:Y:S02]  /*5f170*/  STG.E.64 desc[UR4][R4.64+0x7200], R8 ;  /* 0x0072000804007986 */ /* 0x0001e4000c101b04 */
.L_x_10910:
[----:B------:R-:W-:Y:S05]  /*5f180*/  BSYNC B2 ;  /* 0x0000000000027941 */ /* 0x000fea0003800000 */
.L_x_10908:
        /* <DEDUP_REMOVED lines=9> */
.L_x_10926:
        /* <DEDUP_REMOVED lines=13> */
.L_x_10929:
[----:B------:R-:W-:Y:S05]  /*5f2f0*/  BSYNC B3 ;  /* 0x0000000000037941 */ /* 0x000fea0003800000 */
.L_x_10928:
        /* <DEDUP_REMOVED lines=18> */
.L_x_10933:
[----:B------:R-:W-:Y:S05]  /*5f420*/  BSYNC B4 ;  /* 0x0000000000047941 */ /* 0x000fea0003800000 */
.L_x_10932:
[----:B------:R-:W-:-:S07]  /*5f430*/  F2FP.F16.F32.PACK_AB R251, RZ, R251 ;  /* 0x000000fbfffb723e */ /* 0x000fce00000000ff */
.L_x_10931:
[----:B------:R-:W-:Y:S05]  /*5f440*/  BSYNC B3 ;  /* 0x0000000000037941 */ /* 0x000fea0003800000 */
.L_x_10930:
        /* <DEDUP_REMOVED lines=18> */
.L_x_10937:
[----:B------:R-:W-:Y:S05]  /*5f570*/  BSYNC B4 ;  /* 0x0000000000047941 */ /* 0x000fea0003800000 */
.L_x_10936:
[----:B------:R-:W-:-:S07]  /*5f580*/  F2FP.F16.F32.PACK_AB R0, RZ, R251 ;  /* 0x000000fbff00723e */ /* 0x000fce00000000ff */
.L_x_10935:
[----:B------:R-:W-:Y:S05]  /*5f590*/  BSYNC B3 ;  /* 0x0000000000037941 */ /* 0x000fea0003800000 */
.L_x_10934:
        /* <DEDUP_REMOVED lines=17> */
.L_x_10941:
[----:B------:R-:W-:Y:S05]  /*5f6b0*/  BSYNC B4 ;  /* 0x0000000000047941 */ /* 0x000fea0003800000 */
.L_x_10940:
[----:B------:R-:W-:-:S07]  /*5f6c0*/  F2FP.F16.F32.PACK_AB R251, RZ, R251 ;  /* 0x000000fbfffb723e */ /* 0x000fce00000000ff */
.L_x_10939:
[----:B------:R-:W-:Y:S05]  /*5f6d0*/  BSYNC B3 ;  /* 0x0000000000037941 */ /* 0x000fea0003800000 */
.L_x_10938:
[----:B------:R-:W-:-:S05]  /*5f6e0*/  PRMT R9, R0, 0x5410, R251 ;  /* 0x0000541000097816 */ /* 0x000fca00000000fb */
[----:B------:R0:W-:Y:S02]  /*5f6f0*/  STG.E.64 desc[UR4][R4.64+0x7300], R8 ;  /* 0x0073000804007986 */ /* 0x0001e4000c101b04 */
.L_x_10927:
[----:B------:R-:W-:Y:S05]  /*5f700*/  BSYNC B2 ;  /* 0x0000000000027941 */ /* 0x000fea0003800000 */
.L_x_10925:
        /* <DEDUP_REMOVED lines=9> */
.L_x_10943:
        /* <DEDUP_REMOVED lines=13> */
.L_x_10946:
[----:B------:R-:W-:Y:S05]  /*5f870*/  BSYNC B3 ;  /* 0x0000000000037941 */ /* 0x000fea0003800000 */
.L_x_10945:
        /* <DEDUP_REMOVED lines=18> */
.L_x_10950:
[----:B------:R-:W-:Y:S05]  /*5f9a0*/  BSYNC B4 ;  /* 0x0000000000047941 */ /* 0x000fea0003800000 */
.L_x_10949:
[----:B------:R-:W-:-:S07]  /*5f9b0*/  F2FP.F16.F32.PACK_AB R251, RZ, R251 ;  /* 0x000000fbfffb723e */ /* 0x000fce00000000ff */
.L_x_10948:
[----:B------:R-:W-:Y:S05]  /*5f9c0*/  BSYNC B3 ;  /* 0x0000000000037941 */ /* 0x000fea0003800000 */
.L_x_10947:
        /* <DEDUP_REMOVED lines=18> */
.L_x_10954:
[----:B------:R-:W-:Y:S05]  /*5faf0*/  BSYNC B4 ;  /* 0x0000000000047941 */ /* 0x000fea0003800000 */
.L_x_10953:
[----:B------:R-:W-:-:S07]  /*5fb00*/  F2FP.F16.F32.PACK_AB R8, RZ, R251 ;  /* 0x000000fbff08723e */ /* 0x000fce00000000ff */
.L_x_10952:
[----:B------:R-:W-:Y:S05]  /*5fb10*/  BSYNC B3 ;  /* 0x0000000000037941 */ /* 0x000fea0003800000 */
.L_x_10951:
        /* <DEDUP_REMOVED lines=17> */
.L_x_10958:
[----:B------:R-:W-:Y:S05]  /*5fc30*/  BSYNC B4 ;  /* 0x0000000000047941 */ /* 0x000fea0003800000 */
.L_x_10957:
[----:B------:R-:W-:-:S07]  /*5fc40*/  F2FP.F16.F32.PACK_AB R251, RZ, R251 ;  /* 0x000000fbfffb723e */ /* 0x000fce00000000ff */
.L_x_10956:
[----:B------:R-:W-:Y:S05]  /*5fc50*/  BSYNC B3 ;  /* 0x0000000000037941 */ /* 0x000fea0003800000 */
.L_x_10955:
[----:B------:R-:W-:-:S05]  /*5fc60*/  PRMT R251, R8, 0x5410, R251 ;  /* 0x0000541008fb7816 */ /* 0x000fca00000000fb */
[----:B------:R0:W-:Y:S02]  /*5fc70*/  STG.E.64 desc[UR4][R4.64+0x7400], R250 ;  /* 0x007400fa04007986 */ /* 0x0001e4000c101b04 */
.L_x_10944:
[----:B------:R-:W-:Y:S05]  /*5fc80*/  BSYNC B2 ;  /* 0x0000000000027941 */ /* 0x000fea0003800000 */
.L_x_10942:
        /* <DEDUP_REMOVED lines=9> */
.L_x_10960:
        /* <DEDUP_REMOVED lines=13> */
.L_x_10963:
[----:B------:R-:W-:Y:S05]  /*5fdf0*/  BSYNC B3 ;  /* 0x0000000000037941 */ /* 0x000fea0003800000 */
.L_x_10962:
        /* <DEDUP_REMOVED lines=18> */
.L_x_10967:
[----:B------:R-:W-:Y:S05]  /*5ff20*/  BSYNC B4 ;  /* 0x0000000000047941 */ /* 0x000fea0003800000 */
.L_x_10966:
[----:B------:R-:W-:-:S07]  /*5ff30*/  F2FP.F16.F32.PACK_AB R251, RZ, R251 ;  /* 0x000000fbfffb723e */ /* 0x000fce00000000ff */
.L_x_10965:
[----:B------:R-:W-:Y:S05]  /*5ff40*/  BSYNC B3 ;  /* 0x0000000000037941 */ /* 0x000fea0003800000 */
.L_x_10964:
        /* <DEDUP_REMOVED lines=18> */
.L_x_10971:
[----:B------:R-:W-:Y:S05]  /*60070*/  BSYNC B4 ;  /* 0x0000000000047941 */ /* 0x000fea0003800000 */
.L_x_10970:
[----:B------:R-:W-:-:S07]  /*60080*/  F2FP.F16.F32.PACK_AB R0, RZ, R251 ;  /* 0x000000fbff00723e */ /* 0x000fce00000000ff */
.L_x_10969:
[----:B------:R-:W-:Y:S05]  /*60090*/  BSYNC B3 ;  /* 0x0000000000037941 */ /* 0x000fea0003800000 */
.L_x_10968:
        /* <DEDUP_REMOVED lines=17> */
.L_x_10975:
[----:B------:R-:W-:Y:S05]  /*601b0*/  BSYNC B4 ;  /* 0x0000000000047941 */ /* 0x000fea0003800000 */
.L_x_10974:
[----:B------:R-:W-:-:S07]  /*601c0*/  F2FP.F16.F32.PACK_AB R251, RZ, R251 ;  /* 0x000000fbfffb723e */ /* 0x000fce00000000ff */
.L_x_10973:
[----:B------:R-:W-:Y:S05]  /*601d0*/  BSYNC B3 ;  /* 0x0000000000037941 */ /* 0x000fea0003800000 */
.L_x_10972:
[----:B------:R-:W-:-:S05]  /*601e0*/  PRMT R9, R0, 0x5410, R251 ;  /* 0x0000541000097816 */ /* 0x000fca00000000fb */
[----:B------:R0:W-:Y:S02]  /*601f0*/  STG.E.64 desc[UR4][R4.64+0x7500], R8 ;  /* 0x0075000804007986 */ /* 0x0001e4000c101b04 */
.L_x_10961:
[----:B------:R-:W-:Y:S05]  /*60200*/  BSYNC B2 ;  /* 0x0000000000027941 */ /* 0x000fea0003800000 */
.L_x_10959:
        /* <DEDUP_REMOVED lines=9> */
.L_x_10977:
        /* <DEDUP_REMOVED lines=13> */
.L_x_10980:
[----:B------:R-:W-:Y:S05]  /*60370*/  BSYNC B3 ;  /* 0x0000000000037941 */ /* 0x000fea0003800000 */
.L_x_10979:
        /* <DEDUP_REMOVED lines=18> */
.L_x_10984:
[----:B------:R-:W-:Y:S05]  /*604a0*/  BSYNC B4 ;  /* 0x0000000000047941 */ /* 0x000fea0003800000 */
.L_x_10983:
[----:B------:R-:W-:-:S07]  /*604b0*/  F2FP.F16.F32.PACK_AB R251, RZ, R251 ;  /* 0x000000fbfffb723e */ /* 0x000fce00000000ff */
.L_x_10982:
[----:B------:R-:W-:Y:S05]  /*604c0*/  BSYNC B3 ;  /* 0x0000000000037941 */ /* 0x000fea0003800000 */
.L_x_10981:
        /* <DEDUP_REMOVED lines=18> */
.L_x_10988:
[----:B------:R-:W-:Y:S05]  /*605f0*/  BSYNC B4 ;  /* 0x0000000000047941 */ /* 0x000fea0003800000 */
.L_x_10987:
[----:B------:R-:W-:-:S07]  /*60600*/  F2FP.F16.F32.PACK_AB R8, RZ, R251 ;  /* 0x000000fbff08723e */ /* 0x000fce00000000ff */
.L_x_10986:
[----:B------:R-:W-:Y:S05]  /*60610*/  BSYNC B3 ;  /* 0x0000000000037941 */ /* 0x000fea0003800000 */
.L_x_10985:
        /* <DEDUP_REMOVED lines=17> */
.L_x_10992:
[----:B------:R-:W-:Y:S05]  /*60730*/  BSYNC B4 ;  /* 0x0000000000047941 */ /* 0x000fea0003800000 */
.L_x_10991:
[----:B------:R-:W-:-:S07]  /*60740*/  F2FP.F16.F32.PACK_AB R251, RZ, R251 ;  /* 0x000000fbfffb723e */ /* 0x000fce00000000ff */
.L_x_10990:
[----:B------:R-:W-:Y:S05]  /*60750*/  BSYNC B3 ;  /* 0x0000000000037941 */ /* 0x000fea0003800000 */
.L_x_10989:
[----:B------:R-:W-:-:S05]  /*60760*/  PRMT R251, R8, 0x5410, R251 ;  /* 0x0000541008fb7816 */ /* 0x000fca00000000fb */
[----:B------:R0:W-:Y:S02]  /*60770*/  STG.E.64 desc[UR4][R4.64+0x7600], R250 ;  /* 0x007600fa04007986 */ /* 0x0001e4000c101b04 */
.L_x_10978:
[----:B------:R-:W-:Y:S05]  /*60780*/  BSYNC B2 ;  /* 0x0000000000027941 */ /* 0x000fea0003800000 */
.L_x_10976:
        /* <DEDUP_REMOVED lines=9> */
.L_x_10994:
        /* <DEDUP_REMOVED lines=13> */
.L_x_10997:
[----:B------:R-:W-:Y:S05]  /*608f0*/  BSYNC B3 ;  /* 0x0000000000037941 */ /* 0x000fea0003800000 */
.L_x_10996:
        /* <DEDUP_REMOVED lines=18> */
.L_x_11001:
[----:B------:R-:W-:Y:S05]  /*60a20*/  BSYNC B4 ;  /* 0x0000000000047941 */ /* 0x000fea0003800000 */
.L_x_11000:
[----:B------:R-:W-:-:S07]  /*60a30*/  F2FP.F16.F32.PACK_AB R251, RZ, R251 ;  /* 0x000000fbfffb723e */ /* 0x000fce00000000ff */
.L_x_10999:
[----:B------:R-:W-:Y:S05]  /*60a40*/  BSYNC B3 ;  /* 0x0000000000037941 */ /* 0x000fea0003800000 */
.L_x_10998:
        /* <DEDUP_REMOVED lines=18> */
.L_x_11005:
[----:B------:R-:W-:Y:S05]  /*60b70*/  BSYNC B4 ;  /* 0x0000000000047941 */ /* 0x000fea0003800000 */
.L_x_11004:
[----:B------:R-:W-:-:S07]  /*60b80*/  F2FP.F16.F32.PACK_AB R0, RZ, R251 ;  /* 0x000000fbff00723e */ /* 0x000fce00000000ff */
.L_x_11003:
[----:B------:R-:W-:Y:S05]  /*60b90*/  BSYNC B3 ;  /* 0x0000000000037941 */ /* 0x000fea0003800000 */
.L_x_11002:
        /* <DEDUP_REMOVED lines=17> */
.L_x_11009:
[----:B------:R-:W-:Y:S05]  /*60cb0*/  BSYNC B4 ;  /* 0x0000000000047941 */ /* 0x000fea0003800000 */
.L_x_11008:
[----:B------:R-:W-:-:S07]  /*60cc0*/  F2FP.F16.F32.PACK_AB R251, RZ, R251 ;  /* 0x000000fbfffb723e */ /* 0x000fce00000000ff */
.L_x_11007:
[----:B------:R-:W-:Y:S05]  /*60cd0*/  BSYNC B3 ;  /* 0x0000000000037941 */ /* 0x000fea0003800000 */
.L_x_11006:
[----:B------:R-:W-:-:S05]  /*60ce0*/  PRMT R9, R0, 0x5410, R251 ;  /* 0x0000541000097816 */ /* 0x000fca00000000fb */
[----:B------:R0:W-:Y:S02]  /*60cf0*/  STG.E.64 desc[UR4][R4.64+0x7700], R8 ;  /* 0x0077000804007986 */ /* 0x0001e4000c101b04 */
.L_x_10995:
[----:B------:R-:W-:Y:S05]  /*60d00*/  BSYNC B2 ;  /* 0x0000000000027941 */ /* 0x000fea0003800000 */
.L_x_10993:
        /* <DEDUP_REMOVED lines=9> */
.L_x_11011:
        /* <DEDUP_REMOVED lines=13> */
.L_x_11014:
[----:B------:R-:W-:Y:S05]  /*60e70*/  BSYNC B3 ;  /* 0x0000000000037941 */ /* 0x000fea0003800000 */
.L_x_11013:
        /* <DEDUP_REMOVED lines=18> */
.L_x_11018:
[----:B------:R-:W-:Y:S05]  /*60fa0*/  BSYNC B4 ;  /* 0x0000000000047941 */ /* 0x000fea0003800000 */
.L_x_11017:
[----:B------:R-:W-:-:S07]  /*60fb0*/  F2FP.F16.F32.PACK_AB R251, RZ, R251 ;  /* 0x000000fbfffb723e */ /* 0x000fce00000000ff */
.L_x_11016:
[----:B------:R-:W-:Y:S05]  /*60fc0*/  BSYNC B3 ;  /* 0x0000000000037941 */ /* 0x000fea0003800000 */
.L_x_11015:
        /* <DEDUP_REMOVED lines=18> */
.L_x_11022:
[----:B------:R-:W-:Y:S05]  /*610f0*/  BSYNC B4 ;  /* 0x0000000000047941 */ /* 0x000fea0003800000 */
.L_x_11021:
[----:B------:R-:W-:-:S07]  /*61100*/  F2FP.F16.F32.PACK_AB R8, RZ, R251 ;  /* 0x000000fbff08723e */ /* 0x000fce00000000ff */
.L_x_11020:
[----:B------:R-:W-:Y:S05]  /*61110*/  BSYNC B3 ;  /* 0x0000000000037941 */ /* 0x000fea0003800000 */
.L_x_11019:
        /* <DEDUP_REMOVED lines=17> */
.L_x_11026:
[----:B------:R-:W-:Y:S05]  /*61230*/  BSYNC B4 ;  /* 0x0000000000047941 */ /* 0x000fea0003800000 */
.L_x_11025:
[----:B------:R-:W-:-:S07]  /*61240*/  F2FP.F16.F32.PACK_AB R251, RZ, R251 ;  /* 0x000000fbfffb723e */ /* 0x000fce00000000ff */
.L_x_11024:
[----:B------:R-:W-:Y:S05]  /*61250*/  BSYNC B3 ;  /* 0x0000000000037941 */ /* 0x000fea0003800000 */
.L_x_11023:
[----:B------:R-:W-:-:S05]  /*61260*/  PRMT R251, R8, 0x5410, R251 ;  /* 0x0000541008fb7816 */ /* 0x000fca00000000fb */
[----:B------:R0:W-:Y:S02]  /*61270*/  STG.E.64 desc[UR4][R4.64+0x7800], R250 ;  /* 0x007800fa04007986 */ /* 0x0001e4000c101b04 */
.L_x_11012:
[----:B------:R-:W-:Y:S05]  /*61280*/  BSYNC B2 ;  /* 0x0000000000027941 */ /* 0x000fea0003800000 */
.L_x_11010:
        /* <DEDUP_REMOVED lines=9> */
.L_x_11028:
        /* <DEDUP_REMOVED lines=13> */
.L_x_11031:
[----:B------:R-:W-:Y:S05]  /*613f0*/  BSYNC B3 ;  /* 0x0000000000037941 */ /* 0x000fea0003800000 */
.L_x_11030:
        /* <DEDUP_REMOVED lines=18> */
.L_x_11035:
[----:B------:R-:W-:Y:S05]  /*61520*/  BSYNC B4 ;  /* 0x0000000000047941 */ /* 0x000fea0003800000 */
.L_x_11034:
[----:B------:R-:W-:-:S07]  /*61530*/  F2FP.F16.F32.PACK_AB R251, RZ, R251 ;  /* 0x000000fbfffb723e */ /* 0x000fce00000000ff */
.L_x_11033:
[----:B------:R-:W-:Y:S05]  /*61540*/  BSYNC B3 ;  /* 0x0000000000037941 */ /* 0x000fea0003800000 */
.L_x_11032:
        /* <DEDUP_REMOVED lines=18> */
.L_x_11039:
[----:B------:R-:W-:Y:S05]  /*61670*/  BSYNC B4 ;  /* 0x0000000000047941 */ /* 0x000fea0003800000 */
.L_x_11038:
[----:B------:R-:W-:-:S07]  /*61680*/  F2FP.F16.F32.PACK_AB R0, RZ, R251 ;  /* 0x000000fbff00723e */ /* 0x000fce00000000ff */
.L_x_11037:
[----:B------:R-:W-:Y:S05]  /*61690*/  BSYNC B3 ;  /* 0x0000000000037941 */ /* 0x000fea0003800000 */
.L_x_11036:
        /* <DEDUP_REMOVED lines=17> */
.L_x_11043:
[----:B------:R-:W-:Y:S05]  /*617b0*/  BSYNC B4 ;  /* 0x0000000000047941 */ /* 0x000fea0003800000 */
.L_x_11042:
[----:B------:R-:W-:-:S07]  /*617c0*/  F2FP.F16.F32.PACK_AB R251, RZ, R251 ;  /* 0x000000fbfffb723e */ /* 0x000fce00000000ff */
.L_x_11041:
[----:B------:R-:W-:Y:S05]  /*617d0*/  BSYNC B3 ;  /* 0x0000000000037941 */ /* 0x000fea0003800000 */
.L_x_11040:
[----:B------:R-:W-:-:S05]  /*617e0*/  PRMT R9, R0, 0x5410, R251 ;  /* 0x0000541000097816 */ /* 0x000fca00000000fb */
[----:B------:R0:W-:Y:S02]  /*617f0*/  STG.E.64 desc[UR4][R4.64+0x7900], R8 ;  /* 0x0079000804007986 */ /* 0x0001e4000c101b04 */
.L_x_11029:
[----:B------:R-:W-:Y:S05]  /*61800*/  BSYNC B2 ;  /* 0x0000000000027941 */ /* 0x000fea0003800000 */
.L_x_11027:
        /* <DEDUP_REMOVED lines=9> */
.L_x_11045:
        /* <DEDUP_REMOVED lines=13> */
.L_x_11048:
[----:B------:R-:W-:Y:S05]  /*61970*/  BSYNC B3 ;  /* 0x0000000000037941 */ /* 0x000fea0003800000 */
.L_x_11047:
        /* <DEDUP_REMOVED lines=18> */
.L_x_11052:
[----:B------:R-:W-:Y:S05]  /*61aa0*/  BSYNC B4 ;  /* 0x0000000000047941 */ /* 0x000fea0003800000 */
.L_x_11051:
[----:B------:R-:W-:-:S07]  /*61ab0*/  F2FP.F16.F32.PACK_AB R251, RZ, R251 ;  /* 0x000000fbfffb723e */ /* 0x000fce00000000ff */
.L_x_11050:
[----:B------:R-:W-:Y:S05]  /*61ac0*/  BSYNC B3 ;  /* 0x0000000000037941 */ /* 0x000fea0003800000 */
.L_x_11049:
        /* <DEDUP_REMOVED lines=18> */
.L_x_11056:
[----:B------:R-:W-:Y:S05]  /*61bf0*/  BSYNC B4 ;  /* 0x0000000000047941 */ /* 0x000fea0003800000 */
.L_x_11055:
[----:B------:R-:W-:-:S07]  /*61c00*/  F2FP.F16.F32.PACK_AB R8, RZ, R251 ;  /* 0x000000fbff08723e */ /* 0x000fce00000000ff */
.L_x_11054:
[----:B------:R-:W-:Y:S05]  /*61c10*/  BSYNC B3 ;  /* 0x0000000000037941 */ /* 0x000fea0003800000 */
.L_x_11053:
        /* <DEDUP_REMOVED lines=17> */
.L_x_11060:
[----:B------:R-:W-:Y:S05]  /*61d30*/  BSYNC B4 ;  /* 0x0000000000047941 */ /* 0x000fea0003800000 */
.L_x_11059:
[----:B------:R-:W-:-:S07]  /*61d40*/  F2FP.F16.F32.PACK_AB R251, RZ, R251 ;  /* 0x000000fbfffb723e */ /* 0x000fce00000000ff */
.L_x_11058:
[----:B------:R-:W-:Y:S05]  /*61d50*/  BSYNC B3 ;  /* 0x0000000000037941 */ /* 0x000fea0003800000 */
.L_x_11057:
[----:B------:R-:W-:-:S05]  /*61d60*/  PRMT R251, R8, 0x5410, R251 ;  /* 0x0000541008fb7816 */ /* 0x000fca00000000fb */
[----:B------:R0:W-:Y:S02]  /*61d70*/  STG.E.64 desc[UR4][R4.64+0x7a00], R250 ;  /* 0x007a00fa04007986 */ /* 0x0001e4000c101b04 */
.L_x_11046:
[----:B------:R-:W-:Y:S05]  /*61d80*/  BSYNC B2 ;  /* 0x0000000000027941 */ /* 0x000fea0003800000 */
.L_x_11044:
        /* <DEDUP_REMOVED lines=9> */
.L_x_11062:
        /* <DEDUP_REMOVED lines=13> */
.L_x_11065:
[----:B------:R-:W-:Y:S05]  /*61ef0*/  BSYNC B3 ;  /* 0x0000000000037941 */ /* 0x000fea0003800000 */
.L_x_11064:
        /* <DEDUP_REMOVED lines=18> */
.L_x_11069:
[----:B------:R-:W-:Y:S05]  /*62020*/  BSYNC B4 ;  /* 0x0000000000047941 */ /* 0x000fea0003800000 */
.L_x_11068:
[----:B------:R-:W-:-:S07]  /*62030*/  F2FP.F16.F32.PACK_AB R251, RZ, R251 ;  /* 0x000000fbfffb723e */ /* 0x000fce00000000ff */
.L_x_11067:
[----:B------:R-:W-:Y:S05]  /*62040*/  BSYNC B3 ;  /* 0x0000000000037941 */ /* 0x000fea0003800000 */
.L_x_11066:
        /* <DEDUP_REMOVED lines=18> */
.L_x_11073:
[----:B------:R-:W-:Y:S05]  /*62170*/  BSYNC B4 ;  /* 0x0000000000047941 */ /* 0x000fea0003800000 */
.L_x_11072:
[----:B------:R-:W-:-:S07]  /*62180*/  F2FP.F16.F32.PACK_AB R0, RZ, R251 ;  /* 0x000000fbff00723e */ /* 0x000fce00000000ff */
.L_x_11071:
[----:B------:R-:W-:Y:S05]  /*62190*/  BSYNC B3 ;  /* 0x0000000000037941 */ /* 0x000fea0003800000 */
.L_x_11070:
        /* <DEDUP_REMOVED lines=17> */
.L_x_11077:
[----:B------:R-:W-:Y:S05]  /*622b0*/  BSYNC B4 ;  /* 0x0000000000047941 */ /* 0x000fea0003800000 */
.L_x_11076:
[----:B------:R-:W-:-:S07]  /*622c0*/  F2FP.F16.F32.PACK_AB R251, RZ, R251 ;  /* 0x000000fbfffb723e */ /* 0x000fce00000000ff */
.L_x_11075:
[----:B------:R-:W-:Y:S05]  /*622d0*/  BSYNC B3 ;  /* 0x0000000000037941 */ /* 0x000fea0003800000 */
.L_x_11074:
[----:B------:R-:W-:-:S05]  /*622e0*/  PRMT R9, R0, 0x5410, R251 ;  /* 0x0000541000097816 */ /* 0x000fca00000000fb */
[----:B------:R0:W-:Y:S02]  /*622f0*/  STG.E.64 desc[UR4][R4.64+0x7b00], R8 ;  /* 0x007b000804007986 */ /* 0x0001e4000c101b04 */
.L_x_11063:
[----:B------:R-:W-:Y:S05]  /*62300*/  BSYNC B2 ;  /* 0x0000000000027941 */ /* 0x000fea0003800000 */
.L_x_11061:
        /* <DEDUP_REMOVED lines=9> */
.L_x_11079:
        /* <DEDUP_REMOVED lines=13> */
.L_x_11082:
[----:B------:R-:W-:Y:S05]  /*62470*/  BSYNC B3 ;  /* 0x0000000000037941 */ /* 0x000fea0003800000 */
.L_x_11081:
        /* <DEDUP_REMOVED lines=18> */
.L_x_11086:
[----:B------:R-:W-:Y:S05]  /*625a0*/  BSYNC B4 ;  /* 0x0000000000047941 */ /* 0x000fea0003800000 */
.L_x_11085:
[----:B------:R-:W-:-:S07]  /*625b0*/  F2FP.F16.F32.PACK_AB R251, RZ, R251 ;  /* 0x000000fbfffb723e */ /* 0x000fce00000000ff */
.L_x_11084:
[----:B------:R-:W-:Y:S05]  /*625c0*/  BSYNC B3 ;  /* 0x0000000000037941 */ /* 0x000fea0003800000 */
.L_x_11083:
        /* <DEDUP_REMOVED lines=18> */
.L_x_11090:
[----:B------:R-:W-:Y:S05]  /*626f0*/  BSYNC B4 ;  /* 0x0000000000047941 */ /* 0x000fea0003800000 */
.L_x_11089:
[----:B------:R-:W-:-:S07]  /*62700*/  F2FP.F16.F32.PACK_AB R8, RZ, R251 ;  /* 0x000000fbff08723e */ /* 0x000fce00000000ff */
.L_x_11088:
[----:B------:R-:W-:Y:S05]  /*62710*/  BSYNC B3 ;  /* 0x0000000000037941 */ /* 0x000fea0003800000 */
.L_x_11087:
        /* <DEDUP_REMOVED lines=17> */
.L_x_11094:
[----:B------:R-:W-:Y:S05]  /*62830*/  BSYNC B4 ;  /* 0x0000000000047941 */ /* 0x000fea0003800000 */
.L_x_11093:
[----:B------:R-:W-:-:S07]  /*62840*/  F2FP.F16.F32.PACK_AB R251, RZ, R251 ;  /* 0x000000fbfffb723e */ /* 0x000fce00000000ff */
.L_x_11092:
[----:B------:R-:W-:Y:S05]  /*62850*/  BSYNC B3 ;  /* 0x0000000000037941 */ /* 0x000fea0003800000 */
.L_x_11091:
[----:B------:R-:W-:-:S05]  /*62860*/  PRMT R251, R8, 0x5410, R251 ;  /* 0x0000541008fb7816 */ /* 0x000fca00000000fb */
[----:B------:R0:W-:Y:S02]  /*62870*/  STG.E.64 desc[UR4][R4.64+0x7c00], R250 ;  /* 0x007c00fa04007986 */ /* 0x0001e4000c101b04 */
.L_x_11080:
[----:B------:R-:W-:Y:S05]  /*62880*/  BSYNC B2 ;  /* 0x0000000000027941 */ /* 0x000fea0003800000 */
.L_x_11078:
        /* <DEDUP_REMOVED lines=9> */
.L_x_11096:
        /* <DEDUP_REMOVED lines=13> */
.L_x_11099:
[----:B------:R-:W-:Y:S05]  /*629f0*/  BSYNC B3 ;  /* 0x0000000000037941 */ /* 0x000fea0003800000 */
.L_x_11098:
        /* <DEDUP_REMOVED lines=18> */
.L_x_11103:
[----:B------:R-:W-:Y:S05]  /*62b20*/  BSYNC B4 ;  /* 0x0000000000047941 */ /* 0x000fea0003800000 */
.L_x_11102:
[----:B------:R-:W-:-:S07]  /*62b30*/  F2FP.F16.F32.PACK_AB R251, RZ, R251 ;  /* 0x000000fbfffb723e */ /* 0x000fce00000000ff */
.L_x_11101:
[----:B------:R-:W-:Y:S05]  /*62b40*/  BSYNC B3 ;  /* 0x0000000000037941 */ /* 0x000fea0003800000 */
.L_x_11100:
        /* <DEDUP_REMOVED lines=18> */
.L_x_11107:
[----:B------:R-:W-:Y:S05]  /*62c70*/  BSYNC B4 ;  /* 0x0000000000047941 */ /* 0x000fea0003800000 */
.L_x_11106:
[----:B------:R-:W-:-:S07]  /*62c80*/  F2FP.F16.F32.PACK_AB R0, RZ, R251 ;  /* 0x000000fbff00723e */ /* 0x000fce00000000ff */
.L_x_11105:
[----:B------:R-:W-:Y:S05]  /*62c90*/  BSYNC B3 ;  /* 0x0000000000037941 */ /* 0x000fea0003800000 */
.L_x_11104:
        /* <DEDUP_REMOVED lines=17> */
.L_x_11111:
[----:B------:R-:W-:Y:S05]  /*62db0*/  BSYNC B4 ;  /* 0x0000000000047941 */ /* 0x000fea0003800000 */
.L_x_11110:
[----:B------:R-:W-:-:S07]  /*62dc0*/  F2FP.F16.F32.PACK_AB R251, RZ, R251 ;  /* 0x000000fbfffb723e */ /* 0x000fce00000000ff */
.L_x_11109:
[----:B------:R-:W-:Y:S05]  /*62dd0*/  BSYNC B3 ;  /* 0x0000000000037941 */ /* 0x000fea0003800000 */
.L_x_11108:
[----:B------:R-:W-:-:S05]  /*62de0*/  PRMT R9, R0, 0x5410, R251 ;  /* 0x0000541000097816 */ /* 0x000fca00000000fb */
[----:B------:R0:W-:Y:S02]  /*62df0*/  STG.E.64 desc[UR4][R4.64+0x7d00], R8 ;  /* 0x007d000804007986 */ /* 0x0001e4000c101b04 */
.L_x_11097:
[----:B------:R-:W-:Y:S05]  /*62e00*/  BSYNC B2 ;  /* 0x0000000000027941 */ /* 0x000fea0003800000 */
.L_x_11095:
        /* <DEDUP_REMOVED lines=9> */
.L_x_11113:
        /* <DEDUP_REMOVED lines=13> */
.L_x_11116:
[----:B------:R-:W-:Y:S05]  /*62f70*/  BSYNC B3 ;  /* 0x0000000000037941 */ /* 0x000fea0003800000 */
.L_x_11115:
        /* <DEDUP_REMOVED lines=18> */
.L_x_11120:
[----:B------:R-:W-:Y:S05]  /*630a0*/  BSYNC B4 ;  /* 0x0000000000047941 */ /* 0x000fea0003800000 */
.L_x_11119:
[----:B------:R-:W-:-:S07]  /*630b0*/  F2FP.F16.F32.PACK_AB R251, RZ, R251 ;  /* 0x000000fbfffb723e */ /* 0x000fce00000000ff */
.L_x_11118:
[----:B------:R-:W-:Y:S05]  /*630c0*/  BSYNC B3 ;  /* 0x0000000000037941 */ /* 0x000fea0003800000 */
.L_x_11117:
        /* <DEDUP_REMOVED lines=18> */
.L_x_11124:
[----:B------:R-:W-:Y:S05]  /*631f0*/  BSYNC B4 ;  /* 0x0000000000047941 */ /* 0x000fea0003800000 */
.L_x_11123:
[----:B------:R-:W-:-:S07]  /*63200*/  F2FP.F16.F32.PACK_AB R8, RZ, R251 ;  /* 0x000000fbff08723e */ /* 0x000fce00000000ff */
.L_x_11122:
[----:B------:R-:W-:Y:S05]  /*63210*/  BSYNC B3 ;  /* 0x0000000000037941 */ /* 0x000fea0003800000 */
.L_x_11121:
        /* <DEDUP_REMOVED lines=17> */
.L_x_11128:
[----:B------:R-:W-:Y:S05]  /*63330*/  BSYNC B4 ;  /* 0x0000000000047941 */ /* 0x000fea0003800000 */
.L_x_11127:
[----:B------:R-:W-:-:S07]  /*63340*/  F2FP.F16.F32.PACK_AB R251, RZ, R251 ;  /* 0x000000fbfffb723e */ /* 0x000fce00000000ff */
.L_x_11126:
[----:B------:R-:W-:Y:S05]  /*63350*/  BSYNC B3 ;  /* 0x0000000000037941 */ /* 0x000fea0003800000 */
.L_x_11125:
[----:B------:R-:W-:-:S05]  /*63360*/  PRMT R251, R8, 0x5410, R251 ;  /* 0x0000541008fb7816 */ /* 0x000fca00000000fb */
[----:B------:R0:W-:Y:S02]  /*63370*/  STG.E.64 desc[UR4][R4.64+0x7e00], R250 ;  /* 0x007e00fa04007986 */ /* 0x0001e4000c101b04 */
.L_x_11114:
[----:B------:R-:W-:Y:S05]  /*63380*/  BSYNC B2 ;  /* 0x0000000000027941 */ /* 0x000fea0003800000 */
.L_x_11112:
        /* <DEDUP_REMOVED lines=8> */
.L_x_11129:
        /* <DEDUP_REMOVED lines=13> */
.L_x_11131:
[----:B------:R-:W-:Y:S05]  /*634e0*/  BSYNC B2 ;  /* 0x0000000000027941 */ /* 0x000fea0003800000 */
.L_x_11130:
        /* <DEDUP_REMOVED lines=18> */
.L_x_11135:
[----:B------:R-:W-:Y:S05]  /*63610*/  BSYNC B3 ;  /* 0x0000000000037941 */ /* 0x000fea0003800000 */
.L_x_11134:
[----:B------:R-:W-:-:S07]  /*63620*/  F2FP.F16.F32.PACK_AB R0, RZ, R251 ;  /* 0x000000fbff00723e */ /* 0x000fce00000000ff */
.L_x_11133:
[----:B------:R-:W-:Y:S05]  /*63630*/  BSYNC B2 ;  /* 0x0000000000027941 */ /* 0x000fea0003800000 */
.L_x_11132:
        /* <DEDUP_REMOVED lines=17> */
.L_x_11139:
[----:B------:R-:W-:Y:S05]  /*63750*/  BSYNC B3 ;  /* 0x0000000000037941 */ /* 0x000fea0003800000 */
.L_x_11138:
[----:B------:R-:W-:-:S07]  /*63760*/  F2FP.F16.F32.PACK_AB R8, RZ, R251 ;  /* 0x000000fbff08723e */ /* 0x000fce00000000ff */
.L_x_11137:
[----:B------:R-:W-:Y:S05]  /*63770*/  BSYNC B2 ;  /* 0x0000000000027941 */ /* 0x000fea0003800000 */
.L_x_11136:
        /* <DEDUP_REMOVED lines=17> */
.L_x_11143:
[----:B------:R-:W-:Y:S05]  /*63890*/  BSYNC B3 ;  /* 0x0000000000037941 */ /* 0x000fea0003800000 */
.L_x_11142:
[----:B------:R-:W-:-:S07]  /*638a0*/  F2FP.F16.F32.PACK_AB R251, RZ, R251 ;  /* 0x000000fbfffb723e */ /* 0x000fce00000000ff */
.L_x_11141:
[----:B------:R-:W-:Y:S05]  /*638b0*/  BSYNC B2 ;  /* 0x0000000000027941 */ /* 0x000fea0003800000 */
.L_x_11140:
[----:B------:R-:W-:Y:S02]  /*638c0*/  PRMT R250, R250, 0x5410, R0 ;  /* 0x00005410fafa7816 */ /* 0x000fe40000000000 */
[----:B------:R-:W-:-:S05]  /*638d0*/  PRMT R251, R8, 0x5410, R251 ;  /* 0x0000541008fb7816 */ /* 0x000fca00000000fb */
[----:B------:R-:W-:Y:S01]  /*638e0*/  STG.E.64 desc[UR4][R4.64+0x7f00], R250 ;  /* 0x007f00fa04007986 */ /* 0x000fe2000c101b04 */
[----:B------:R-:W-:Y:S05]  /*638f0*/  EXIT ;  /* 0x000000000000794d */ /* 0x000fea0003800000 */
        .weak           $__internal_15_$__cuda_sm3x_div_rn_noftz_f32_slowpath
        .type           $__internal_15_$__cuda_sm3x_div_rn_noftz_f32_slowpath,@function
        .size           $__internal_15_$__cuda_sm3x_div_rn_noftz_f32_slowpath,(.L_x_14349 - $__internal_15_$__cuda_sm3x_div_rn_noftz_f32_slowpath)
$__internal_15_$__cuda_sm3x_div_rn_noftz_f32_slowpath:
[----:B------:R-:W-:Y:S01]  /*63900*/  SHF.R.U32.HI R7, RZ, 0x17, R130 ;  /* 0x00000017ff077819 */ /* 0x000fe20000011682 */
[----:B------:R-:W-:Y:S03]  /*63910*/  BSSY B0, `(.L_x_11144) ;  /* 0x0000088000007945 */ /* 0x000fe60003800000 */
[----:B------:R-:W-:Y:S02]  /*63920*/  LOP3.LUT R128, R7, 0xff, RZ, 0xc0, !PT ;  /* 0x000000ff07807812 */ /* 0x000fe400078ec0ff */
[----:B------:R-:W-:-:S03]  /*63930*/  SHF.R.U32.HI R7, RZ, 0x17, R251 ;  /* 0x00000017ff077819 */ /* 0x000fc600000116fb */
[----:B------:R0:W-:Y:S01]  /*63940*/  STL [R1+0x4], R128 ;  /* 0x0000048001007387 */ /* 0x0001e20000100800 */
[----:B------:R-:W-:Y:S02]  /*63950*/  LOP3.LUT R252, R7, 0xff, RZ, 0xc0, !PT ;  /* 0x000000ff07fc7812 */ /* 0x000fe400078ec0ff */
[----:B------:R-:W-:-:S04]  /*63960*/  IADD3 R7, R128, -0x1, RZ ;  /* 0xffffffff80077810 */ /* 0x000fc80007ffe0ff */
[----:B------:R-:W-:Y:S01]  /*63970*/  ISETP.GT.U32.AND P0, PT, R7, 0xfd, PT ;  /* 0x000000fd0700780c */ /* 0x000fe20003f04070 */
[----:B------:R1:W-:Y:S01]  /*63980*/  STL [R1+0x8], R7 ;  /* 0x0000080701007387 */ /* 0x0003e20000100800 */
[----:B0-----:R-:W0:Y:S03]  /*63990*/  S2R R128, SR_CTAID.X ;  /* 0x0000000000807919 */ /* 0x001e260000002500 */
[----:B------:R-:W-:Y:S01]  /*639a0*/  STL [R1], R252 ;  /* 0x000000fc01007387 */ /* 0x000fe20000100800 */
        /* <DEDUP_REMOVED lines=34> */
.L_x_11145:
        /* <DEDUP_REMOVED lines=32> */
[----:B------:R-:W-:-:S04]  /*63dd0*/  IADD3 R252, R252, R128, RZ ;  /* 0x00000080fcfc7210 */ /* 0x000fc80007ffe0ff */
[----:B-1----:R-:W-:-:S04]  /*63de0*/  IADD3 R128, R252, -0x1, RZ ;  /* 0xfffffffffc807810 */ /* 0x002fc80007ffe0ff */
        /* <DEDUP_REMOVED lines=25> */
[----:B------:R-:W-:Y:S01]  /*63f80*/  LOP3.LUT R7, R7, 0x7fffff, RZ, 0xc0, !PT ;  /* 0x007fffff07077812 */ /* 0x000fe200078ec0ff */
[C---:B------:R-:W-:Y:S01]  /*63f90*/  VIADD R128, R252.reuse, 0x20 ;  /* 0x00000020fc807836 */ /* 0x040fe20000000000 */
[----:B------:R-:W-:-:S02]  /*63fa0*/  IADD3 R252, -R252, RZ, RZ ;  /* 0x000000fffcfc7210 */ /* 0x000fc40007ffe1ff */
[----:B------:R-:W-:Y:S02]  /*63fb0*/  LOP3.LUT R7, R7, 0x800000, RZ, 0xfc, !PT ;  /* 0x0080000007077812 */ /* 0x000fe400078efcff */
[----:B------:R-:W-:Y:S02]  /*63fc0*/  SEL R252, R252, RZ, P2 ;  /* 0x000000fffcfc7207 */ /* 0x000fe40001000000 */
[----:B------:R-:W-:Y:S02]  /*63fd0*/  SHF.L.U32 R128, R7, R128, RZ ;  /* 0x0000008007807219 */ /* 0x000fe400000006ff */
[----:B------:R-:W-:Y:S02]  /*63fe0*/  SHF.R.U32.HI R252, RZ, R252, R7 ;  /* 0x000000fcfffc7219 */ /* 0x000fe40000011607 */
[----:B------:R-:W-:Y:S02]  /*63ff0*/  ISETP.NE.AND P1, PT, R128, RZ, P1 ;  /* 0x000000ff8000720c */ /* 0x000fe40000f25270 */
[----:B------:R-:W-:-:S02]  /*64000*/  SHF.R.U32.HI R7, RZ, 0x1, R252 ;  /* 0x00000001ff077819 */ /* 0x000fc400000116fc */
[----:B------:R-:W-:-:S04]  /*64010*/  PLOP3.LUT P0, PT, P0, P1, PT, 0xa8, 0x0 ;  /* 0x000000000000781c */ /* 0x000fc80000703570 */
[----:B------:R-:W-:-:S04]  /*64020*/  SEL R128, RZ, 0x1, !P0 ;  /* 0x00000001ff807807 */ /* 0x000fc80004000000 */
[----:B------:R-:W-:-:S04]  /*64030*/  LOP3.LUT R128, R128, 0x1, R7, 0xf8, !PT ;  /* 0x0000000180807812 */ /* 0x000fc800078ef807 */
[----:B------:R-:W-:Y:S02]  /*64040*/  LOP3.LUT R252, R128, R252, RZ, 0xc0, !PT ;  /* 0x000000fc80fc7212 */ /* 0x000fe400078ec0ff */
[----:B------:R-:W1:Y:S02]  /*64050*/  S2R R128, SR_CTAID.X ;  /* 0x0000000000807919 */ /* 0x000e640000002500 */
[----:B------:R-:W-:-:S04]  /*64060*/  IADD3 R7, R7, R252, RZ ;  /* 0x000000fc07077210 */ /* 0x000fc80007ffe0ff */
[----:B------:R-:W-:Y:S02]  /*64070*/  LOP3.LUT R251, R7, R251, RZ, 0xfc, !PT ;  /* 0x000000fb07fb7212 */ /* 0x000fe400078efcff */
[----:B-1----:R-:W-:Y:S01]  /*64080*/  IADD3 R128, R128, 0x1, RZ ;  /* 0x0000000180807810 */ /* 0x002fe20007ffe0ff */
[----:B0-----:R-:W-:Y:S06]  /*64090*/  BRA `(.L_x_11153) ;  /* 0x0000000000147947 */ /* 0x001fec0003800000 */
.L_x_11152:
[----:B------:R-:W-:-:S04]  /*640a0*/  LOP3.LUT R251, R251, 0x80000000, RZ, 0xc0, !PT ;  /* 0x80000000fbfb7812 */ /* 0x000fc800078ec0ff */
[----:B------:R-:W-:Y:S01]  /*640b0*/  LOP3.LUT R251, R251, 0x7f800000, RZ, 0xfc, !PT ;  /* 0x7f800000fbfb7812 */ /* 0x000fe200078efcff */
[----:B------:R-:W-:Y:S06]  /*640c0*/  BRA `(.L_x_11153) ;  /* 0x0000000000087947 */ /* 0x000fec0003800000 */
.L_x_11151:
[----:B------:R-:W2:Y:S02]  /*640d0*/  LDL.LU R7, [R1+0x8] ;  /* 0x0000080001077983 */ /* 0x000ea40000300800 */
[----:B--2---:R-:W-:-:S07]  /*640e0*/  LEA R251, R7, R251, 0x17 ;  /* 0x000000fb07fb7211 */ /* 0x004fce00078eb8ff */
.L_x_11153:
[----:B------:R-:W-:Y:S05]  /*640f0*/  BSYNC B1 ;  /* 0x0000000000017941 */ /* 0x000fea0003800000 */
.L_x_11150:
[----:B------:R-:W-:Y:S05]  /*64100*/  BRA `(.L_x_11154) ;  /* 0x0000000000207947 */ /* 0x000fea0003800000 */
.L_x_11149:
[----:B------:R-:W-:-:S04]  /*64110*/  LOP3.LUT R251, R7, 0x80000000, R251, 0x48, !PT ;  /* 0x8000000007fb7812 */ /* 0x000fc800078e48fb */
[----:B------:R-:W-:Y:S01]  /*64120*/  LOP3.LUT R251, R251, 0x7f800000, RZ, 0xfc, !PT ;  /* 0x7f800000fbfb7812 */ /* 0x000fe200078efcff */
[----:B------:R-:W-:Y:S06]  /*64130*/  BRA `(.L_x_11154) ;  /* 0x0000000000147947 */ /* 0x000fec0003800000 */
.L_x_11148:
[----:B------:R-:W-:Y:S01]  /*64140*/  LOP3.LUT R251, R7, 0x80000000, R251, 0x48, !PT ;  /* 0x8000000007fb7812 */ /* 0x000fe200078e48fb */
[----:B------:R-:W-:Y:S06]  /*64150*/  BRA `(.L_x_11154) ;  /* 0x00000000000c7947 */ /* 0x000fec0003800000 */
.L_x_11147:
[----:B------:R-:W0:Y:S01]  /*64160*/  MUFU.RSQ R251, -QNAN ;  /* 0xffc0000000fb7908 */ /* 0x000e220000001400 */
[----:B------:R-:W-:Y:S05]  /*64170*/  BRA `(.L_x_11154) ;  /* 0x0000000000047947 */ /* 0x000fea0003800000 */
.L_x_11146:
[----:B------:R-:W-:-:S07]  /*64180*/  FADD.FTZ R251, R251, R130 ;  /* 0x00000082fbfb7221 */ /* 0x000fce0000010000 */
.L_x_11154:
[----:B------:R-:W-:Y:S05]  /*64190*/  BSYNC B0 ;  /* 0x0000000000007941 */ /* 0x000fea0003800000 */
.L_x_11144:
[----:B------:R-:W-:-:S06]  /*641a0*/  HFMA2.MMA R7, -RZ, RZ, 0, 0 ;  /* 0x00000000ff077435 */ /* 0x000fcc00000001ff */
[----:B0----5:R-:W-:Y:S05]  /*641b0*/  RET.REL.NODEC R6 `(_ZN18transformer_engine47scaled_upper_triang_masked_softmax_warp_forwardI6__halfS1_fLi14EEEvPT0_PKT_T1_iii) ;  /* 0xfffff9bc06907950 */ /* 0x021fea0003c3ffff */
.L_x_11155:
        /* <DEDUP_REMOVED lines=12> */
.L_x_14349:


//--------------------- .text._ZN18transformer_engine47scaled_upper_triang_masked_softmax_warp_forwardI6__halfS1_fLi13EEEvPT0_PKT_T1_iii --------------------------
	.section	.text._ZN18transformer_engine47scaled_upper_triang_masked_softmax_warp_forwardI6__halfS1_fLi13EEEvPT0_PKT_T1_iii,"ax",@progbits
	.align	128
        .global         _ZN18transformer_engine47scaled_upper_triang_masked_softmax_warp_forwardI6__halfS1_fLi13EEEvPT0_PKT_T1_iii
        .type           _ZN18transformer_engine47scaled_upper_triang_masked_softmax_warp_forwardI6__halfS1_fLi13EEEvPT0_PKT_T1_iii,@function
        .size           _ZN18transformer_engine47scaled_upper_triang_masked_softmax_warp_forwardI6__halfS1_fLi13EEEvPT0_PKT_T1_iii,(.L_x_14350 - _ZN18transformer_engine47scaled_upper_triang_masked_softmax_warp_forwardI6__halfS1_fLi13EEEvPT0_PKT_T1_iii)
        .other          _ZN18transformer_engine47scaled_upper_triang_masked_softmax_warp_forwardI6__halfS1_fLi13EEEvPT0_PKT_T1_iii,@"STO_CUDA_ENTRY STV_DEFAULT"
_ZN18transformer_engine47scaled_upper_triang_masked_softmax_warp_forwardI6__halfS1_fLi13EEEvPT0_PKT_T1_iii:
.text._ZN18transformer_engine47scaled_upper_triang_masked_softmax_warp_forwardI6__halfS1_fLi13EEEvPT0_PKT_T1_iii:
        /* <DEDUP_REMOVED lines=27> */
[----:B------:R-:W-:Y:S01]  /*01b0*/  ISETP.GT.AND P0, PT, R4, RZ, PT ;  /* 0x000000ff0400720c */ /* 0x000fe20003f04270 */
[----:B------:R0:W-:Y:S01]  /*01c0*/  STL [R1+0x4], R4 ;  /* 0x0000040401007387 */ /* 0x0001e20000100800 */
[----:B------:R-:W-:Y:S02]  /*01d0*/  IADD3 R3, R3, R5, RZ ;  /* 0x0000000503037210 */ /* 0x000fe40007ffe0ff */
[C---:B------:R-:W-:Y:S02]  /*01e0*/  SHF.L.U32 R8, R2.reuse, 0x1, RZ ;  /* 0x0000000102087819 */ /* 0x040fe400000006ff */
[----:B------:R-:W-:Y:S01]  /*01f0*/  SHF.L.U64.HI R7, R2, 0x1, R3 ;  /* 0x0000000102077819 */ /* 0x000fe20000010203 */
[----:B------:R-:W-:Y:S01]  /*0200*/  VIADD R2, R124, 0x280 ;  /* 0x000002807c027836 */ /* 0x000fe20000000000 */
[----:B------:R-:W-:Y:S01]  /*0210*/  SEL R251, R123, RZ, P0 ;  /* 0x000000ff7bfb7207 */ /* 0x000fe20000000000 */
[----:B------:R1:W-:Y:S01]  /*0220*/  STL [R1+0x8], R8 ;  /* 0x0000080801007387 */ /* 0x0003e20000100800 */
[----:B------:R-:W-:Y:S01]  /*0230*/  IADD3 R126, P0, R8, UR4, RZ ;  /* 0x00000004087e7c10 */ /* 0x000fe2000ff1e0ff */
[C---:B0-----:R-:W-:Y:S01]  /*0240*/  VIADD R4, R124.reuse, 0x100 ;  /* 0x000001007c047836 */ /* 0x041fe20000000000 */
[C---:B------:R-:W-:Y:S01]  /*0250*/  IADD3 R6, R124.reuse, 0x180, RZ ;  /* 0x000001807c067810 */ /* 0x040fe20007ffe0ff */
[----:B------:R1:W-:Y:S01]  /*0260*/  STL [R1+0xc], R7 ;  /* 0x00000c0701007387 */ /* 0x0003e20000100800 */
[----:B------:R-:W-:Y:S01]  /*0270*/  IADD3.X R127, R7, UR5, RZ, P0, !PT ;  /* 0x00000005077f7c10 */ /* 0x000fe200087fe4ff */
[----:B------:R-:W-:Y:S01]  /*0280*/  ULDC.64 UR4, c[0x0][0x208] ;  /* 0x0000820000047ab9 */ /* 0x000fe20000000a00 */
[----:B------:R-:W-:-:S02]  /*0290*/  ISETP.GE.AND P0, PT, R124, R251, PT ;  /* 0x000000fb7c00720c */ /* 0x000fc40003f06270 */
[-C--:B------:R-:W-:Y:S02]  /*02a0*/  ISETP.GE.AND P6, PT, R0, R251.reuse, PT ;  /* 0x000000fb0000720c */ /* 0x080fe40003fc6270 */
[-C--:B------:R-:W-:Y:S02]  /*02b0*/  ISETP.GE.AND P5, PT, R4, R251.reuse, PT ;  /* 0x000000fb0400720c */ /* 0x080fe40003fa6270 */
[C---:B------:R-:W-:Y:S02]  /*02c0*/  IADD3 R0, R124.reuse, 0x200, RZ ;  /* 0x000002007c007810 */ /* 0x040fe40007ffe0ff */
        /* <DEDUP_REMOVED lines=8> */
[----:B------:R-:W-:Y:S01]  /*0350*/  IADD3 R0, R124, 0x2, RZ ;  /* 0x000000027c007810 */ /* 0x000fe20007ffe0ff */
[----:B------:R-:W-:Y:S01]  /*0360*/  ULDC UR6, c[0x0][0x220] ;  /* 0x0000880000067ab9 */ /* 0x000fe20000000800 */
[----:B------:R-:W-:Y:S02]  /*0370*/  MOV R120, 0xff800000 ;  /* 0xff80000000787802 */ /* 0x000fe40000000f00 */
[----:B------:R-:W-:Y:S01]  /*0380*/  ISETP.GE.AND P0, PT, R0, R251, PT ;  /* 0x000000fb0000720c */ /* 0x000fe20003f06270 */
[----:B------:R-:W-:Y:S01]  /*0390*/  VIADD R0, R124, 0x1 ;  /* 0x000000017c007836 */ /* 0x000fe20000000000 */
[----:B------:R-:W-:Y:S02]  /*03a0*/  MOV R119, 0xff800000 ;  /* 0xff80000000777802 */ /* 0x000fe40000000f00 */
[----:B------:R-:W-:-:S09]  /*03b0*/  MOV R121, 0xff800000 ;  /* 0xff80000000797802 */ /* 0x000fd20000000f00 */
[----:B------:R-:W0:Y:S01]  /*03c0*/  @!P0 LDC R5, c[0x0][0x220] ;  /* 0x00008800ff058b82 */ /* 0x000e220000000800 */
[----:B--2---:R-:W-:-:S05]  /*03d0*/  @!P0 HADD2.F32 R4, -RZ, R3.H0_H0 ;  /* 0x20000003ff048230 */ /* 0x004fca0000004100 */
[----:B0-----:R-:W-:Y:S01]  /*03e0*/  @!P0 FMUL R120, R4, R5 ;  /* 0x0000000504788220 */ /* 0x001fe20000400000 */
[----:B------:R-:W-:Y:S02]  /*03f0*/  ISETP.GE.AND P0, PT, R0, R251, PT ;  /* 0x000000fb0000720c */ /* 0x000fe40003f06270 */
[----:B------:R-:W-:-:S11]  /*0400*/  IADD3 R4, R124, 0x3, RZ ;  /* 0x000000037c047810 */ /* 0x000fd60007ffe0ff */
[--C-:B------:R-:W-:Y:S02]  /*0410*/  @!P0 HADD2.F32 R0, -RZ, R2.reuse.H1_H1 ;  /* 0x30000002ff008230 */ /* 0x100fe40000004100 */
[----:B------:R-:W-:-:S03]  /*0420*/  HADD2.F32 R2, -RZ, R2.H0_H0 ;  /* 0x20000002ff027230 */ /* 0x000fc60000004100 */
[----:B------:R-:W-:Y:S01]  /*0430*/  @!P0 FMUL R119, R0, UR6 ;  /* 0x0000000600778c20 */ /* 0x000fe20008400000 */
[----:B------:R-:W-:Y:S01]  /*0440*/  ISETP.GE.AND P0, PT, R4, R251, PT ;  /* 0x000000fb0400720c */ /* 0x000fe20003f06270 */
[----:B------:R-:W-:-:S12]  /*0450*/  FMUL R130, R2, UR6 ;  /* 0x0000000602827c20 */ /* 0x000fd80008400000 */
[----:B------:R-:W-:-:S05]  /*0460*/  @!P0 HADD2.F32 R3, -RZ, R3.H1_H1 ;  /* 0x30000003ff038230 */ /* 0x000fca0000004100 */
[----:B------:R-:W-:-:S07]  /*0470*/  @!P0 FMUL R121, R3, UR6 ;  /* 0x0000000603798c20 */ /* 0x000fce0008400000 */
.L_x_11157:
[----:B------:R-:W-:Y:S05]  /*0480*/  BSYNC B0 ;  /* 0x0000000000007941 */ /* 0x000fea0003800000 */
.L_x_11156:
[----:B------:R-:W-:Y:S01]  /*0490*/  BSSY B0, `(.L_x_11158) ;  /* 0x000001b000007945 */ /* 0x000fe20003800000 */
[----:B------:R-:W-:Y:S01]  /*04a0*/  ISETP.GE.AND P0, PT, R6, R251, PT ;  /* 0x000000fb0600720c */ /* 0x000fe20003f06270 */
[----:B------:R-:W-:Y:S01]  /*04b0*/  IMAD.MOV.U32 R117, RZ, RZ, -0x800000 ;  /* 0xff800000ff757424 */ /* 0x000fe200078e00ff */
[----:B------:R-:W-:Y:S02]  /*04c0*/  MOV R118, 0xff800000 ;  /* 0xff80000000767802 */ /* 0x000fe40000000f00 */
[----:B------:R-:W-:Y:S02]  /*04d0*/  IADD3 R6, R124, 0x400, RZ ;  /* 0x000004007c067810 */ /* 0x000fe40007ffe0ff */
[----:B------:R-:W-:Y:S01]  /*04e0*/  MOV R116, 0xff800000 ;  /* 0xff80000000747802 */ /* 0x000fe20000000f00 */
[----:B------:R-:W-:Y:S06]  /*04f0*/  @P6 BRA `(.L_x_11159) ;  /* 0x0000000000506947 */ /* 0x000fec0003800000 */
        /* <DEDUP_REMOVED lines=20> */
.L_x_11159:
[----:B------:R-:W-:Y:S05]  /*0640*/  BSYNC B0 ;  /* 0x0000000000007941 */ /* 0x000fea0003800000 */
.L_x_11158:
[----:B------:R-:W-:Y:S01]  /*0650*/  BSSY B0, `(.L_x_11160) ;  /* 0x000001d000007945 */ /* 0x000fe20003800000 */
[----:B------:R-:W-:Y:S01]  /*0660*/  ISETP.GE.AND P6, PT, R6, R251, PT ;  /* 0x000000fb0600720c */ /* 0x000fe20003fc6270 */
[----:B------:R-:W-:Y:S01]  /*0670*/  IMAD.MOV.U32 R114, RZ, RZ, -0x800000 ;  /* 0xff800000ff727424 */ /* 0x000fe200078e00ff */
[----:B------:R-:W-:Y:S02]  /*0680*/  MOV R115, 0xff800000 ;  /* 0xff80000000737802 */ /* 0x000fe40000000f00 */
[----:B------:R-:W-:Y:S02]  /*0690*/  MOV R113, 0xff800000 ;  /* 0xff80000000717802 */ /* 0x000fe40000000f00 */
        /* <DEDUP_REMOVED lines=8> */
[----:B------:R-:W-:Y:S01]  /*0720*/  MOV R112, 0xff800000 ;  /* 0xff80000000707802 */ /* 0x000fe20000000f00 */
[----:B------:R-:W-:Y:S01]  /*0730*/  IMAD.MOV.U32 R114, RZ, RZ, -0x800000 ;  /* 0xff800000ff727424 */ /* 0x000fe200078e00ff */
[----:B------:R-:W-:Y:S02]  /*0740*/  ISETP.GE.AND P5, PT, R0, R251, PT ;  /* 0x000000fb0000720c */ /* 0x000fe40003fa6270 */
[----:B------:R-:W-:-:S11]  /*0750*/  IADD3 R0, R124, 0x101, RZ ;  /* 0x000001017c007810 */ /* 0x000fd60007ffe0ff */
        /* <DEDUP_REMOVED lines=12> */
.L_x_11161:
[----:B------:R-:W-:Y:S05]  /*0820*/  BSYNC B0 ;  /* 0x0000000000007941 */ /* 0x000fea0003800000 */
.L_x_11160:
[----:B------:R-:W-:Y:S01]  /*0830*/  BSSY B0, `(.L_x_11162) ;  /* 0x000001b000007945 */ /* 0x000fe20003800000 */
[----:B------:R-:W-:Y:S02]  /*0840*/  ISETP.GE.AND P5, PT, R6, R251, PT ;  /* 0x000000fb0600720c */ /* 0x000fe40003fa6270 */
        /* <DEDUP_REMOVED lines=25> */
.L_x_11163:
[----:B------:R-:W-:Y:S05]  /*09e0*/  BSYNC B0 ;  /* 0x0000000000007941 */ /* 0x000fea0003800000 */
.L_x_11162:
[----:B------:R-:W-:Y:S01]  /*09f0*/  BSSY B0, `(.L_x_11164) ;  /* 0x000001d000007945 */ /* 0x000fe20003800000 */
[----:B------:R-:W-:Y:S01]  /*0a00*/  ISETP.GE.AND P4, PT, R6, R251, PT ;  /* 0x000000fb0600720c */ /* 0x000fe20003f86270 */
[----:B------:R-:W-:Y:S01]  /*0a10*/  VIADD R6, R124, 0x580 ;  /* 0x000005807c067836 */ /* 0x000fe20000000000 */
[----:B------:R-:W-:Y:S02]  /*0a20*/  MOV R107, 0xff800000 ;  /* 0xff800000006b7802 */ /* 0x000fe40000000f00 */
[----:B------:R-:W-:Y:S02]  /*0a30*/  MOV R106, 0xff800000 ;  /* 0xff800000006a7802 */ /* 0x000fe40000000f00 */
[----:B------:R-:W-:Y:S02]  /*0a40*/  MOV R105, 0xff800000 ;  /* 0xff80000000697802 */ /* 0x000fe40000000f00 */
[----:B------:R-:W-:Y:S02]  /*0a50*/  MOV R104, 0xff800000 ;  /* 0xff80000000687802 */ /* 0x000fe40000000f00 */
[----:B------:R-:W-:Y:S01]  /*0a60*/  MOV R103, 0xff800000 ;  /* 0xff80000000677802 */ /* 0x000fe20000000f00 */
[----:B------:R-:W-:Y:S06]  /*0a70*/  @P3 BRA `(.L_x_11165) ;  /* 0x0000000000503947 */ /* 0x000fec0003800000 */
[----:B------:R-:W2:Y:S01]  /*0a80*/  LDG.E.64 R2, desc[UR4][R126.64+0x400] ;  /* 0x000400047e027981 */ /* 0x000ea2000c1e1b00 */
[----:B------:R-:W-:Y:S01]  /*0a90*/  IADD3 R0, R124, 0x202, RZ ;  /* 0x000002027c007810 */ /* 0x000fe20007ffe0ff */
[----:B------:R-:W-:Y:S01]  /*0aa0*/  ULDC UR6, c[0x0][0x220] ;  /* 0x0000880000067ab9 */ /* 0x000fe20000000800 */
[----:B------:R-:W-:Y:S01]  /*0ab0*/  MOV R105, 0xff800000 ;  /* 0xff80000000697802 */ /* 0x000fe20000000f00 */
[----:B------:R-:W-:Y:S01]  /*0ac0*/  IMAD.MOV.U32 R104, RZ, RZ, -0x800000 ;  /* 0xff800000ff687424 */ /* 0x000fe200078e00ff */
[----:B------:R-:W-:Y:S02]  /*0ad0*/  ISETP.GE.AND P3, PT, R0, R251, PT ;  /* 0x000000fb0000720c */ /* 0x000fe40003f66270 */
[----:B------:R-:W-:Y:S02]  /*0ae0*/  IADD3 R0, R124, 0x201, RZ ;  /* 0x000002017c007810 */ /* 0x000fe40007ffe0ff */
        /* <DEDUP_REMOVED lines=13> */
.L_x_11165:
[----:B------:R-:W-:Y:S05]  /*0bc0*/  BSYNC B0 ;  /* 0x0000000000007941 */ /* 0x000fea0003800000 */
.L_x_11164:
        /* <DEDUP_REMOVED lines=27> */
.L_x_11167:
[----:B------:R-:W-:Y:S05]  /*0d80*/  BSYNC B0 ;  /* 0x0000000000007941 */ /* 0x000fea0003800000 */
.L_x_11166:
        /* <DEDUP_REMOVED lines=10> */
[----:B------:R-:W-:Y:S01]  /*0e30*/  IADD3 R0, R124, 0x302, RZ ;  /* 0x000003027c007810 */ /* 0x000fe20007ffe0ff */
[----:B------:R-:W-:Y:S01]  /*0e40*/  IMAD.MOV.U32 R97, RZ, RZ, -0x800000 ;  /* 0xff800000ff617424 */ /* 0x000fe200078e00ff */
[----:B------:R-:W-:Y:S01]  /*0e50*/  ULDC UR6, c[0x0][0x220] ;  /* 0x0000880000067ab9 */ /* 0x000fe20000000800 */
[----:B------:R-:W-:Y:S02]  /*0e60*/  MOV R96, 0xff800000 ;  /* 0xff80000000607802 */ /* 0x000fe40000000f00 */
        /* <DEDUP_REMOVED lines=15> */
.L_x_11169:
[----:B------:R-:W-:Y:S05]  /*0f60*/  BSYNC B0 ;  /* 0x0000000000007941 */ /* 0x000fea0003800000 */
.L_x_11168:
        /* <DEDUP_REMOVED lines=27> */
.L_x_11171:
[----:B------:R-:W-:Y:S05]  /*1120*/  BSYNC B0 ;  /* 0x0000000000007941 */ /* 0x000fea0003800000 */
.L_x_11170:
[----:B------:R-:W-:Y:S01]  /*1130*/  BSSY B0, `(.L_x_11172) ;  /* 0x000001d000007945 */ /* 0x000fe20003800000 */
[----:B------:R-:W-:Y:S01]  /*1140*/  ISETP.GE.AND P0, PT, R6, R251, PT ;  /* 0x000000fb0600720c */ /* 0x000fe20003f06270 */
[----:B------:R-:W-:Y:S01]  /*1150*/  IMAD.MOV.U32 R91, RZ, RZ, -0x800000 ;  /* 0xff800000ff5b7424 */ /* 0x000fe200078e00ff */
[----:B------:R-:W-:Y:S01]  /*1160*/  MOV R90, 0xff800000 ;  /* 0xff800000005a7802 */ /* 0x000fe20000000f00 */
[----:B------:R-:W-:Y:S01]  /*1170*/  IMAD.MOV.U32 R87, RZ, RZ, -0x800000 ;  /* 0xff800000ff577424 */ /* 0x000fe200078e00ff */
[----:B------:R-:W-:Y:S02]  /*1180*/  MOV R89, 0xff800000 ;  /* 0xff80000000597802 */ /* 0x000fe40000000f00 */
[----:B------:R-:W-:Y:S02]  /*1190*/  MOV R88, 0xff800000 ;  /* 0xff80000000587802 */ /* 0x000fe40000000f00 */
[----:B------:R-:W-:Y:S01]  /*11a0*/  IADD3 R6, R124, 0x780, RZ ;  /* 0x000007807c067810 */ /* 0x000fe20007ffe0ff */
[----:B------:R-:W-:Y:S06]  /*11b0*/  @P6 BRA `(.L_x_11173) ;  /* 0x0000000000506947 */ /* 0x000fec0003800000 */
        /* <DEDUP_REMOVED lines=9> */
[----:B--2---:R-:W-:-:S05]  /*1250*/  @!P6 HADD2.F32 R4, -RZ, R3.H0_H0 ;  /* 0x20000003ff04e230 */ /* 0x004fca0000004100 */
[----:B0-----:R-:W-:Y:S01]  /*1260*/  @!P6 FMUL R89, R4, R5 ;  /* 0x000000050459e220 */ /* 0x001fe20000400000 */
[----:B------:R-:W-:Y:S01]  /*1270*/  ISETP.GE.AND P6, PT, R0, R251, PT ;  /* 0x000000fb0000720c */ /* 0x000fe20003fc6270 */
[----:B------:R-:W-:-:S12]  /*1280*/  VIADD R4, R124, 0x403 ;  /* 0x000004037c047836 */ /* 0x000fd80000000000 */
[--C-:B------:R-:W-:Y:S02]  /*1290*/  @!P6 HADD2.F32 R0, -RZ, R2.reuse.H1_H1 ;  /* 0x30000002ff00e230 */ /* 0x100fe40000004100 */
[----:B------:R-:W-:-:S03]  /*12a0*/  HADD2.F32 R2, -RZ, R2.H0_H0 ;  /* 0x20000002ff027230 */ /* 0x000fc60000004100 */
[----:B------:R-:W-:Y:S01]  /*12b0*/  @!P6 FMUL R88, R0, UR6 ;  /* 0x000000060058ec20 */ /* 0x000fe20008400000 */
[----:B------:R-:W-:Y:S01]  /*12c0*/  ISETP.GE.AND P6, PT, R4, R251, PT ;  /* 0x000000fb0400720c */ /* 0x000fe20003fc6270 */
[----:B------:R-:W-:-:S12]  /*12d0*/  FMUL R87, R2, UR6 ;  /* 0x0000000602577c20 */ /* 0x000fd80008400000 */
[----:B------:R-:W-:-:S05]  /*12e0*/  @!P6 HADD2.F32 R3, -RZ, R3.H1_H1 ;  /* 0x30000003ff03e230 */ /* 0x000fca0000004100 */
[----:B------:R-:W-:-:S07]  /*12f0*/  @!P6 FMUL R90, R3, UR6 ;  /* 0x00000006035aec20 */ /* 0x000fce0008400000 */
.L_x_11173:
[----:B------:R-:W-:Y:S05]  /*1300*/  BSYNC B0 ;  /* 0x0000000000007941 */ /* 0x000fea0003800000 */
.L_x_11172:
[----:B------:R-:W-:Y:S01]  /*1310*/  BSSY B0, `(.L_x_11174) ;  /* 0x000001b000007945 */ /* 0x000fe20003800000 */
[----:B------:R-:W-:Y:S01]  /*1320*/  ISETP.GE.AND P6, PT, R6, R251, PT ;  /* 0x000000fb0600720c */ /* 0x000fe20003fc6270 */
        /* <DEDUP_REMOVED lines=25> */
.L_x_11175:
[----:B------:R-:W-:Y:S05]  /*14c0*/  BSYNC B0 ;  /* 0x0000000000007941 */ /* 0x000fea0003800000 */
.L_x_11174:
        /* <DEDUP_REMOVED lines=29> */
.L_x_11177:
[----:B------:R-:W-:Y:S05]  /*16a0*/  BSYNC B0 ;  /* 0x0000000000007941 */ /* 0x000fea0003800000 */
.L_x_11176:
        /* <DEDUP_REMOVED lines=27> */
.L_x_11179:
[----:B------:R-:W-:Y:S05]  /*1860*/  BSYNC B0 ;  /* 0x0000000000007941 */ /* 0x000fea0003800000 */
.L_x_11178:
        /* <DEDUP_REMOVED lines=29> */
.L_x_11181:
[----:B------:R-:W-:Y:S05]  /*1a40*/  BSYNC B0 ;  /* 0x0000000000007941 */ /* 0x000fea0003800000 */
.L_x_11180:
        /* <DEDUP_REMOVED lines=27> */
.L_x_11183:
[----:B------:R-:W-:Y:S05]  /*1c00*/  BSYNC B0 ;  /* 0x0000000000007941 */ /* 0x000fea0003800000 */
.L_x_11182:
        /* <DEDUP_REMOVED lines=29> */
.L_x_11185:
[----:B------:R-:W-:Y:S05]  /*1de0*/  BSYNC B0 ;  /* 0x0000000000007941 */ /* 0x000fea0003800000 */
.L_x_11184:
        /* <DEDUP_REMOVED lines=27> */
.L_x_11187:
[----:B------:R-:W-:Y:S05]  /*1fa0*/  BSYNC B0 ;  /* 0x0000000000007941 */ /* 0x000fea0003800000 */
.L_x_11186:
        /* <DEDUP_REMOVED lines=29> */
.L_x_11189:
[----:B------:R-:W-:Y:S05]  /*2180*/  BSYNC B0 ;  /* 0x0000000000007941 */ /* 0x000fea0003800000 */
.L_x_11188:
        /* <DEDUP_REMOVED lines=27> */
.L_x_11191:
[----:B------:R-:W-:Y:S05]  /*2340*/  BSYNC B0 ;  /* 0x0000000000007941 */ /* 0x000fea0003800000 */
.L_x_11190:
        /* <DEDUP_REMOVED lines=29> */
.L_x_11193:
[----:B------:R-:W-:Y:S05]  /*2520*/  BSYNC B0 ;  /* 0x0000000000007941 */ /* 0x000fea0003800000 */
.L_x_11192:
        /* <DEDUP_REMOVED lines=27> */
.L_x_11195:
[----:B------:R-:W-:Y:S05]  /*26e0*/  BSYNC B0 ;  /* 0x0000000000007941 */ /* 0x000fea0003800000 */
.L_x_11194:
[----:B------:R-:W-:Y:S01]  /*26f0*/  BSSY B0, `(.L_x_11196) ;  /* 0x000001d000007945 */ /* 0x000fe20003800000 */
[----:B------:R-:W-:Y:S01]  /*2700*/  ISETP.GE.AND P2, PT, R6, R251, PT ;  /* 0x000000fb0600720c */ /* 0x000fe20003f46270 */
[----:B------:R-:W-:Y:S01]  /*2710*/  IMAD.MOV.U32 R39, RZ, RZ, -0x800000 ;  /* 0xff800000ff277424 */ /* 0x000fe200078e00ff */
[----:B------:R-:W-:Y:S02]  /*2720*/  MOV R43, 0xff800000 ;  /* 0xff800000002b7802 */ /* 0x000fe40000000f00 */
[----:B------:R-:W-:Y:S02]  /*2730*/  MOV R42, 0xff800000 ;  /* 0xff800000002a7802 */ /* 0x000fe40000000f00 */
        /* <DEDUP_REMOVED lines=24> */
.L_x_11197:
[----:B------:R-:W-:Y:S05]  /*28c0*/  BSYNC B0 ;  /* 0x0000000000007941 */ /* 0x000fea0003800000 */
.L_x_11196:
        /* <DEDUP_REMOVED lines=27> */
.L_x_11199:
[----:B------:R-:W-:Y:S05]  /*2a80*/  BSYNC B0 ;  /* 0x0000000000007941 */ /* 0x000fea0003800000 */
.L_x_11198:
        /* <DEDUP_REMOVED lines=29> */
.L_x_11201:
[----:B------:R-:W-:Y:S05]  /*2c60*/  BSYNC B0 ;  /* 0x0000000000007941 */ /* 0x000fea0003800000 */
.L_x_11200:
        /* <DEDUP_REMOVED lines=27> */
.L_x_11203:
[----:B------:R-:W-:Y:S05]  /*2e20*/  BSYNC B0 ;  /* 0x0000000000007941 */ /* 0x000fea0003800000 */
.L_x_11202:
        /* <DEDUP_REMOVED lines=29> */
.L_x_11205:
[----:B------:R-:W-:Y:S05]  /*3000*/  BSYNC B0 ;  /* 0x0000000000007941 */ /* 0x000fea0003800000 */
.L_x_11204:
        /* <DEDUP_REMOVED lines=27> */
.L_x_11207:
[----:B------:R-:W-:Y:S05]  /*31c0*/  BSYNC B0 ;  /* 0x0000000000007941 */ /* 0x000fea0003800000 */
.L_x_11206:
        /* <DEDUP_REMOVED lines=29> */
.L_x_11209:
[----:B------:R-:W-:Y:S05]  /*33a0*/  BSYNC B0 ;  /* 0x0000000000007941 */ /* 0x000fea0003800000 */
.L_x_11208:
        /* <DEDUP_REMOVED lines=27> */
.L_x_11211:
[----:B------:R-:W-:Y:S05]  /*3560*/  BSYNC B0 ;  /* 0x0000000000007941 */ /* 0x000fea0003800000 */
.L_x_11210:
        /* <DEDUP_REMOVED lines=29> */
.L_x_11213:
[----:B------:R-:W-:Y:S05]  /*3740*/  BSYNC B0 ;  /* 0x0000000000007941 */ /* 0x000fea0003800000 */
.L_x_11212:
[----:B------:R-:W-:Y:S01]  /*3750*/  MOV R0, 0xff800000 ;  /* 0xff80000000007802 */ /* 0x000fe20000000f00 */
[----:B------:R-:W-:Y:S01]  /*3760*/  BSSY B0, `(.L_x_11214) ;  /* 0x000001c000007945 */ /* 0x000fe20003800000 */
[----:B------:R-:W-:Y:S01]  /*3770*/  ISETP.GE.AND P0, PT, R6, R251, PT ;  /* 0x000000fb0600720c */ /* 0x000fe20003f06270 */
[----:B------:R-:W-:Y:S01]  /*3780*/  IMAD.MOV.U32 R5, RZ, RZ, -0x800000 ;  /* 0xff800000ff057424 */ /* 0x000fe200078e00ff */
[----:B------:R-:W-:Y:S01]  /*3790*/  MOV R6, 0xff800000 ;  /* 0xff80000000067802 */ /* 0x000fe20000000f00 */
[----:B------:R0:W-:Y:S01]  /*37a0*/  STL [R1+0x44], R0 ;  /* 0x0000440001007387 */ /* 0x0001e20000100800 */
[----:B------:R-:W-:Y:S01]  /*37b0*/  IADD3 R128, R124, 0x1200, RZ ;  /* 0x000012007c807810 */ /* 0x000fe20007ffe0ff */
[----:B------:R-:W-:Y:S08]  /*37c0*/  @P6 BRA `(.L_x_11215) ;  /* 0x0000000000546947 */ /* 0x000ff00003800000 */
[----:B------:R-:W2:Y:S01]  /*37d0*/  LDG.E.64 R2, desc[UR4][R126.64+0x1d00] ;  /* 0x001d00047e027981 */ /* 0x000ea2000c1e1b00 */
[----:B0-----:R-:W-:Y:S01]  /*37e0*/  IADD3 R0, R124, 0xe82, RZ ;  /* 0x00000e827c007810 */ /* 0x001fe20007ffe0ff */
        /* <DEDUP_REMOVED lines=8> */
[----:B------:R-:W-:Y:S01]  /*3870*/  ISETP.GE.AND P6, PT, R0, R251, PT ;  /* 0x000000fb0000720c */ /* 0x000fe20003fc6270 */
[----:B------:R-:W-:Y:S01]  /*3880*/  IMAD.MOV.U32 R5, RZ, RZ, -0x800000 ;  /* 0xff800000ff057424 */ /* 0x000fe200078e00ff */
        /* <DEDUP_REMOVED lines=9> */
.L_x_11215:
[----:B------:R-:W-:Y:S05]  /*3920*/  BSYNC B0 ;  /* 0x0000000000007941 */ /* 0x000fea0003800000 */
.L_x_11214:
[----:B------:R-:W-:Y:S01]  /*3930*/  ISETP.GE.AND P6, PT, R128, R251, PT ;  /* 0x000000fb8000720c */ /* 0x000fe20003fc6270 */
[----:B------:R-:W-:Y:S01]  /*3940*/  BSSY B0, `(.L_x_11216) ;  /* 0x000001e000007945 */ /* 0x000fe20003800000 */
[----:B------:R-:W-:Y:S01]  /*3950*/  MOV R128, 0xff800000 ;  /* 0xff80000000807802 */ /* 0x000fe20000000f00 */
[----:B0-----:R-:W-:Y:S01]  /*3960*/  IMAD.MOV.U32 R0, RZ, RZ, -0x800000 ;  /* 0xff800000ff007424 */ /* 0x001fe200078e00ff */
[----:B------:R-:W-:Y:S02]  /*3970*/  MOV R4, 0xff800000 ;  /* 0xff80000000047802 */ /* 0x000fe40000000f00 */
        /* <DEDUP_REMOVED lines=21> */
[----:B------:R-:W-:Y:S01]  /*3ad0*/  FMUL R128, R128, UR6 ;  /* 0x0000000680807c20 */ /* 0x000fe20008400000 */
[----:B------:R-:W-:-:S04]  /*3ae0*/  MOV R3, 0xff800000 ;  /* 0xff80000000037802 */ /* 0x000fc80000000f00 */
[----:B------:R1:W-:Y:S07]  /*3af0*/  STL [R1+0x40], R128 ;  /* 0x0000408001007387 */ /* 0x0003ee0000100800 */
[----:B------:R-:W-:-:S05]  /*3b00*/  @!P5 HADD2.F32 R129, -RZ, R129.H1_H1 ;  /* 0x30000081ff81d230 */ /* 0x000fca0000004100 */
[----:B-1----:R-:W-:-:S07]  /*3b10*/  @!P5 FMUL R3, R129, UR6 ;  /* 0x000000068103dc20 */ /* 0x002fce0008400000 */
.L_x_11217:
[----:B------:R-:W-:Y:S05]  /*3b20*/  BSYNC B0 ;  /* 0x0000000000007941 */ /* 0x000fea0003800000 */
.L_x_11216:
        /* <DEDUP_REMOVED lines=13> */
[C---:B------:R-:W-:Y:S02]  /*3c00*/  IADD3 R4, R124.reuse, 0xf81, RZ ;  /* 0x00000f817c047810 */ /* 0x040fe40007ffe0ff */
[----:B------:R-:W-:-:S09]  /*3c10*/  IADD3 R134, R124, 0xf83, RZ ;  /* 0x00000f837c867810 */ /* 0x000fd20007ffe0ff */
[----:B------:R-:W0:Y:S01]  /*3c20*/  @!P4 LDC R133, c[0x0][0x220] ;  /* 0x00008800ff85cb82 */ /* 0x000e220000000800 */
[----:B--2---:R-:W-:-:S05]  /*3c30*/  @!P4 HADD2.F32 R132, -RZ, R129.H0_H0 ;  /* 0x20000081ff84c230 */ /* 0x004fca0000004100 */
[----:B0-----:R-:W-:Y:S01]  /*3c40*/  @!P4 FMUL R131, R132, R133 ;  /* 0x000000858483c220 */ /* 0x001fe20000400000 */
[----:B------:R-:W-:Y:S02]  /*3c50*/  ISETP.GE.AND P4, PT, R4, R251, PT ;  /* 0x000000fb0400720c */ /* 0x000fe40003f86270 */
[----:B------:R-:W-:-:S11]  /*3c60*/  MOV R132, 0xff800000 ;  /* 0xff80000000847802 */ /* 0x000fd60000000f00 */
[--C-:B------:R-:W-:Y:S02]  /*3c70*/  @!P4 HADD2.F32 R4, -RZ, R128.reuse.H1_H1 ;  /* 0x30000080ff04c230 */ /* 0x100fe40000004100 */
[----:B------:R-:W-:-:S03]  /*3c80*/  HADD2.F32 R128, -RZ, R128.H0_H0 ;  /* 0x20000080ff807230 */ /* 0x000fc60000004100 */
[----:B------:R-:W-:Y:S01]  /*3c90*/  @!P4 FMUL R132, R4, UR6 ;  /* 0x000000060484cc20 */ /* 0x000fe20008400000 */
[----:B------:R-:W-:Y:S01]  /*3ca0*/  ISETP.GE.AND P4, PT, R134, R251, PT ;  /* 0x000000fb8600720c */ /* 0x000fe20003f86270 */
[----:B------:R-:W-:Y:S01]  /*3cb0*/  FMUL R128, R128, UR6 ;  /* 0x0000000680807c20 */ /* 0x000fe20008400000 */
[----:B------:R-:W-:-:S04]  /*3cc0*/  IMAD.MOV.U32 R4, RZ, RZ, -0x800000 ;  /* 0xff800000ff047424 */ /* 0x000fc800078e00ff */
[----:B------:R1:W-:Y:S07]  /*3cd0*/  STL [R1+0x3c], R128 ;  /* 0x00003c8001007387 */ /* 0x0003ee0000100800 */
[----:B------:R-:W-:-:S05]  /*3ce0*/  @!P4 HADD2.F32 R129, -RZ, R129.H1_H1 ;  /* 0x30000081ff81c230 */ /* 0x000fca0000004100 */
[----:B-1----:R-:W-:-:S07]  /*3cf0*/  @!P4 FMUL R4, R129, UR6 ;  /* 0x000000068104cc20 */ /* 0x002fce0008400000 */
.L_x_11219:
[----:B------:R-:W-:Y:S05]  /*3d00*/  BSYNC B0 ;  /* 0x0000000000007941 */ /* 0x000fea0003800000 */
.L_x_11218:
        /* <DEDUP_REMOVED lines=31> */
.L_x_11221:
[----:B------:R-:W-:Y:S05]  /*3f00*/  BSYNC B0 ;  /* 0x0000000000007941 */ /* 0x000fea0003800000 */
.L_x_11220:
        /* <DEDUP_REMOVED lines=19> */
[----:B------:R-:W-:-:S09]  /*4040*/  MOV R138, 0xff800000 ;  /* 0xff800000008a7802 */ /* 0x000fd20000000f00 */
        /* <DEDUP_REMOVED lines=9> */
.L_x_11223:
[----:B------:R-:W-:Y:S05]  /*40e0*/  BSYNC B0 ;  /* 0x0000000000007941 */ /* 0x000fea0003800000 */
.L_x_11222:
        /* <DEDUP_REMOVED lines=11> */
[C---:B------:R-:W-:Y:S01]  /*41a0*/  IADD3 R140, R124.reuse, 0x1102, RZ ;  /* 0x000011027c8c7810 */ /* 0x040fe20007ffe0ff */
[----:B------:R-:W-:Y:S01]  /*41b0*/  IMAD.MOV.U32 R141, RZ, RZ, -0x800000 ;  /* 0xff800000ff8d7424 */ /* 0x000fe200078e00ff */
[----:B------:R-:W-:Y:S01]  /*41c0*/  ULDC UR6, c[0x0][0x220] ;  /* 0x0000880000067ab9 */ /* 0x000fe20000000800 */
[----:B------:R-:W-:Y:S02]  /*41d0*/  IADD3 R144, R124, 0x1103, RZ ;  /* 0x000011037c907810 */ /* 0x000fe40007ffe0ff */
[----:B------:R-:W-:Y:S02]  /*41e0*/  ISETP.GE.AND P1, PT, R140, R251, PT ;  /* 0x000000fb8c00720c */ /* 0x000fe40003f26270 */
[----:B------:R-:W-:-:S11]  /*41f0*/  IADD3 R140, R124, 0x1101, RZ ;  /* 0x000011017c8c7810 */ /* 0x000fd60007ffe0ff */
        /* <DEDUP_REMOVED lines=14> */
.L_x_11225:
[----:B------:R-:W-:Y:S05]  /*42e0*/  BSYNC B0 ;  /* 0x0000000000007941 */ /* 0x000fea0003800000 */
.L_x_11224:
        /* <DEDUP_REMOVED lines=29> */
.L_x_11227:
[----:B------:R-:W-:Y:S05]  /*44c0*/  BSYNC B0 ;  /* 0x0000000000007941 */ /* 0x000fea0003800000 */
.L_x_11226:
        /* <DEDUP_REMOVED lines=20> */
[----:B------:R-:W-:Y:S01]  /*4610*/  ISETP.GE.AND P6, PT, R146, R251, PT ;  /* 0x000000fb9200720c */ /* 0x000fe20003fc6270 */
[----:B------:R-:W-:-:S12]  /*4620*/  IMAD.MOV.U32 R148, RZ, RZ, -0x800000 ;  /* 0xff800000ff947424 */ /* 0x000fd800078e00ff */
        /* <DEDUP_REMOVED lines=9> */
.L_x_11229:
[----:B------:R-:W-:Y:S05]  /*46c0*/  BSYNC B0 ;  /* 0x0000000000007941 */ /* 0x000fea0003800000 */
.L_x_11228:
        /* <DEDUP_REMOVED lines=29> */
.L_x_11231:
[----:B------:R-:W-:Y:S05]  /*48a0*/  BSYNC B0 ;  /* 0x0000000000007941 */ /* 0x000fea0003800000 */
.L_x_11230:
        /* <DEDUP_REMOVED lines=31> */
.L_x_11233:
[----:B------:R-:W-:Y:S05]  /*4aa0*/  BSYNC B0 ;  /* 0x0000000000007941 */ /* 0x000fea0003800000 */
.L_x_11232:
        /* <DEDUP_REMOVED lines=29> */
.L_x_11235:
[----:B------:R-:W-:Y:S05]  /*4c80*/  BSYNC B0 ;  /* 0x0000000000007941 */ /* 0x000fea0003800000 */
.L_x_11234:
        /* <DEDUP_REMOVED lines=31> */
.L_x_11237:
[----:B------:R-:W-:Y:S05]  /*4e80*/  BSYNC B0 ;  /* 0x0000000000007941 */ /* 0x000fea0003800000 */
.L_x_11236:
        /* <DEDUP_REMOVED lines=29> */
.L_x_11239:
[----:B------:R-:W-:Y:S05]  /*5060*/  BSYNC B0 ;  /* 0x0000000000007941 */ /* 0x000fea0003800000 */
.L_x_11238:
        /* <DEDUP_REMOVED lines=26> */
[----:B------:R-:W-:-:S11]  /*5210*/  MOV R164, 0xff800000 ;  /* 0xff80000000a47802 */ /* 0x000fd60000000f00 */
[----:B------:R-:W-:-:S05]  /*5220*/  @!P0 HADD2.F32 R129, -RZ, R129.H1_H1 ;  /* 0x30000081ff818230 */ /* 0x000fca0000004100 */
[----:B------:R-:W-:-:S07]  /*5230*/  @!P0 FMUL R164, R129, UR6 ;  /* 0x0000000681a48c20 */ /* 0x000fce0008400000 */
.L_x_11241:
[----:B------:R-:W-:Y:S05]  /*5240*/  BSYNC B0 ;  /* 0x0000000000007941 */ /* 0x000fea0003800000 */
.L_x_11240:
[----:B------:R-:W-:Y:S01]  /*5250*/  BSSY B0, `(.L_x_11242) ;  /* 0x000001b000007945 */ /* 0x000fe20003800000 */
[----:B------:R-:W-:Y:S01]  /*5260*/  ISETP.GE.AND P0, PT, R170, R251, PT ;  /* 0x000000fbaa00720c */ /* 0x000fe20003f06270 */
[----:B------:R-:W-:Y:S01]  /*5270*/  IMAD.MOV.U32 R170, RZ, RZ, -0x800000 ;  /* 0xff800000ffaa7424 */ /* 0x000fe200078e00ff */
[----:B------:R-:W-:Y:S02]  /*5280*/  MOV R168, 0xff800000 ;  /* 0xff80000000a87802 */ /* 0x000fe40000000f00 */
[----:B------:R-:W-:Y:S02]  /*5290*/  MOV R169, 0xff800000 ;  /* 0xff80000000a97802 */ /* 0x000fe40000000f00 */
[----:B------:R-:W-:Y:S01]  /*52a0*/  IADD3 R172, R124, 0x1900, RZ ;  /* 0x000019007cac7810 */ /* 0x000fe20007ffe0ff */
[----:B------:R-:W-:Y:S06]  /*52b0*/  @P6 BRA `(.L_x_11243) ;  /* 0x0000000000506947 */ /* 0x000fec0003800000 */
[----:B0-----:R-:W2:Y:S01]  /*52c0*/  LDG.E.64 R128, desc[UR4][R126.64+0x2b00] ;  /* 0x002b00047e807981 */ /* 0x001ea2000c1e1b00 */
[C---:B------:R-:W-:Y:S01]  /*52d0*/  IADD3 R168, R124.reuse, 0x1582, RZ ;  /* 0x000015827ca87810 */ /* 0x040fe20007ffe0ff */
[----:B------:R-:W-:Y:S01]  /*52e0*/  ULDC UR6, c[0x0][0x220] ;  /* 0x0000880000067ab9 */ /* 0x000fe20000000800 */
[----:B------:R-:W-:Y:S02]  /*52f0*/  IADD3 R170, R124, 0x1581, RZ ;  /* 0x000015817caa7810 */ /* 0x000fe40007ffe0ff */
[----:B------:R-:W-:Y:S02]  /*5300*/  ISETP.GE.AND P6, PT, R168, R251, PT ;  /* 0x000000fba800720c */ /* 0x000fe40003fc6270 */
        /* <DEDUP_REMOVED lines=11> */
[----:B------:R-:W-:Y:S02]  /*53c0*/  IMAD.MOV.U32 R163, RZ, RZ, -0x800000 ;  /* 0xff800000ffa37424 */ /* 0x000fe400078e00ff */
[----:B------:R-:W-:-:S10]  /*53d0*/  FMUL R170, R128, UR6 ;  /* 0x0000000680aa7c20 */ /* 0x000fd40008400000 */
[----:B------:R-:W-:-:S05]  /*53e0*/  @!P6 HADD2.F32 R129, -RZ, R129.H1_H1 ;  /* 0x30000081ff81e230 */ /* 0x000fca0000004100 */
[----:B------:R-:W-:-:S07]  /*53f0*/  @!P6 FMUL R163, R129, UR6 ;  /* 0x0000000681a3ec20 */ /* 0x000fce0008400000 */
.L_x_11243:
[----:B------:R-:W-:Y:S05]  /*5400*/  BSYNC B0 ;  /* 0x0000000000007941 */ /* 0x000fea0003800000 */
.L_x_11242:
        /* <DEDUP_REMOVED lines=29> */
.L_x_11245:
[----:B------:R-:W-:Y:S05]  /*55e0*/  BSYNC B0 ;  /* 0x0000000000007941 */ /* 0x000fea0003800000 */
.L_x_11244:
[----:B------:R-:W-:Y:S01]  /*55f0*/  BSSY B0, `(.L_x_11246) ;  /* 0x000001b000007945 */ /* 0x000fe20003800000 */
[----:B------:R-:W-:Y:S02]  /*5600*/  ISETP.GE.AND P5, PT, R178, R251, PT ;  /* 0x000000fbb200720c */ /* 0x000fe40003fa6270 */
[----:B------:R-:W-:Y:S02]  /*5610*/  MOV R176, 0xff800000 ;  /* 0xff80000000b07802 */ /* 0x000fe40000000f00 */
[----:B------:R-:W-:Y:S02]  /*5620*/  MOV R177, 0xff800000 ;  /* 0xff80000000b17802 */ /* 0x000fe40000000f00 */
[----:B------:R-:W-:Y:S02]  /*5630*/  IADD3 R180, R124, 0x1a00, RZ ;  /* 0x00001a007cb47810 */ /* 0x000fe40007ffe0ff */
[----:B------:R-:W-:Y:S01]  /*5640*/  MOV R178, 0xff800000 ;  /* 0xff80000000b27802 */ /* 0x000fe20000000f00 */
[----:B------:R-:W-:Y:S06]  /*5650*/  @P4 BRA `(.L_x_11247) ;  /* 0x0000000000504947 */ /* 0x000fec0003800000 */
[----:B0-----:R-:W2:Y:S01]  /*5660*/  LDG.E.64 R128, desc[UR4][R126.64+0x2d00] ;  /* 0x002d00047e807981 */ /* 0x001ea2000c1e1b00 */
[C---:B------:R-:W-:Y:S01]  /*5670*/  IADD3 R176, R124.reuse, 0x1682, RZ ;  /* 0x000016827cb07810 */ /* 0x040fe20007ffe0ff */
[----:B------:R-:W-:Y:S01]  /*5680*/  ULDC UR6, c[0x0][0x220] ;  /* 0x0000880000067ab9 */ /* 0x000fe20000000800 */
[----:B------:R-:W-:Y:S02]  /*5690*/  IADD3 R178, R124, 0x1681, RZ ;  /* 0x000016817cb27810 */ /* 0x000fe40007ffe0ff */
[----:B------:R-:W-:Y:S01]  /*56a0*/  ISETP.GE.AND P4, PT, R176, R251, PT ;  /* 0x000000fbb000720c */ /* 0x000fe20003f86270 */
[----:B------:R-:W-:Y:S01]  /*56b0*/  IMAD.MOV.U32 R176, RZ, RZ, -0x800000 ;  /* 0xff800000ffb07424 */ /* 0x000fe200078e00ff */
[----:B------:R-:W-:-:S11]  /*56c0*/  MOV R177, 0xff800000 ;  /* 0xff80000000b17802 */ /* 0x000fd60000000f00 */
        /* <DEDUP_REMOVED lines=13> */
.L_x_11247:
[----:B------:R-:W-:Y:S05]  /*57a0*/  BSYNC B0 ;  /* 0x0000000000007941 */ /* 0x000fea0003800000 */
.L_x_11246:
        /* <DEDUP_REMOVED lines=10> */
[C---:B------:R-:W-:Y:S01]  /*5850*/  IADD3 R180, R124.reuse, 0x1702, RZ ;  /* 0x000017027cb47810 */ /* 0x040fe20007ffe0ff */
[----:B------:R-:W-:Y:S01]  /*5860*/  IMAD.MOV.U32 R181, RZ, RZ, -0x800000 ;  /* 0xff800000ffb57424 */ /* 0x000fe200078e00ff */
[----:B------:R-:W-:Y:S01]  /*5870*/  IADD3 R184, R124, 0x1703, RZ ;  /* 0x000017037cb87810 */ /* 0x000fe20007ffe0ff */
[----:B------:R-:W-:Y:S01]  /*5880*/  ULDC UR6, c[0x0][0x220] ;  /* 0x0000880000067ab9 */ /* 0x000fe20000000800 */
        /* <DEDUP_REMOVED lines=15> */
.L_x_11249:
[----:B------:R-:W-:Y:S05]  /*5980*/  BSYNC B0 ;  /* 0x0000000000007941 */ /* 0x000fea0003800000 */
.L_x_11248:
[----:B------:R-:W-:Y:S01]  /*5990*/  BSSY B0, `(.L_x_11250) ;  /* 0x000001b000007945 */ /* 0x000fe20003800000 */
[----:B------:R-:W-:Y:S01]  /*59a0*/  ISETP.GE.AND P3, PT, R186, R251, PT ;  /* 0x000000fbba00720c */ /* 0x000fe20003f66270 */
[----:B------:R-:W-:Y:S01]  /*59b0*/  IMAD.MOV.U32 R185, RZ, RZ, -0x800000 ;  /* 0xff800000ffb97424 */ /* 0x000fe200078e00ff */
[----:B------:R-:W-:Y:S02]  /*59c0*/  MOV R184, 0xff800000 ;  /* 0xff80000000b87802 */ /* 0x000fe40000000f00 */
[----:B------:R-:W-:Y:S02]  /*59d0*/  IADD3 R188, R124, 0x1b00, RZ ;  /* 0x00001b007cbc7810 */ /* 0x000fe40007ffe0ff */
[----:B------:R-:W-:Y:S01]  /*59e0*/  MOV R186, 0xff800000 ;  /* 0xff80000000ba7802 */ /* 0x000fe20000000f00 */
[----:B------:R-:W-:Y:S06]  /*59f0*/  @P2 BRA `(.L_x_11251) ;  /* 0x0000000000502947 */ /* 0x000fec0003800000 */
[----:B0-----:R-:W2:Y:S01]  /*5a00*/  LDG.E.64 R128, desc[UR4][R126.64+0x2f00] ;  /* 0x002f00047e807981 */ /* 0x001ea2000c1e1b00 */
[C---:B------:R-:W-:Y:S01]  /*5a10*/  IADD3 R184, R124.reuse, 0x1782, RZ ;  /* 0x000017827cb87810 */ /* 0x040fe20007ffe0ff */
[----:B------:R-:W-:Y:S01]  /*5a20*/  ULDC UR6, c[0x0][0x220] ;  /* 0x0000880000067ab9 */ /* 0x000fe20000000800 */
[----:B------:R-:W-:Y:S01]  /*5a30*/  IADD3 R186, R124, 0x1781, RZ ;  /* 0x000017817cba7810 */ /* 0x000fe20007ffe0ff */
[----:B------:R-:W-:Y:S01]  /*5a40*/  IMAD.MOV.U32 R185, RZ, RZ, -0x800000 ;  /* 0xff800000ffb97424 */ /* 0x000fe200078e00ff */
[----:B------:R-:W-:Y:S02]  /*5a50*/  ISETP.GE.AND P2, PT, R184, R251, PT ;  /* 0x000000fbb800720c */ /* 0x000fe40003f46270 */
        /* <DEDUP_REMOVED lines=14> */
.L_x_11251:
[----:B------:R-:W-:Y:S05]  /*5b40*/  BSYNC B0 ;  /* 0x0000000000007941 */ /* 0x000fea0003800000 */
.L_x_11250:
        /* <DEDUP_REMOVED lines=29> */
.L_x_11253:
[----:B------:R-:W-:Y:S05]  /*5d20*/  BSYNC B0 ;  /* 0x0000000000007941 */ /* 0x000fea0003800000 */
.L_x_11252:
        /* <DEDUP_REMOVED lines=27> */
.L_x_11255:
[----:B------:R-:W-:Y:S05]  /*5ee0*/  BSYNC B0 ;  /* 0x0000000000007941 */ /* 0x000fea0003800000 */
.L_x_11254:
        /* <DEDUP_REMOVED lines=29> */
.L_x_11257:
[----:B------:R-:W-:Y:S05]  /*60c0*/  BSYNC B0 ;  /* 0x0000000000007941 */ /* 0x000fea0003800000 */
.L_x_11256:
        /* <DEDUP_REMOVED lines=27> */
.L_x_11259:
[----:B------:R-:W-:Y:S05]  /*6280*/  BSYNC B0 ;  /* 0x0000000000007941 */ /* 0x000fea0003800000 */
.L_x_11258:
        /* <DEDUP_REMOVED lines=29> */
.L_x_11261:
[----:B------:R-:W-:Y:S05]  /*6460*/  BSYNC B0 ;  /* 0x0000000000007941 */ /* 0x000fea0003800000 */
.L_x_11260:
        /* <DEDUP_REMOVED lines=27> */
.L_x_11263:
[----:B------:R-:W-:Y:S05]  /*6620*/  BSYNC B0 ;  /* 0x0000000000007941 */ /* 0x000fea0003800000 */
.L_x_11262:
        /* <DEDUP_REMOVED lines=29> */
.L_x_11265:
[----:B------:R-:W-:Y:S05]  /*6800*/  BSYNC B0 ;  /* 0x0000000000007941 */ /* 0x000fea0003800000 */
.L_x_11264:
        /* <DEDUP_REMOVED lines=27> */
.L_x_11267:
[----:B------:R-:W-:Y:S05]  /*69c0*/  BSYNC B0 ;  /* 0x0000000000007941 */ /* 0x000fea0003800000 */
.L_x_11266:
        /* <DEDUP_REMOVED lines=25> */
[----:B------:R-:W-:Y:S01]  /*6b60*/  ISETP.GE.AND P0, PT, R220, R251, PT ;  /* 0x000000fbdc00720c */ /* 0x000fe20003f06270 */
[----:B------:R-:W-:-:S12]  /*6b70*/  IMAD.MOV.U32 R220, RZ, RZ, -0x800000 ;  /* 0xff800000ffdc7424 */ /* 0x000fd800078e00ff */
[----:B------:R-:W-:-:S05]  /*6b80*/  @!P0 HADD2.F32 R129, -RZ, R129.H1_H1 ;  /* 0x30000081ff818230 */ /* 0x000fca0000004100 */
[----:B------:R-:W-:-:S07]  /*6b90*/  @!P0 FMUL R220, R129, UR6 ;  /* 0x0000000681dc8c20 */ /* 0x000fce0008400000 */
.L_x_11269:
[----:B------:R-:W-:Y:S05]  /*6ba0*/  BSYNC B0 ;  /* 0x0000000000007941 */ /* 0x000fea0003800000 */
.L_x_11268:
[----:B------:R-:W-:Y:S01]  /*6bb0*/  BSSY B0, `(.L_x_11270) ;  /* 0x000001e000007945 */ /* 0x000fe20003800000 */
[----:B------:R-:W-:Y:S01]  /*6bc0*/  ISETP.GE.AND P0, PT, R224, R251, PT ;  /* 0x000000fbe000720c */ /* 0x000fe20003f06270 */
[----:B------:R-:W-:Y:S01]  /*6bd0*/  IMAD.MOV.U32 R229, RZ, RZ, -0x800000 ;  /* 0xff800000ffe57424 */ /* 0x000fe200078e00ff */
[----:B------:R-:W-:Y:S02]  /*6be0*/  MOV R224, 0xff800000 ;  /* 0xff80000000e07802 */ /* 0x000fe40000000f00 */
[----:B------:R-:W-:Y:S02]  /*6bf0*/  MOV R225, 0xff800000 ;  /* 0xff80000000e17802 */ /* 0x000fe40000000f00 */
[----:B------:R-:W-:Y:S02]  /*6c00*/  MOV R226, 0xff800000 ;  /* 0xff80000000e27802 */ /* 0x000fe40000000f00 */
[----:B------:R-:W-:Y:S02]  /*6c10*/  MOV R227, 0xff800000 ;  /* 0xff80000000e37802 */ /* 0x000fe40000000f00 */
[----:B------:R-:W-:-:S02]  /*6c20*/  MOV R228, 0xff800000 ;  /* 0xff80000000e47802 */ /* 0x000fc40000000f00 */
[----:B------:R-:W-:Y:S01]  /*6c30*/  MOV R230, 0xff800000 ;  /* 0xff80000000e67802 */ /* 0x000fe20000000f00 */
        /* <DEDUP_REMOVED lines=11> */
[----:B------:R-:W-:Y:S01]  /*6cf0*/  ISETP.GE.AND P6, PT, R230, R251, PT ;  /* 0x000000fbe600720c */ /* 0x000fe20003fc6270 */
[----:B------:R-:W-:-:S12]  /*6d00*/  VIADD R230, R124, 0x1c83 ;  /* 0x00001c837ce67836 */ /* 0x000fd80000000000 */
        /* <DEDUP_REMOVED lines=8> */
.L_x_11271:
[----:B------:R-:W-:Y:S05]  /*6d90*/  BSYNC B0 ;  /* 0x0000000000007941 */ /* 0x000fea0003800000 */
.L_x_11270:
[----:B------:R-:W-:Y:S01]  /*6da0*/  BSSY B0, `(.L_x_11272) ;  /* 0x0000017000007945 */ /* 0x000fe20003800000 */
[----:B------:R-:W-:-:S03]  /*6db0*/  MOV R231, 0xff800000 ;  /* 0xff80000000e77802 */ /* 0x000fc60000000f00 */
[----:B------:R-:W-:Y:S05]  /*6dc0*/  @P5 BRA `(.L_x_11273) ;  /* 0x0000000000505947 */ /* 0x000fea0003800000 */
[----:B0-----:R-:W2:Y:S01]  /*6dd0*/  LDG.E.64 R128, desc[UR4][R126.64+0x3a00] ;  /* 0x003a00047e807981 */ /* 0x001ea2000c1e1b00 */
[----:B------:R-:W-:Y:S01]  /*6de0*/  IADD3 R228, R124, 0x1d02, RZ ;  /* 0x00001d027ce47810 */ /* 0x000fe20007ffe0ff */
[----:B------:R-:W-:Y:S01]  /*6df0*/  ULDC UR6, c[0x0][0x220] ;  /* 0x0000880000067ab9 */ /* 0x000fe20000000800 */
[----:B------:R-:W-:Y:S02]  /*6e00*/  MOV R229, 0xff800000 ;  /* 0xff80000000e57802 */ /* 0x000fe40000000f00 */
[----:B------:R-:W-:Y:S02]  /*6e10*/  ISETP.GE.AND P6, PT, R228, R251, PT ;  /* 0x000000fbe400720c */ /* 0x000fe40003fc6270 */
[----:B------:R-:W-:-:S04]  /*6e20*/  IADD3 R228, R124, 0x1d01, RZ ;  /* 0x00001d017ce47810 */ /* 0x000fc80007ffe0ff */
[----:B------:R-:W-:Y:S02]  /*6e30*/  ISETP.GE.AND P5, PT, R228, R251, PT ;  /* 0x000000fbe400720c */ /* 0x000fe40003fa6270 */
[----:B------:R-:W-:-:S05]  /*6e40*/  MOV R228, 0xff800000 ;  /* 0xff80000000e47802 */ /* 0x000fca0000000f00 */
[----:B------:R-:W0:Y:S01]  /*6e50*/  @!P6 LDC R232, c[0x0][0x220] ;  /* 0x00008800ffe8eb82 */ /* 0x000e220000000800 */
[----:B--2---:R-:W-:-:S05]  /*6e60*/  @!P6 HADD2.F32 R227, -RZ, R129.H0_H0 ;  /* 0x20000081ffe3e230 */ /* 0x004fca0000004100 */
[----:B0-----:R-:W-:Y:S01]  /*6e70*/  @!P6 FMUL R228, R227, R232 ;  /* 0x000000e8e3e4e220 */ /* 0x001fe20000400000 */
[----:B------:R-:W-:Y:S02]  /*6e80*/  VIADD R232, R124, 0x1d03 ;  /* 0x00001d037ce87836 */ /* 0x000fe40000000000 */
[--C-:B------:R-:W-:Y:S02]  /*6e90*/  @!P5 HADD2.F32 R227, -RZ, R128.reuse.H1_H1 ;  /* 0x30000080ffe3d230 */ /* 0x100fe40000004100 */
[----:B------:R-:W-:Y:S01]  /*6ea0*/  HADD2.F32 R128, -RZ, R128.H0_H0 ;  /* 0x20000080ff807230 */ /* 0x000fe20000004100 */
[----:B------:R-:W-:Y:S02]  /*6eb0*/  ISETP.GE.AND P6, PT, R232, R251, PT ;  /* 0x000000fbe800720c */ /* 0x000fe40003fc6270 */
[----:B------:R-:W-:Y:S01]  /*6ec0*/  @!P5 FMUL R229, R227, UR6 ;  /* 0x00000006e3e5dc20 */ /* 0x000fe20008400000 */
[----:B------:R-:W-:Y:S01]  /*6ed0*/  MOV R227, 0xff800000 ;  /* 0xff80000000e37802 */ /* 0x000fe20000000f00 */
[----:B------:R-:W-:-:S09]  /*6ee0*/  FMUL R231, R128, UR6 ;  /* 0x0000000680e77c20 */ /* 0x000fd20008400000 */
[----:B------:R-:W-:-:S05]  /*6ef0*/  @!P6 HADD2.F32 R129, -RZ, R129.H1_H1 ;  /* 0x30000081ff81e230 */ /* 0x000fca0000004100 */
[----:B------:R-:W-:-:S07]  /*6f00*/  @!P6 FMUL R227, R129, UR6 ;  /* 0x0000000681e3ec20 */ /* 0x000fce0008400000 */
.L_x_11273:
[----:B------:R-:W-:Y:S05]  /*6f10*/  BSYNC B0 ;  /* 0x0000000000007941 */ /* 0x000fea0003800000 */
.L_x_11272:
[----:B------:R-:W-:Y:S01]  /*6f20*/  BSSY B0, `(.L_x_11274) ;  /* 0x0000019000007945 */ /* 0x000fe20003800000 */
[----:B------:R-:W-:Y:S02]  /*6f30*/  MOV R232, 0xff800000 ;  /* 0xff80000000e87802 */ /* 0x000fe40000000f00 */
[----:B------:R-:W-:Y:S02]  /*6f40*/  MOV R233, 0xff800000 ;  /* 0xff80000000e97802 */ /* 0x000fe40000000f00 */
[----:B------:R-:W-:Y:S01]  /*6f50*/  MOV R234, 0xff800000 ;  /* 0xff80000000ea7802 */ /* 0x000fe20000000f00 */
[----:B------:R-:W-:Y:S06]  /*6f60*/  @P4 BRA `(.L_x_11275) ;  /* 0x0000000000504947 */ /* 0x000fec0003800000 */
        /* <DEDUP_REMOVED lines=8> */
[----:B------:R-:W-:Y:S02]  /*6ff0*/  IADD3 R226, R124, 0x1d81, RZ ;  /* 0x00001d817ce27810 */ /* 0x000fe40007ffe0ff */
[----:B------:R-:W-:Y:S02]  /*7000*/  MOV R233, 0xff800000 ;  /* 0xff80000000e97802 */ /* 0x000fe40000000f00 */
[----:B------:R-:W-:-:S13]  /*7010*/  ISETP.GE.AND P4, PT, R226, R251, PT ;  /* 0x000000fbe200720c */ /* 0x000fda0003f86270 */
[--C-:B------:R-:W-:Y:S02]  /*7020*/  @!P4 HADD2.F32 R226, -RZ, R128.reuse.H1_H1 ;  /* 0x30000080ffe2c230 */ /* 0x100fe40000004100 */
[----:B------:R-:W-:-:S03]  /*7030*/  HADD2.F32 R128, -RZ, R128.H0_H0 ;  /* 0x20000080ff807230 */ /* 0x000fc60000004100 */
[----:B------:R-:W-:Y:S01]  /*7040*/  @!P4 FMUL R233, R226, UR6 ;  /* 0x00000006e2e9cc20 */ /* 0x000fe20008400000 */
[----:B------:R-:W-:Y:S01]  /*7050*/  IADD3 R226, R124, 0x1d83, RZ ;  /* 0x00001d837ce27810 */ /* 0x000fe20007ffe0ff */
[----:B------:R-:W-:-:S03]  /*7060*/  FMUL R234, R128, UR6 ;  /* 0x0000000680ea7c20 */ /* 0x000fc60008400000 */
[----:B------:R-:W-:Y:S02]  /*7070*/  ISETP.GE.AND P4, PT, R226, R251, PT ;  /* 0x000000fbe200720c */ /* 0x000fe40003f86270 */
[----:B------:R-:W-:-:S11]  /*7080*/  MOV R226, 0xff800000 ;  /* 0xff80000000e27802 */ /* 0x000fd60000000f00 */
[----:B------:R-:W-:-:S05]  /*7090*/  @!P4 HADD2.F32 R129, -RZ, R129.H1_H1 ;  /* 0x30000081ff81c230 */ /* 0x000fca0000004100 */
[----:B------:R-:W-:-:S07]  /*70a0*/  @!P4 FMUL R226, R129, UR6 ;  /* 0x0000000681e2cc20 */ /* 0x000fce0008400000 */
.L_x_11275:
[----:B------:R-:W-:Y:S05]  /*70b0*/  BSYNC B0 ;  /* 0x0000000000007941 */ /* 0x000fea0003800000 */
.L_x_11274:
[----:B------:R-:W-:Y:S01]  /*70c0*/  BSSY B0, `(.L_x_11276) ;  /* 0x000001b000007945 */ /* 0x000fe20003800000 */
[----:B------:R-:W-:Y:S01]  /*70d0*/  IMAD.MOV.U32 R235, RZ, RZ, -0x800000 ;  /* 0xff800000ffeb7424 */ /* 0x000fe200078e00ff */
[----:B------:R-:W-:Y:S02]  /*70e0*/  MOV R236, 0xff800000 ;  /* 0xff80000000ec7802 */ /* 0x000fe40000000f00 */
[----:B------:R-:W-:Y:S02]  /*70f0*/  MOV R237, 0xff800000 ;  /* 0xff80000000ed7802 */ /* 0x000fe40000000f00 */
        /* <DEDUP_REMOVED lines=23> */
.L_x_11277:
[----:B------:R-:W-:Y:S05]  /*7270*/  BSYNC B0 ;  /* 0x0000000000007941 */ /* 0x000fea0003800000 */
.L_x_11276:
[----:B------:R-:W-:Y:S01]  /*7280*/  BSSY B0, `(.L_x_11278) ;  /* 0x0000019000007945 */ /* 0x000fe20003800000 */
[----:B------:R-:W-:Y:S01]  /*7290*/  MOV R240, 0xff800000 ;  /* 0xff80000000f07802 */ /* 0x000fe20000000f00 */
[----:B------:R-:W-:Y:S01]  /*72a0*/  IMAD.MOV.U32 R241, RZ, RZ, -0x800000 ;  /* 0xff800000fff17424 */ /* 0x000fe200078e00ff */
[----:B------:R-:W-:Y:S01]  /*72b0*/  MOV R242, 0xff800000 ;  /* 0xff80000000f27802 */ /* 0x000fe20000000f00 */
[----:B------:R-:W-:Y:S06]  /*72c0*/  @P2 BRA `(.L_x_11279) ;  /* 0x0000000000502947 */ /* 0x000fec0003800000 */
        /* <DEDUP_REMOVED lines=14> */
[----:B------:R-:W-:Y:S02]  /*73b0*/  VIADD R235, R124, 0x1e83 ;  /* 0x00001e837ceb7836 */ /* 0x000fe40000000000 */
[----:B------:R-:W-:-:S03]  /*73c0*/  FMUL R242, R128, UR6 ;  /* 0x0000000680f27c20 */ /* 0x000fc60008400000 */
[----:B------:R-:W-:Y:S02]  /*73d0*/  ISETP.GE.AND P2, PT, R235, R251, PT ;  /* 0x000000fbeb00720c */ /* 0x000fe40003f46270 */
[----:B------:R-:W-:-:S11]  /*73e0*/  MOV R235, 0xff800000 ;  /* 0xff80000000eb7802 */ /* 0x000fd60000000f00 */
[----:B------:R-:W-:-:S05]  /*73f0*/  @!P2 HADD2.F32 R129, -RZ, R129.H1_H1 ;  /* 0x30000081ff81a230 */ /* 0x000fca0000004100 */
[----:B------:R-:W-:-:S07]  /*7400*/  @!P2 FMUL R235, R129, UR6 ;  /* 0x0000000681ebac20 */ /* 0x000fce0008400000 */
.L_x_11279:
[----:B------:R-:W-:Y:S05]  /*7410*/  BSYNC B0 ;  /* 0x0000000000007941 */ /* 0x000fea0003800000 */
.L_x_11278:
[----:B------:R-:W-:Y:S01]  /*7420*/  BSSY B0, `(.L_x_11280) ;  /* 0x000001b000007945 */ /* 0x000fe20003800000 */
[----:B------:R-:W-:Y:S01]  /*7430*/  MOV R243, 0xff800000 ;  /* 0xff80000000f37802 */ /* 0x000fe20000000f00 */
[----:B------:R-:W-:Y:S01]  /*7440*/  IMAD.MOV.U32 R247, RZ, RZ, -0x800000 ;  /* 0xff800000fff77424 */ /* 0x000fe200078e00ff */
[----:B------:R-:W-:Y:S02]  /*7450*/  MOV R244, 0xff800000 ;  /* 0xff80000000f47802 */ /* 0x000fe40000000f00 */
[----:B------:R-:W-:Y:S02]  /*7460*/  MOV R245, 0xff800000 ;  /* 0xff80000000f57802 */ /* 0x000fe40000000f00 */
        /* <DEDUP_REMOVED lines=22> */
.L_x_11281:
[----:B------:R-:W-:Y:S05]  /*75d0*/  BSYNC B0 ;  /* 0x0000000000007941 */ /* 0x000fea0003800000 */
.L_x_11280:
[----:B------:R-:W-:Y:S01]  /*75e0*/  BSSY B0, `(.L_x_11282) ;  /* 0x0000019000007945 */ /* 0x000fe20003800000 */
[----:B------:R-:W-:Y:S02]  /*75f0*/  MOV R248, 0xff800000 ;  /* 0xff80000000f87802 */ /* 0x000fe40000000f00 */
[----:B------:R-:W-:Y:S02]  /*7600*/  MOV R249, 0xff800000 ;  /* 0xff80000000f97802 */ /* 0x000fe40000000f00 */
        /* <DEDUP_REMOVED lines=12> */
[--C-:B--2---:R-:W-:Y:S02]  /*76d0*/  @!P0 HADD2.F32 R129, -RZ, R127.reuse.H0_H0 ;  /* 0x2000007fff818230 */ /* 0x104fe40000004100 */
[----:B------:R-:W-:-:S03]  /*76e0*/  @!P1 HADD2.F32 R127, -RZ, R127.H1_H1 ;  /* 0x3000007fff7f9230 */ /* 0x000fc60000004100 */
[----:B0-----:R-:W-:Y:S01]  /*76f0*/  @!P0 FMUL R248, R129, R128 ;  /* 0x0000008081f88220 */ /* 0x001fe20000400000 */
[----:B------:R-:W-:Y:S01]  /*7700*/  IADD3 R128, R124, 0x1f81, RZ ;  /* 0x00001f817c807810 */ /* 0x000fe20007ffe0ff */
[----:B------:R-:W-:-:S03]  /*7710*/  @!P1 FMUL R243, R127, UR6 ;  /* 0x000000067ff39c20 */ /* 0x000fc60008400000 */
[----:B------:R-:W-:-:S13]  /*7720*/  ISETP.GE.AND P0, PT, R128, R251, PT ;  /* 0x000000fb8000720c */ /* 0x000fda0003f06270 */
[--C-:B------:R-:W-:Y:S02]  /*7730*/  @!P0 HADD2.F32 R128, -RZ, R126.reuse.H1_H1 ;  /* 0x3000007eff808230 */ /* 0x100fe40000004100 */
[----:B------:R-:W-:-:S03]  /*7740*/  HADD2.F32 R126, -RZ, R126.H0_H0 ;  /* 0x2000007eff7e7230 */ /* 0x000fc60000004100 */
[----:B------:R-:W-:Y:S02]  /*7750*/  @!P0 FMUL R249, R128, UR6 ;  /* 0x0000000680f98c20 */ /* 0x000fe40008400000 */
[----:B------:R-:W-:-:S07]  /*7760*/  FMUL R250, R126, UR6 ;  /* 0x000000067efa7c20 */ /* 0x000fce0008400000 */
.L_x_11283:
[----:B------:R-:W-:Y:S05]  /*7770*/  BSYNC B0 ;  /* 0x0000000000007941 */ /* 0x000fea0003800000 */
.L_x_11282:
        /* <DEDUP_REMOVED lines=537> */
[----:B------:R-:W-:-:S03]  /*9910*/  IADD3 R126, R252, 0x80, RZ ;  /* 0x00000080fc7e7810 */ /* 0x000fc60007ffe0ff */
        /* <DEDUP_REMOVED lines=11> */
[----:B------:R-:W-:Y:S01]  /*99d0*/  FSEL R129, R127, R129, !P0 ;  /* 0x000000817f817208 */ /* 0x000fe20004000000 */
[----:B------:R-:W-:-:S04]  /*99e0*/  IMAD.MOV.U32 R127, RZ, RZ, RZ ;  /* 0x000000ffff7f7224 */ /* 0x000fc800078e00ff */
[----:B------:R-:W-:Y:S02]  /*99f0*/  @P5 LOP3.LUT R128, R128, 0x2, RZ, 0xfc, !PT ;  /* 0x0000000280805812 */ /* 0x000fe400078efcff */
[----:B------:R-:W-:Y:S02]  /*9a00*/  ISETP.GE.AND P0, PT, R126, 0x80, PT ;  /* 0x000000807e00780c */ /* 0x000fe40003f06270 */
[----:B------:R-:W-:-:S13]  /*9a10*/  LOP3.LUT P5, RZ, R128, 0x8, RZ, 0xc0, !PT ;  /* 0x0000000880ff7812 */ /* 0x000fda00078ac0ff */
        /* <DEDUP_REMOVED lines=13> */
.L_x_11284:
        /* <DEDUP_REMOVED lines=14> */
.L_x_11285:
        /* <DEDUP_REMOVED lines=14> */
.L_x_11286:
        /* <DEDUP_REMOVED lines=14> */
.L_x_11287:
        /* <DEDUP_REMOVED lines=14> */
.L_x_11288:
        /* <DEDUP_REMOVED lines=14> */
.L_x_11289:
        /* <DEDUP_REMOVED lines=14> */
.L_x_11290:
        /* <DEDUP_REMOVED lines=20> */
.L_x_11291:
[----:B------:R-:W-:Y:S02]  /*a170*/  ISETP.GE.AND P6, PT, R126, 0x200, PT ;  /* 0x000002007e00780c */ /* 0x000fe40003fc6270 */
[----:B------:R-:W-:-:S11]  /*a180*/  LOP3.LUT R128, R128, 0xfffffffd, RZ, 0xc0, !PT ;  /* 0xfffffffd80807812 */ /* 0x000fd600078ec0ff */
[----:B------:R-:W-:Y:S01]  /*a190*/  @P6 LOP3.LUT R128, R128, 0x2, RZ, 0xfc, !PT ;  /* 0x0000000280806812 */ /* 0x000fe200078efcff */
[----:B------:R-:W-:Y:S06]  /*a1a0*/  @!P5 BRA `(.L_x_11292) ;  /* 0x000000000030d947 */ /* 0x000fec0003800000 */
        /* <DEDUP_REMOVED lines=12> */
.L_x_11292:
        /* <DEDUP_REMOVED lines=14> */
.L_x_11293:
        /* <DEDUP_REMOVED lines=14> */
.L_x_11294:
        /* <DEDUP_REMOVED lines=14> */
.L_x_11295:
        /* <DEDUP_REMOVED lines=14> */
.L_x_11296:
        /* <DEDUP_REMOVED lines=14> */
.L_x_11297:
        /* <DEDUP_REMOVED lines=15> */
.L_x_11298:
        /* <DEDUP_REMOVED lines=20> */
.L_x_11299:
        /* <DEDUP_REMOVED lines=16> */
.L_x_11300:
        /* <DEDUP_REMOVED lines=14> */
.L_x_11301:
        /* <DEDUP_REMOVED lines=14> */
.L_x_11302:
        /* <DEDUP_REMOVED lines=14> */
.L_x_11303:
        /* <DEDUP_REMOVED lines=14> */
.L_x_11304:
        /* <DEDUP_REMOVED lines=14> */
.L_x_11305:
        /* <DEDUP_REMOVED lines=15> */
.L_x_11306:
        /* <DEDUP_REMOVED lines=20> */
.L_x_11307:
        /* <DEDUP_REMOVED lines=16> */
.L_x_11308:
        /* <DEDUP_REMOVED lines=14> */
.L_x_11309:
        /* <DEDUP_REMOVED lines=14> */
.L_x_11310:
        /* <DEDUP_REMOVED lines=14> */
.L_x_11311:
        /* <DEDUP_REMOVED lines=14> */
.L_x_11312:
        /* <DEDUP_REMOVED lines=14> */
.L_x_11313:
        /* <DEDUP_REMOVED lines=15> */
.L_x_11314:
        /* <DEDUP_REMOVED lines=20> */
.L_x_11315:
        /* <DEDUP_REMOVED lines=16> */
.L_x_11316:
        /* <DEDUP_REMOVED lines=14> */
.L_x_11317:
        /* <DEDUP_REMOVED lines=14> */
.L_x_11318:
        /* <DEDUP_REMOVED lines=14> */
.L_x_11319:
        /* <DEDUP_REMOVED lines=14> */
.L_x_11320:
        /* <DEDUP_REMOVED lines=14> */
.L_x_11321:
        /* <DEDUP_REMOVED lines=15> */
.L_x_11322:
        /* <DEDUP_REMOVED lines=20> */
.L_x_11323:
        /* <DEDUP_REMOVED lines=16> */
.L_x_11324:
        /* <DEDUP_REMOVED lines=14> */
.L_x_11325:
        /* <DEDUP_REMOVED lines=14> */
.L_x_11326:
        /* <DEDUP_REMOVED lines=14> */
.L_x_11327:
        /* <DEDUP_REMOVED lines=14> */
.L_x_11328:
        /* <DEDUP_REMOVED lines=14> */
.L_x_11329:
        /* <DEDUP_REMOVED lines=15> */
.L_x_11330:
        /* <DEDUP_REMOVED lines=20> */
.L_x_11331:
        /* <DEDUP_REMOVED lines=16> */
.L_x_11332:
        /* <DEDUP_REMOVED lines=14> */
.L_x_11333:
        /* <DEDUP_REMOVED lines=14> */
.L_x_11334:
        /* <DEDUP_REMOVED lines=14> */
.L_x_11335:
        /* <DEDUP_REMOVED lines=14> */
.L_x_11336:
        /* <DEDUP_REMOVED lines=14> */
.L_x_11337:
        /* <DEDUP_REMOVED lines=15> */
.L_x_11338:
        /* <DEDUP_REMOVED lines=20> */
.L_x_11339:
        /* <DEDUP_REMOVED lines=16> */
.L_x_11340:
        /* <DEDUP_REMOVED lines=14> */
.L_x_11341:
        /* <DEDUP_REMOVED lines=14> */
.L_x_11342:
        /* <DEDUP_REMOVED lines=14> */
.L_x_11343:
        /* <DEDUP_REMOVED lines=14> */
.L_x_11344:
        /* <DEDUP_REMOVED lines=14> */
.L_x_11345:
        /* <DEDUP_REMOVED lines=15> */
.L_x_11346:
        /* <DEDUP_REMOVED lines=20> */
.L_x_11347:
        /* <DEDUP_REMOVED lines=16> */
.L_x_11348:
        /* <DEDUP_REMOVED lines=14> */
.L_x_11349:
        /* <DEDUP_REMOVED lines=14> */
.L_x_11350:
        /* <DEDUP_REMOVED lines=14> */
.L_x_11351:
        /* <DEDUP_REMOVED lines=14> */
.L_x_11352:
        /* <DEDUP_REMOVED lines=14> */
.L_x_11353:
        /* <DEDUP_REMOVED lines=15> */
.L_x_11354:
        /* <DEDUP_REMOVED lines=20> */
.L_x_11355:
        /* <DEDUP_REMOVED lines=16> */
.L_x_11356:
        /* <DEDUP_REMOVED lines=14> */
.L_x_11357:
        /* <DEDUP_REMOVED lines=14> */
.L_x_11358:
        /* <DEDUP_REMOVED lines=14> */
.L_x_11359:
        /* <DEDUP_REMOVED lines=14> */
.L_x_11360:
        /* <DEDUP_REMOVED lines=14> */
.L_x_11361:
        /* <DEDUP_REMOVED lines=15> */
.L_x_11362:
        /* <DEDUP_REMOVED lines=20> */
.L_x_11363:
        /* <DEDUP_REMOVED lines=16> */
.L_x_11364:
        /* <DEDUP_REMOVED lines=14> */
.L_x_11365:
        /* <DEDUP_REMOVED lines=14> */
.L_x_11366:
        /* <DEDUP_REMOVED lines=14> */
.L_x_11367:
        /* <DEDUP_REMOVED lines=14> */
.L_x_11368:
        /* <DEDUP_REMOVED lines=14> */
.L_x_11369:
        /* <DEDUP_REMOVED lines=15> */
.L_x_11370:
        /* <DEDUP_REMOVED lines=20> */
.L_x_11371:
        /* <DEDUP_REMOVED lines=16> */
.L_x_11372:
        /* <DEDUP_REMOVED lines=14> */
.L_x_11373:
        /* <DEDUP_REMOVED lines=14> */
.L_x_11374:
        /* <DEDUP_REMOVED lines=14> */
.L_x_11375:
        /* <DEDUP_REMOVED lines=14> */
.L_x_11376:
        /* <DEDUP_REMOVED lines=14> */
.L_x_11377:
        /* <DEDUP_REMOVED lines=15> */
.L_x_11378:
        /* <DEDUP_REMOVED lines=20> */
.L_x_11379:
        /* <DEDUP_REMOVED lines=16> */
.L_x_11380:
        /* <DEDUP_REMOVED lines=14> */
.L_x_11381:
        /* <DEDUP_REMOVED lines=14> */
.L_x_11382:
        /* <DEDUP_REMOVED lines=14> */
.L_x_11383:
        /* <DEDUP_REMOVED lines=14> */
.L_x_11384:
        /* <DEDUP_REMOVED lines=14> */
.L_x_11385:
        /* <DEDUP_REMOVED lines=15> */
.L_x_11386:
        /* <DEDUP_REMOVED lines=20> */
.L_x_11387:
        /* <DEDUP_REMOVED lines=16> */
.L_x_11388:
        /* <DEDUP_REMOVED lines=14> */
.L_x_11389:
        /* <DEDUP_REMOVED lines=14> */
.L_x_11390:
        /* <DEDUP_REMOVED lines=14> */
.L_x_11391:
        /* <DEDUP_REMOVED lines=14> */
.L_x_11392:
        /* <DEDUP_REMOVED lines=14> */
.L_x_11393:
        /* <DEDUP_REMOVED lines=15> */
.L_x_11394:
        /* <DEDUP_REMOVED lines=20> */
.L_x_11395:
        /* <DEDUP_REMOVED lines=16> */
.L_x_11396:
        /* <DEDUP_REMOVED lines=14> */
.L_x_11397:
        /* <DEDUP_REMOVED lines=14> */
.L_x_11398:
        /* <DEDUP_REMOVED lines=14> */
.L_x_11399:
[----:B------:R-:W-:Y:S01]  /*10760*/  ISETP.GE.AND P0, PT, R126, 0xf80, PT ;  /* 0x00000f807e00780c */ /* 0x000fe20003f06270 */
[----:B------:R-:W-:-:S12]  /*10770*/  @!P1 BRA `(.L_x_11400) ;  /* 0x0000000000409947 */ /* 0x000fd80003800000 */
[----:B------:R-:W2:Y:S01]  /*10780*/  LDL.LU R251, [R1+0x44] ;  /* 0x0000440001fb7983 */ /* 0x000ea20000300800 */
[----:B------:R-:W-:Y:S01]  /*10790*/  MOV R123, 0x437c0000 ;  /* 0x437c0000007b7802 */ /* 0x000fe20000000f00 */
[----:B--2---:R-:W-:Y:S01]  /*107a0*/  FADD R252, R251, -R129 ;  /* 0x80000081fbfc7221 */ /* 0x004fe20000000000 */
        /* <DEDUP_REMOVED lines=13> */
.L_x_11400:
[----:B------:R-:W-:Y:S01]  /*10880*/  ISETP.GE.AND P1, PT, R126, 0xfa0, PT ;  /* 0x00000fa07e00780c */ /* 0x000fe20003f26270 */
[----:B------:R-:W-:-:S12]  /*10890*/  @!P2 BRA `(.L_x_11401) ;  /* 0x000000000030a947 */ /* 0x000fd80003800000 */
        /* <DEDUP_REMOVED lines=12> */
.L_x_11401:
[C---:B------:R-:W-:Y:S02]  /*10960*/  ISETP.GE.AND P6, PT, R126.reuse, 0xee0, PT ;  /* 0x00000ee07e00780c */ /* 0x040fe40003fc6270 */
[----:B------:R-:W-:-:S11]  /*10970*/  ISETP.GE.AND P2, PT, R126, 0xfc0, PT ;  /* 0x00000fc07e00780c */ /* 0x000fd60003f46270 */
[----:B------:R-:W-:Y:S05]  /*10980*/  @!P6 BRA `(.L_x_11402) ;  /* 0x000000000030e947 */ /* 0x000fea0003800000 */
[----:B------:R-:W-:Y:S01]  /*10990*/  FADD R251, R6, -R129 ;  /* 0x8000008106fb7221 */ /* 0x000fe20000000000 */
[----:B-1----:R-:W-:Y:S01]  /*109a0*/  HFMA2.MMA R252, -RZ, RZ, 3.7421875, 0 ;  /* 0x437c0000fffc7435 */ /* 0x002fe200000001ff */
        /* <DEDUP_REMOVED lines=10> */
.L_x_11402:
        /* <DEDUP_REMOVED lines=10> */
[----:B-1----:R-:W-:-:S04]  /*10af0*/  IMAD.MOV.U32 R252, RZ, RZ, 0x437c0000 ;  /* 0x437c0000fffc7424 */ /* 0x002fc800078e00ff */
        /* <DEDUP_REMOVED lines=9> */
.L_x_11403:
[----:B------:R-:W-:Y:S02]  /*10b90*/  ISETP.GE.AND P6, PT, R126, 0x1000, PT ;  /* 0x000010007e00780c */ /* 0x000fe40003fc6270 */
[----:B------:R-:W-:-:S11]  /*10ba0*/  LOP3.LUT R128, R128, 0xfffffffd, RZ, 0xc0, !PT ;  /* 0xfffffffd80807812 */ /* 0x000fd600078ec0ff */
[----:B------:R-:W-:Y:S01]  /*10bb0*/  @P6 LOP3.LUT R128, R128, 0x2, RZ, 0xfc, !PT ;  /* 0x0000000280806812 */ /* 0x000fe200078efcff */
[----:B------:R-:W-:Y:S06]  /*10bc0*/  @!P5 BRA `(.L_x_11404) ;  /* 0x000000000040d947 */ /* 0x000fec0003800000 */
[----:B------:R-:W1:Y:S01]  /*10bd0*/  LDL.LU R251, [R1+0x40] ;  /* 0x0000400001fb7983 */ /* 0x000e620000300800 */
[----:B------:R-:W-:Y:S01]  /*10be0*/  MOV R123, 0x437c0000 ;  /* 0x437c0000007b7802 */ /* 0x000fe20000000f00 */
[----:B-1----:R-:W-:Y:S01]  /*10bf0*/  FADD R252, R251, -R129 ;  /* 0x80000081fbfc7221 */ /* 0x002fe20000000000 */
        /* <DEDUP_REMOVED lines=13> */
.L_x_11404:
[----:B------:R-:W-:Y:S01]  /*10cd0*/  ISETP.GE.AND P5, PT, R126, 0x1020, PT ;  /* 0x000010207e00780c */ /* 0x000fe20003fa6270 */
[----:B------:R-:W-:-:S12]  /*10ce0*/  @!P3 BRA `(.L_x_11405) ;  /* 0x000000000030b947 */ /* 0x000fd80003800000 */
[----:B-12---:R-:W-:Y:S01]  /*10cf0*/  HFMA2.MMA R252, -RZ, RZ, 3.7421875, 0 ;  /* 0x437c0000fffc7435 */ /* 0x006fe200000001ff */
        /* <DEDUP_REMOVED lines=11> */
.L_x_11405:
        /* <DEDUP_REMOVED lines=14> */
.L_x_11406:
        /* <DEDUP_REMOVED lines=14> */
.L_x_11407:
[----:B------:R-:W-:Y:S01]  /*10f70*/  ISETP.GE.AND P0, PT, R126, 0x1080, PT ;  /* 0x000010807e00780c */ /* 0x000fe20003f06270 */
[----:B------:R-:W-:-:S12]  /*10f80*/  @!P1 BRA `(.L_x_11408) ;  /* 0x0000000000409947 */ /* 0x000fd80003800000 */
[----:B------:R-:W1:Y:S01]  /*10f90*/  LDL.LU R251, [R1+0x3c] ;  /* 0x00003c0001fb7983 */ /* 0x000e620000300800 */
[----:B------:R-:W-:Y:S01]  /*10fa0*/  MOV R123, 0x437c0000 ;  /* 0x437c0000007b7802 */ /* 0x000fe20000000f00 */
[----:B-12---:R-:W-:Y:S01]  /*10fb0*/  FADD R252, R251, -R129 ;  /* 0x80000081fbfc7221 */ /* 0x006fe20000000000 */
[----:B------:R-:W-:-:S10]  /*10fc0*/  HFMA2.MMA R251, -RZ, RZ, 0.96630859375, -0.0022525787353515625 ;  /* 0x3bbb989dfffb7435 */ /* 0x000fd400000001ff */
        /* <DEDUP_REMOVED lines=12> */
.L_x_11408:
[----:B------:R-:W-:Y:S01]  /*11090*/  ISETP.GE.AND P1, PT, R126, 0x10a0, PT ;  /* 0x000010a07e00780c */ /* 0x000fe20003f26270 */
[----:B------:R-:W-:-:S12]  /*110a0*/  @!P2 BRA `(.L_x_11409) ;  /* 0x000000000030a947 */ /* 0x000fd80003800000 */
[----:B------:R-:W-:Y:S01]  /*110b0*/  FADD R251, R132, -R129 ;  /* 0x8000008184fb7221 */ /* 0x000fe20000000000 */
[----:B------:R-:W-:Y:S01]  /*110c0*/  HFMA2.MMA R132, -RZ, RZ, 0.96630859375, -0.0022525787353515625 ;  /* 0x3bbb989dff847435 */ /* 0x000fe200000001ff */
[----:B-123--:R-:W-:-:S09]  /*110d0*/  MOV R252, 0x437c0000 ;  /* 0x437c000000fc7802 */ /* 0x00efd20000000f00 */
        /* <DEDUP_REMOVED lines=9> */
.L_x_11409:
[C---:B------:R-:W-:Y:S02]  /*11170*/  ISETP.GE.AND P6, PT, R126.reuse, 0xfe0, PT ;  /* 0x00000fe07e00780c */ /* 0x040fe40003fc6270 */
[----:B------:R-:W-:-:S11]  /*11180*/  ISETP.GE.AND P2, PT, R126, 0x10c0, PT ;  /* 0x000010c07e00780c */ /* 0x000fd60003f46270 */
[----:B------:R-:W-:Y:S05]  /*11190*/  @!P6 BRA `(.L_x_11410) ;  /* 0x000000000030e947 */ /* 0x000fea0003800000 */
[----:B------:R-:W-:Y:S01]  /*111a0*/  FADD R251, R131, -R129 ;  /* 0x8000008183fb7221 */ /* 0x000fe20000000000 */
[----:B------:R-:W-:Y:S01]  /*111b0*/  HFMA2.MMA R131, -RZ, RZ, 0.96630859375, -0.0022525787353515625 ;  /* 0x3bbb989dff837435 */ /* 0x000fe200000001ff */
[----:B-123--:R-:W-:-:S09]  /*111c0*/  MOV R252, 0x437c0000 ;  /* 0x437c000000fc7802 */ /* 0x00efd20000000f00 */
        /* <DEDUP_REMOVED lines=9> */
.L_x_11410:
        /* <DEDUP_REMOVED lines=20> */
.L_x_11411:
[----:B------:R-:W-:Y:S02]  /*113a0*/  ISETP.GE.AND P6, PT, R126, 0x1100, PT ;  /* 0x000011007e00780c */ /* 0x000fe40003fc6270 */
[----:B------:R-:W-:-:S11]  /*113b0*/  LOP3.LUT R128, R128, 0xfffffffd, RZ, 0xc0, !PT ;  /* 0xfffffffd80807812 */ /* 0x000fd600078ec0ff */
[----:B------:R-:W-:Y:S01]  /*113c0*/  @P6 LOP3.LUT R128, R128, 0x2, RZ, 0xfc, !PT ;  /* 0x0000000280806812 */ /* 0x000fe200078efcff */
[----:B------:R-:W-:Y:S06]  /*113d0*/  @!P5 BRA `(.L_x_11412) ;  /* 0x000000000040d947 */ /* 0x000fec0003800000 */
[----:B------:R-:W1:Y:S01]  /*113e0*/  LDL.LU R251, [R1+0x38] ;  /* 0x0000380001fb7983 */ /* 0x000e620000300800 */
[----:B------:R-:W-:Y:S01]  /*113f0*/  MOV R123, 0x437c0000 ;  /* 0x437c0000007b7802 */ /* 0x000fe20000000f00 */
        /* <DEDUP_REMOVED lines=14> */
.L_x_11412:
        /* <DEDUP_REMOVED lines=14> */
.L_x_11413:
        /* <DEDUP_REMOVED lines=14> */
.L_x_11414:
        /* <DEDUP_REMOVED lines=14> */
.L_x_11415:
[----:B------:R-:W-:Y:S01]  /*11780*/  ISETP.GE.AND P0, PT, R126, 0x1180, PT ;  /* 0x000011807e00780c */ /* 0x000fe20003f06270 */
[----:B------:R-:W-:-:S12]  /*11790*/  @!P1 BRA `(.L_x_11416) ;  /* 0x0000000000409947 */ /* 0x000fd80003800000 */
[----:B------:R-:W1:Y:S01]  /*117a0*/  LDL.LU R251, [R1+0x34] ;  /* 0x0000340001fb7983 */ /* 0x000e620000300800 */
[----:B------:R-:W-:Y:S02]  /*117b0*/  IMAD.MOV.U32 R123, RZ, RZ, 0x437c0000 ;  /* 0x437c0000ff7b7424 */ /* 0x000fe400078e00ff */
        /* <DEDUP_REMOVED lines=14> */
.L_x_11416:
        /* <DEDUP_REMOVED lines=14> */
.L_x_11417:
[C---:B------:R-:W-:Y:S02]  /*11980*/  ISETP.GE.AND P6, PT, R126.reuse, 0x10e0, PT ;  /* 0x000010e07e00780c */ /* 0x040fe40003fc6270 */
[----:B------:R-:W-:-:S11]  /*11990*/  ISETP.GE.AND P2, PT, R126, 0x11c0, PT ;  /* 0x000011c07e00780c */ /* 0x000fd60003f46270 */
[----:B------:R-:W-:Y:S05]  /*119a0*/  @!P6 BRA `(.L_x_11418) ;  /* 0x000000000030e947 */ /* 0x000fea0003800000 */
[----:B-1234-:R-:W-:Y:S01]  /*119b0*/  HFMA2.MMA R252, -RZ, RZ, 3.7421875, 0 ;  /* 0x437c0000fffc7435 */ /* 0x01efe200000001ff */
        /* <DEDUP_REMOVED lines=11> */
.L_x_11418:
        /* <DEDUP_REMOVED lines=20> */
.L_x_11419:
[----:B------:R-:W-:Y:S02]  /*11bb0*/  ISETP.GE.AND P6, PT, R126, 0x1200, PT ;  /* 0x000012007e00780c */ /* 0x000fe40003fc6270 */
[----:B------:R-:W-:-:S11]  /*11bc0*/  LOP3.LUT R128, R128, 0xfffffffd, RZ, 0xc0, !PT ;  /* 0xfffffffd80807812 */ /* 0x000fd600078ec0ff */
[----:B------:R-:W-:Y:S01]  /*11bd0*/  @P6 LOP3.LUT R128, R128, 0x2, RZ, 0xfc, !PT ;  /* 0x0000000280806812 */ /* 0x000fe200078efcff */
[----:B------:R-:W-:Y:S06]  /*11be0*/  @!P5 BRA `(.L_x_11420) ;  /* 0x000000000040d947 */ /* 0x000fec0003800000 */
[----:B------:R-:W1:Y:S01]  /*11bf0*/  LDL.LU R251, [R1+0x30] ;  /* 0x0000300001fb7983 */ /* 0x000e620000300800 */
[----:B------:R-:W-:Y:S01]  /*11c00*/  MOV R123, 0x437c0000 ;  /* 0x437c0000007b7802 */ /* 0x000fe20000000f00 */
        /* <DEDUP_REMOVED lines=14> */
.L_x_11420:
        /* <DEDUP_REMOVED lines=14> */
.L_x_11421:
        /* <DEDUP_REMOVED lines=14> */
.L_x_11422:
        /* <DEDUP_REMOVED lines=14> */
.L_x_11423:
[----:B------:R-:W-:Y:S01]  /*11f90*/  ISETP.GE.AND P0, PT, R126, 0x1280, PT ;  /* 0x000012807e00780c */ /* 0x000fe20003f06270 */
[----:B------:R-:W-:-:S12]  /*11fa0*/  @!P1 BRA `(.L_x_11424) ;  /* 0x0000000000409947 */ /* 0x000fd80003800000 */
[----:B------:R-:W1:Y:S01]  /*11fb0*/  LDL.LU R251, [R1+0x2c] ;  /* 0x00002c0001fb7983 */ /* 0x000e620000300800 */
[----:B------:R-:W-:Y:S01]  /*11fc0*/  MOV R123, 0x437c0000 ;  /* 0x437c0000007b7802 */ /* 0x000fe20000000f00 */
        /* <DEDUP_REMOVED lines=14> */
.L_x_11424:
        /* <DEDUP_REMOVED lines=14> */
.L_x_11425:
        /* <DEDUP_REMOVED lines=15> */
.L_x_11426:
        /* <DEDUP_REMOVED lines=20> */
.L_x_11427:
[----:B------:R-:W-:Y:S02]  /*123c0*/  ISETP.GE.AND P6, PT, R126, 0x1300, PT ;  /* 0x000013007e00780c */ /* 0x000fe40003fc6270 */
[----:B------:R-:W-:-:S11]  /*123d0*/  LOP3.LUT R128, R128, 0xfffffffd, RZ, 0xc0, !PT ;  /* 0xfffffffd80807812 */ /* 0x000fd600078ec0ff */
[----:B------:R-:W-:Y:S01]  /*123e0*/  @P6 LOP3.LUT R128, R128, 0x2, RZ, 0xfc, !PT ;  /* 0x0000000280806812 */ /* 0x000fe200078efcff */
[----:B------:R-:W-:Y:S06]  /*123f0*/  @!P5 BRA `(.L_x_11428) ;  /* 0x000000000040d947 */ /* 0x000fec0003800000 */
        /* <DEDUP_REMOVED lines=16> */
.L_x_11428:
[----:B------:R-:W-:Y:S01]  /*12500*/  ISETP.GE.AND P5, PT, R126, 0x1320, PT ;  /* 0x000013207e00780c */ /* 0x000fe20003fa6270 */
[----:B------:R-:W-:-:S12]  /*12510*/  @!P3 BRA `(.L_x_11429) ;  /* 0x000000000030b947 */ /* 0x000fd80003800000 */
        /* <DEDUP_REMOVED lines=12> */
.L_x_11429:
        /* <DEDUP_REMOVED lines=14> */
.L_x_11430:
        /* <DEDUP_REMOVED lines=14> */
.L_x_11431:
        /* <DEDUP_REMOVED lines=18> */
.L_x_11432:
        /* <DEDUP_REMOVED lines=14> */
.L_x_11433:
[C---:B------:R-:W-:Y:S02]  /*129a0*/  ISETP.GE.AND P6, PT, R126.reuse, 0x12e0, PT ;  /* 0x000012e07e00780c */ /* 0x040fe40003fc6270 */
[----:B------:R-:W-:-:S11]  /*129b0*/  ISETP.GE.AND P2, PT, R126, 0x13c0, PT ;  /* 0x000013c07e00780c */ /* 0x000fd60003f46270 */
[----:B------:R-:W-:Y:S05]  /*129c0*/  @!P6 BRA `(.L_x_11434) ;  /* 0x000000000030e947 */ /* 0x000fea0003800000 */
        /* <DEDUP_REMOVED lines=12> */
.L_x_11434:
        /* <DEDUP_REMOVED lines=20> */
.L_x_11435:
        /* <DEDUP_REMOVED lines=20> */
.L_x_11436:
        /* <DEDUP_REMOVED lines=14> */
.L_x_11437:
        /* <DEDUP_REMOVED lines=14> */
.L_x_11438:
        /* <DEDUP_REMOVED lines=14> */
.L_x_11439:
        /* <DEDUP_REMOVED lines=18> */
.L_x_11440:
        /* <DEDUP_REMOVED lines=14> */
.L_x_11441:
        /* <DEDUP_REMOVED lines=15> */
.L_x_11442:
        /* <DEDUP_REMOVED lines=20> */
.L_x_11443:
        /* <DEDUP_REMOVED lines=20> */
.L_x_11444:
        /* <DEDUP_REMOVED lines=14> */
.L_x_11445:
        /* <DEDUP_REMOVED lines=14> */
.L_x_11446:
        /* <DEDUP_REMOVED lines=14> */
.L_x_11447:
        /* <DEDUP_REMOVED lines=18> */
.L_x_11448:
        /* <DEDUP_REMOVED lines=14> */
.L_x_11449:
        /* <DEDUP_REMOVED lines=15> */
.L_x_11450:
        /* <DEDUP_REMOVED lines=20> */
.L_x_11451:
[----:B------:R-:W-:Y:S02]  /*13bf0*/  ISETP.GE.AND P6, PT, R126, 0x1600, PT ;  /* 0x000016007e00780c */ /* 0x000fe40003fc6270 */
[----:B------:R-:W-:-:S11]  /*13c00*/  LOP3.LUT R128, R128, 0xfffffffd, RZ, 0xc0, !PT ;  /* 0xfffffffd80807812 */ /* 0x000fd600078ec0ff */
[----:B------:R-:W-:Y:S01]  /*13c10*/  @P6 LOP3.LUT R128, R128, 0x2, RZ, 0xfc, !PT ;  /* 0x0000000280806812 */ /* 0x000fe200078efcff */
[----:B------:R-:W-:Y:S06]  /*13c20*/  @!P5 BRA `(.L_x_11452) ;  /* 0x000000000030d947 */ /* 0x000fec0003800000 */
        /* <DEDUP_REMOVED lines=12> */
.L_x_11452:
        /* <DEDUP_REMOVED lines=14> */
.L_x_11453:
        /* <DEDUP_REMOVED lines=14> */
.L_x_11454:
        /* <DEDUP_REMOVED lines=14> */
.L_x_11455:
        /* <DEDUP_REMOVED lines=14> */
.L_x_11456:
        /* <DEDUP_REMOVED lines=14> */
.L_x_11457:
        /* <DEDUP_REMOVED lines=15> */
.L_x_11458:
        /* <DEDUP_REMOVED lines=20> */
.L_x_11459:
        /* <DEDUP_REMOVED lines=16> */
.L_x_11460:
        /* <DEDUP_REMOVED lines=14> */
.L_x_11461:
        /* <DEDUP_REMOVED lines=14> */
.L_x_11462:
        /* <DEDUP_REMOVED lines=14> */
.L_x_11463:
        /* <DEDUP_REMOVED lines=14> */
.L_x_11464:
        /* <DEDUP_REMOVED lines=14> */
.L_x_11465:
        /* <DEDUP_REMOVED lines=15> */
.L_x_11466:
        /* <DEDUP_REMOVED lines=20> */
.L_x_11467:
        /* <DEDUP_REMOVED lines=16> */
.L_x_11468:
        /* <DEDUP_REMOVED lines=14> */
.L_x_11469:
        /* <DEDUP_REMOVED lines=14> */
.L_x_11470:
        /* <DEDUP_REMOVED lines=14> */
.L_x_11471:
        /* <DEDUP_REMOVED lines=14> */
.L_x_11472:
        /* <DEDUP_REMOVED lines=14> */
.L_x_11473:
        /* <DEDUP_REMOVED lines=15> */
.L_x_11474:
        /* <DEDUP_REMOVED lines=20> */
.L_x_11475:
        /* <DEDUP_REMOVED lines=16> */
.L_x_11476:
        /* <DEDUP_REMOVED lines=14> */
.L_x_11477:
        /* <DEDUP_REMOVED lines=14> */
.L_x_11478:
        /* <DEDUP_REMOVED lines=14> */
.L_x_11479:
        /* <DEDUP_REMOVED lines=14> */
.L_x_11480:
        /* <DEDUP_REMOVED lines=14> */
.L_x_11481:
        /* <DEDUP_REMOVED lines=15> */
.L_x_11482:
        /* <DEDUP_REMOVED lines=20> */
.L_x_11483:
        /* <DEDUP_REMOVED lines=16> */
.L_x_11484:
        /* <DEDUP_REMOVED lines=14> */
.L_x_11485:
        /* <DEDUP_REMOVED lines=14> */
.L_x_11486:
        /* <DEDUP_REMOVED lines=14> */
.L_x_11487:
        /* <DEDUP_REMOVED lines=14> */
.L_x_11488:
        /* <DEDUP_REMOVED lines=14> */
.L_x_11489:
        /* <DEDUP_REMOVED lines=15> */
.L_x_11490:
        /* <DEDUP_REMOVED lines=20> */
.L_x_11491:
        /* <DEDUP_REMOVED lines=16> */
.L_x_11492:
        /* <DEDUP_REMOVED lines=14> */
.L_x_11493:
        /* <DEDUP_REMOVED lines=14> */
.L_x_11494:
        /* <DEDUP_REMOVED lines=14> */
.L_x_11495:
        /* <DEDUP_REMOVED lines=14> */
.L_x_11496:
        /* <DEDUP_REMOVED lines=14> */
.L_x_11497:
        /* <DEDUP_REMOVED lines=15> */
.L_x_11498:
        /* <DEDUP_REMOVED lines=20> */
.L_x_11499:
        /* <DEDUP_REMOVED lines=16> */
.L_x_11500:
        /* <DEDUP_REMOVED lines=14> */
.L_x_11501:
        /* <DEDUP_REMOVED lines=14> */
.L_x_11502:
        /* <DEDUP_REMOVED lines=14> */
.L_x_11503:
        /* <DEDUP_REMOVED lines=14> */
.L_x_11504:
        /* <DEDUP_REMOVED lines=14> */
.L_x_11505:
        /* <DEDUP_REMOVED lines=15> */
.L_x_11506:
        /* <DEDUP_REMOVED lines=20> */
.L_x_11507:
        /* <DEDUP_REMOVED lines=16> */
.L_x_11508:
        /* <DEDUP_REMOVED lines=14> */
.L_x_11509:
        /* <DEDUP_REMOVED lines=14> */
.L_x_11510:
        /* <DEDUP_REMOVED lines=14> */
.L_x_11511:
        /* <DEDUP_REMOVED lines=14> */
.L_x_11512:
        /* <DEDUP_REMOVED lines=14> */
.L_x_11513:
        /* <DEDUP_REMOVED lines=15> */
.L_x_11514:
        /* <DEDUP_REMOVED lines=20> */
.L_x_11515:
        /* <DEDUP_REMOVED lines=16> */
.L_x_11516:
        /* <DEDUP_REMOVED lines=14> */
.L_x_11517:
        /* <DEDUP_REMOVED lines=14> */
.L_x_11518:
        /* <DEDUP_REMOVED lines=14> */
.L_x_11519:
        /* <DEDUP_REMOVED lines=14> */
.L_x_11520:
        /* <DEDUP_REMOVED lines=14> */
.L_x_11521:
        /* <DEDUP_REMOVED lines=15> */
.L_x_11522:
        /* <DEDUP_REMOVED lines=20> */
.L_x_11523:
        /* <DEDUP_REMOVED lines=16> */
.L_x_11524:
        /* <DEDUP_REMOVED lines=14> */
.L_x_11525:
        /* <DEDUP_REMOVED lines=14> */
.L_x_11526:
        /* <DEDUP_REMOVED lines=14> */
.L_x_11527:
        /* <DEDUP_REMOVED lines=14> */
.L_x_11528:
        /* <DEDUP_REMOVED lines=14> */
.L_x_11529:
        /* <DEDUP_REMOVED lines=15> */
.L_x_11530:
        /* <DEDUP_REMOVED lines=15> */
.L_x_11531:
        /* <DEDUP_REMOVED lines=14> */
.L_x_11532:
[----:B------:R-:W5:Y:S02]  /*18820*/  LDL.LU R128, [R1+0x4] ;  /* 0x0000040001807983 */ /* 0x000f640000300800 */
[----:B-----5:R-:W-:Y:S01]  /*18830*/  ISETP.GE.AND P5, PT, R128, 0x1, PT ;  /* 0x000000018000780c */ /* 0x020fe20003fa6270 */
        /* <DEDUP_REMOVED lines=13> */
.L_x_11533:
        /* <DEDUP_REMOVED lines=14> */
.L_x_11534:
        /* <DEDUP_REMOVED lines=13> */
.L_x_11535:
        /* <DEDUP_REMOVED lines=13> */
.L_x_11536:
        /* <DEDUP_REMOVED lines=13> */
.L_x_11537:
        /* <DEDUP_REMOVED lines=13> */
.L_x_11538:
        /* <DEDUP_REMOVED lines=13> */
.L_x_11539:
        /* <DEDUP_REMOVED lines=24> */
.L_x_11541:
        /* <DEDUP_REMOVED lines=10> */
[----:B------:R-:W-:Y:S05]  /*19020*/  CALL.REL.NOINC `($__internal_16_$__cuda_sm3x_div_rn_noftz_f32_slowpath) ;  /* 0x0000015c001c7944 */ /* 0x000fea0003c00000 */
[----:B------:R-:W-:-:S07]  /*19030*/  MOV R128, R130 ;  /* 0x0000008200807202 */ /* 0x000fce0000000f00 */
.L_x_11544:
[----:B------:R-:W-:Y:S05]  /*19040*/  BSYNC B3 ;  /* 0x0000000000037941 */ /* 0x000fea0003800000 */
.L_x_11543:
[----:B------:R-:W-:Y:S01]  /*19050*/  F2FP.F16.F32.PACK_AB R129, RZ, R128 ;  /* 0x00000080ff81723e */ /* 0x000fe200000000ff */
        /* <DEDUP_REMOVED lines=17> */
[----:B------:R-:W-:Y:S05]  /*19170*/  CALL.REL.NOINC `($__internal_16_$__cuda_sm3x_div_rn_noftz_f32_slowpath) ;  /* 0x0000015800c87944 */ /* 0x000fea0003c00000 */
[----:B------:R-:W-:-:S07]  /*19180*/  MOV R128, R130 ;  /* 0x0000008200807202 */ /* 0x000fce0000000f00 */
.L_x_11548:
[----:B------:R-:W-:Y:S05]  /*19190*/  BSYNC B4 ;  /* 0x0000000000047941 */ /* 0x000fea0003800000 */
.L_x_11547:
[----:B------:R-:W-:-:S07]  /*191a0*/  F2FP.F16.F32.PACK_AB R128, RZ, R128 ;  /* 0x00000080ff80723e */ /* 0x000fce00000000ff */
.L_x_11546:
[----:B------:R-:W-:Y:S05]  /*191b0*/  BSYNC B3 ;  /* 0x0000000000037941 */ /* 0x000fea0003800000 */
.L_x_11545:
[----:B------:R-:W2:Y:S01]  /*191c0*/  LDL.LU.S16 R129, [R1+0x8] ;  /* 0x0000080001817983 */ /* 0x000ea20000300600 */
[----:B------:R-:W-:Y:S01]  /*191d0*/  VIADD R119, R124, 0x2 ;  /* 0x000000027c777836 */ /* 0x000fe20000000000 */
[----:B------:R-:W-:Y:S04]  /*191e0*/  BSSY B3, `(.L_x_11549) ;  /* 0x0000015000037945 */ /* 0x000fe80003800000 */
[----:B------:R-:W-:-:S13]  /*191f0*/  ISETP.GE.AND P0, PT, R119, R123, PT ;  /* 0x0000007b7700720c */ /* 0x000fda0003f06270 */
[----:B------:R-:W-:Y:S02]  /*19200*/  @P0 PRMT R119, RZ, 0x7610, R119 ;  /* 0x00007610ff770816 */ /* 0x000fe40000000077 */
[----:B--2---:R-:W-:-:S05]  /*19210*/  PRMT R128, R129, 0x5410, R128 ;  /* 0x0000541081807816 */ /* 0x004fca0000000080 */
[----:B------:R0:W-:Y:S01]  /*19220*/  STL [R1+0x8], R128 ;  /* 0x0000088001007387 */ /* 0x0001e20000100800 */
[----:B------:R-:W-:Y:S05]  /*19230*/  @P0 BRA `(.L_x_11550) ;  /* 0x00000000003c0947 */ /* 0x000fea0003800000 */
        /* <DEDUP_REMOVED lines=13> */
.L_x_11552:
[----:B------:R-:W-:Y:S05]  /*19310*/  BSYNC B4 ;  /* 0x0000000000047941 */ /* 0x000fea0003800000 */
.L_x_11551:
[----:B------:R-:W-:-:S07]  /*19320*/  F2FP.F16.F32.PACK_AB R119, RZ, R119 ;  /* 0x00000077ff77723e */ /* 0x000fce00000000ff */
.L_x_11550:
[----:B------:R-:W-:Y:S05]  /*19330*/  BSYNC B3 ;  /* 0x0000000000037941 */ /* 0x000fea0003800000 */
.L_x_11549:
        /* <DEDUP_REMOVED lines=18> */
.L_x_11556:
[----:B------:R-:W-:Y:S05]  /*19460*/  BSYNC B4 ;  /* 0x0000000000047941 */ /* 0x000fea0003800000 */
.L_x_11555:
[----:B------:R-:W-:-:S07]  /*19470*/  F2FP.F16.F32.PACK_AB R120, RZ, R120 ;  /* 0x00000078ff78723e */ /* 0x000fce00000000ff */
.L_x_11554:
[----:B------:R-:W-:Y:S05]  /*19480*/  BSYNC B3 ;  /* 0x0000000000037941 */ /* 0x000fea0003800000 */
.L_x_11553:
[----:B0-----:R-:W2:Y:S01]  /*19490*/  LDL.LU R128, [R1+0x8] ;  /* 0x0000080001807983 */ /* 0x001ea20000300800 */
[----:B------:R-:W-:-:S05]  /*194a0*/  PRMT R129, R119, 0x5410, R120 ;  /* 0x0000541077817816 */ /* 0x000fca0000000078 */
[----:B--2---:R1:W-:Y:S02]  /*194b0*/  STG.E.64 desc[UR4][R126.64], R128 ;  /* 0x000000807e007986 */ /* 0x0043e4000c101b04 */
.L_x_11542:
[----:B------:R-:W-:Y:S05]  /*194c0*/  BSYNC B2 ;  /* 0x0000000000027941 */ /* 0x000fea0003800000 */
.L_x_11540:
        /* <DEDUP_REMOVED lines=9> */
.L_x_11558:
        /* <DEDUP_REMOVED lines=10> */
[----:B-1----:R-:W-:-:S07]  /*19600*/  MOV R129, 0x19620 ;  /* 0x0001962000817802 */ /* 0x002fce0000000f00 */
[----:B0-----:R-:W-:Y:S05]  /*19610*/  CALL.REL.NOINC `($__internal_16_$__cuda_sm3x_div_rn_noftz_f32_slowpath) ;  /* 0x0000015400a07944 */ /* 0x001fea0003c00000 */
[----:B------:R-:W-:-:S07]  /*19620*/  MOV R119, R130 ;  /* 0x0000008200777202 */ /* 0x000fce0000000f00 */
.L_x_11561:
[----:B------:R-:W-:Y:S05]  /*19630*/  BSYNC B3 ;  /* 0x0000000000037941 */ /* 0x000fea0003800000 */
.L_x_11560:
[----:B------:R-:W-:Y:S01]  /*19640*/  F2FP.F16.F32.PACK_AB R116, RZ, R119 ;  /* 0x00000077ff74723e */ /* 0x000fe200000000ff */
[----:B------:R-:W-:Y:S01]  /*19650*/  BSSY B3, `(.L_x_11562) ;  /* 0x0000014000037945 */ /* 0x000fe20003800000 */
[----:B------:R-:W-:-:S04]  /*19660*/  IADD3 R119, R124, 0x81, RZ ;  /* 0x000000817c777810 */ /* 0x000fc80007ffe0ff */
        /* <DEDUP_REMOVED lines=16> */
.L_x_11565:
[----:B------:R-:W-:Y:S05]  /*19770*/  BSYNC B4 ;  /* 0x0000000000047941 */ /* 0x000fea0003800000 */
.L_x_11564:
[----:B------:R-:W-:-:S07]  /*19780*/  F2FP.F16.F32.PACK_AB R119, RZ, R119 ;  /* 0x00000077ff77723e */ /* 0x000fce00000000ff */
.L_x_11563:
[----:B------:R-:W-:Y:S05]  /*19790*/  BSYNC B3 ;  /* 0x0000000000037941 */ /* 0x000fea0003800000 */
.L_x_11562:
        /* <DEDUP_REMOVED lines=19> */
.L_x_11569:
[----:B------:R-:W-:Y:S05]  /*198d0*/  BSYNC B4 ;  /* 0x0000000000047941 */ /* 0x000fea0003800000 */
.L_x_11568:
[----:B------:R-:W-:-:S07]  /*198e0*/  F2FP.F16.F32.PACK_AB R117, RZ, R117 ;  /* 0x00000075ff75723e */ /* 0x000fce00000000ff */
.L_x_11567:
[----:B------:R-:W-:Y:S05]  /*198f0*/  BSYNC B3 ;  /* 0x0000000000037941 */ /* 0x000fea0003800000 */
.L_x_11566:
        /* <DEDUP_REMOVED lines=18> */
.L_x_11573:
[----:B------:R-:W-:Y:S05]  /*19a20*/  BSYNC B4 ;  /* 0x0000000000047941 */ /* 0x000fea0003800000 */
.L_x_11572:
[----:B------:R-:W-:-:S07]  /*19a30*/  F2FP.F16.F32.PACK_AB R118, RZ, R118 ;  /* 0x00000076ff76723e */ /* 0x000fce00000000ff */
.L_x_11571:
[----:B------:R-:W-:Y:S05]  /*19a40*/  BSYNC B3 ;  /* 0x0000000000037941 */ /* 0x000fea0003800000 */
.L_x_11570:
[----:B------:R-:W-:-:S05]  /*19a50*/  PRMT R117, R117, 0x5410, R118 ;  /* 0x0000541075757816 */ /* 0x000fca0000000076 */
[----:B------:R3:W-:Y:S02]  /*19a60*/  STG.E.64 desc[UR4][R126.64+0x100], R116 ;  /* 0x000100747e007986 */ /* 0x0007e4000c101b04 */
.L_x_11559:
[----:B------:R-:W-:Y:S05]  /*19a70*/  BSYNC B2 ;  /* 0x0000000000027941 */ /* 0x000fea0003800000 */
.L_x_11557:
[----:B---3--:R-:W-:Y:S01]  /*19a80*/  VIADD R116, R124, 0x100 ;  /* 0x000001007c747836 */ /* 0x008fe20000000000 */
        /* <DEDUP_REMOVED lines=8> */
.L_x_11575:
[----:B------:R-:W3:Y:S01]  /*19b10*/  MUFU.RCP R116, R251 ;  /* 0x000000fb00747308 */ /* 0x000ee20000001000 */
[----:B------:R-:W-:Y:S07]  /*19b20*/  BSSY B3, `(.L_x_11577) ;  /* 0x000000c000037945 */ /* 0x000fee0003800000 */
[----:B------:R-:W4:Y:S01]  /*19b30*/  FCHK P0, R111, R251 ;  /* 0x000000fb6f007302 */ /* 0x000f220000000000 */
[----:B---3--:R-:W-:-:S04]  /*19b40*/  FFMA R117, -R251, R116, 1 ;  /* 0x3f800000fb757423 */ /* 0x008fc80000000174 */
[----:B------:R-:W-:-:S04]  /*19b50*/  FFMA R116, R116, R117, R116 ;  /* 0x0000007574747223 */ /* 0x000fc80000000074 */
[----:B------:R-:W-:-:S04]  /*19b60*/  FFMA R117, R116, R111, RZ ;  /* 0x0000006f74757223 */ /* 0x000fc800000000ff */
[----:B------:R-:W-:-:S04]  /*19b70*/  FFMA R118, -R251, R117, R111 ;  /* 0x00000075fb767223 */ /* 0x000fc8000000016f */
[----:B------:R-:W-:Y:S01]  /*19b80*/  FFMA R116, R116, R118, R117 ;  /* 0x0000007674747223 */ /* 0x000fe20000000075 */
[----:B----4-:R-:W-:Y:S06]  /*19b90*/  @!P0 BRA `(.L_x_11578) ;  /* 0x0000000000108947 */ /* 0x010fec0003800000 */
[----:B------:R-:W-:Y:S02]  /*19ba0*/  MOV R130, R111 ;  /* 0x0000006f00827202 */ /* 0x000fe40000000f00 */
[----:B-1----:R-:W-:-:S07]  /*19bb0*/  MOV R129, 0x19bd0 ;  /* 0x00019bd000817802 */ /* 0x002fce0000000f00 */
[----:B0-2---:R-:W-:Y:S05]  /*19bc0*/  CALL.REL.NOINC `($__internal_16_$__cuda_sm3x_div_rn_noftz_f32_slowpath) ;  /* 0x0000015000347944 */ /* 0x005fea0003c00000 */
[----:B------:R-:W-:-:S07]  /*19bd0*/  MOV R116, R130 ;  /* 0x0000008200747202 */ /* 0x000fce0000000f00 */
.L_x_11578:
[----:B------:R-:W-:Y:S05]  /*19be0*/  BSYNC B3 ;  /* 0x0000000000037941 */ /* 0x000fea0003800000 */
.L_x_11577:
[----:B------:R-:W-:Y:S01]  /*19bf0*/  IADD3 R111, R124, 0x101, RZ ;  /* 0x000001017c6f7810 */ /* 0x000fe20007ffe0ff */
[----:B------:R-:W-:Y:S01]  /*19c00*/  BSSY B3, `(.L_x_11579) ;  /* 0x0000014000037945 */ /* 0x000fe20003800000 */
[----:B------:R-:W-:Y:S02]  /*19c10*/  F2FP.F16.F32.PACK_AB R116, RZ, R116 ;  /* 0x00000074ff74723e */ /* 0x000fe400000000ff */
[----:B------:R-:W-:-:S13]  /*19c20*/  ISETP.GE.AND P0, PT, R111, R123, PT ;  /* 0x0000007b6f00720c */ /* 0x000fda0003f06270 */
[----:B------:R-:W-:Y:S01]  /*19c30*/  @P0 PRMT R117, RZ, 0x7610, R117 ;  /* 0x00007610ff750816 */ /* 0x000fe20000000075 */
[----:B------:R-:W-:Y:S06]  /*19c40*/  @P0 BRA `(.L_x_11580) ;  /* 0x00000000003c0947 */ /* 0x000fec0003800000 */
        /* <DEDUP_REMOVED lines=13> */
.L_x_11582:
[----:B------:R-:W-:Y:S05]  /*19d20*/  BSYNC B4 ;  /* 0x0000000000047941 */ /* 0x000fea0003800000 */
.L_x_11581:
[----:B------:R-:W-:-:S07]  /*19d30*/  F2FP.F16.F32.PACK_AB R117, RZ, R117 ;  /* 0x00000075ff75723e */ /* 0x000fce00000000ff */
.L_x_11580:
[----:B------:R-:W-:Y:S05]  /*19d40*/  BSYNC B3 ;  /* 0x0000000000037941 */ /* 0x000fea0003800000 */
.L_x_11579:
[----:B------:R-:W-:Y:S01]  /*19d50*/  VIADD R111, R124, 0x102 ;  /* 0x000001027c6f7836 */ /* 0x000fe20000000000 */
[----:B------:R-:W-:Y:S01]  /*19d60*/  BSSY B3, `(.L_x_11583) ;  /* 0x0000014000037945 */ /* 0x000fe20003800000 */
[----:B------:R-:W-:-:S03]  /*19d70*/  PRMT R112, R116, 0x5410, R117 ;  /* 0x0000541074707816 */ /* 0x000fc60000000075 */
        /* <DEDUP_REMOVED lines=16> */
.L_x_11586:
[----:B------:R-:W-:Y:S05]  /*19e80*/  BSYNC B4 ;  /* 0x0000000000047941 */ /* 0x000fea0003800000 */
.L_x_11585:
[----:B------:R-:W-:-:S07]  /*19e90*/  F2FP.F16.F32.PACK_AB R111, RZ, R111 ;  /* 0x0000006fff6f723e */ /* 0x000fce00000000ff */
.L_x_11584:
[----:B------:R-:W-:Y:S05]  /*19ea0*/  BSYNC B3 ;  /* 0x0000000000037941 */ /* 0x000fea0003800000 */
.L_x_11583:
[----:B------:R-:W-:Y:S01]  /*19eb0*/  IADD3 R113, R124, 0x103, RZ ;  /* 0x000001037c717810 */ /* 0x000fe20007ffe0ff */
[----:B------:R-:W-:Y:S03]  /*19ec0*/  BSSY B3, `(.L_x_11587) ;  /* 0x0000013000037945 */ /* 0x000fe60003800000 */
        /* <DEDUP_REMOVED lines=16> */
.L_x_11590:
[----:B------:R-:W-:Y:S05]  /*19fd0*/  BSYNC B4 ;  /* 0x0000000000047941 */ /* 0x000fea0003800000 */
.L_x_11589:
[----:B------:R-:W-:-:S07]  /*19fe0*/  F2FP.F16.F32.PACK_AB R113, RZ, R113 ;  /* 0x00000071ff71723e */ /* 0x000fce00000000ff */
.L_x_11588:
[----:B------:R-:W-:Y:S05]  /*19ff0*/  BSYNC B3 ;  /* 0x0000000000037941 */ /* 0x000fea0003800000 */
.L_x_11587:
[----:B------:R-:W-:-:S05]  /*1a000*/  PRMT R113, R111, 0x5410, R113 ;  /* 0x000054106f717816 */ /* 0x000fca0000000071 */
[----:B------:R4:W-:Y:S02]  /*1a010*/  STG.E.64 desc[UR4][R126.64+0x200], R112 ;  /* 0x000200707e007986 */ /* 0x0009e4000c101b04 */
.L_x_11576:
[----:B------:R-:W-:Y:S05]  /*1a020*/  BSYNC B2 ;  /* 0x0000000000027941 */ /* 0x000fea0003800000 */
.L_x_11574:
[----:B----4-:R-:W-:Y:S01]  /*1a030*/  VIADD R112, R124, 0x180 ;  /* 0x000001807c707836 */ /* 0x010fe20000000000 */
        /* <DEDUP_REMOVED lines=8> */
.L_x_11592:
        /* <DEDUP_REMOVED lines=10> */
[----:B-1----:R-:W-:-:S07]  /*1a160*/  MOV R129, 0x1a180 ;  /* 0x0001a18000817802 */ /* 0x002fce0000000f00 */
[----:B0-23--:R-:W-:Y:S05]  /*1a170*/  CALL.REL.NOINC `($__internal_16_$__cuda_sm3x_div_rn_noftz_f32_slowpath) ;  /* 0x0000014800c87944 */ /* 0x00dfea0003c00000 */
.L_x_11595:
[----:B------:R-:W-:Y:S05]  /*1a180*/  BSYNC B3 ;  /* 0x0000000000037941 */ /* 0x000fea0003800000 */
.L_x_11594:
[----:B------:R-:W-:Y:S01]  /*1a190*/  IADD3 R112, R124, 0x181, RZ ;  /* 0x000001817c707810 */ /* 0x000fe20007ffe0ff */
[----:B------:R-:W-:Y:S01]  /*1a1a0*/  BSSY B3, `(.L_x_11596) ;  /* 0x0000013000037945 */ /* 0x000fe20003800000 */
[----:B------:R-:W-:Y:S02]  /*1a1b0*/  F2FP.F16.F32.PACK_AB R108, RZ, R130 ;  /* 0x00000082ff6c723e */ /* 0x000fe400000000ff */
        /* <DEDUP_REMOVED lines=15> */
.L_x_11599:
[----:B------:R-:W-:Y:S05]  /*1a2b0*/  BSYNC B4 ;  /* 0x0000000000047941 */ /* 0x000fea0003800000 */
.L_x_11598:
[----:B------:R-:W-:-:S07]  /*1a2c0*/  F2FP.F16.F32.PACK_AB R111, RZ, R130 ;  /* 0x00000082ff6f723e */ /* 0x000fce00000000ff */
.L_x_11597:
[----:B------:R-:W-:Y:S05]  /*1a2d0*/  BSYNC B3 ;  /* 0x0000000000037941 */ /* 0x000fea0003800000 */
.L_x_11596:
        /* <DEDUP_REMOVED lines=18> */
.L_x_11603:
[----:B------:R-:W-:Y:S05]  /*1a400*/  BSYNC B4 ;  /* 0x0000000000047941 */ /* 0x000fea0003800000 */
.L_x_11602:
[----:B------:R-:W-:-:S07]  /*1a410*/  F2FP.F16.F32.PACK_AB R109, RZ, R130 ;  /* 0x00000082ff6d723e */ /* 0x000fce00000000ff */
.L_x_11601:
[----:B------:R-:W-:Y:S05]  /*1a420*/  BSYNC B3 ;  /* 0x0000000000037941 */ /* 0x000fea0003800000 */
.L_x_11600:
        /* <DEDUP_REMOVED lines=17> */
.L_x_11607:
[----:B------:R-:W-:Y:S05]  /*1a540*/  BSYNC B4 ;  /* 0x0000000000047941 */ /* 0x000fea0003800000 */
.L_x_11606:
[----:B------:R-:W-:-:S07]  /*1a550*/  F2FP.F16.F32.PACK_AB R130, RZ, R130 ;  /* 0x00000082ff82723e */ /* 0x000fce00000000ff */
.L_x_11605:
[----:B------:R-:W-:Y:S05]  /*1a560*/  BSYNC B3 ;  /* 0x0000000000037941 */ /* 0x000fea0003800000 */
.L_x_11604:
[----:B------:R-:W-:-:S05]  /*1a570*/  PRMT R109, R109, 0x5410, R130 ;  /* 0x000054106d6d7816 */ /* 0x000fca0000000082 */
[----:B------:R4:W-:Y:S02]  /*1a580*/  STG.E.64 desc[UR4][R126.64+0x300], R108 ;  /* 0x0003006c7e007986 */ /* 0x0009e4000c101b04 */
.L_x_11593:
[----:B------:R-:W-:Y:S05]  /*1a590*/  BSYNC B2 ;  /* 0x0000000000027941 */ /* 0x000fea0003800000 */
.L_x_11591:
        /* <DEDUP_REMOVED lines=9> */
.L_x_11609:
        /* <DEDUP_REMOVED lines=12> */
.L_x_11612:
[----:B------:R-:W-:Y:S05]  /*1a6f0*/  BSYNC B3 ;  /* 0x0000000000037941 */ /* 0x000fea0003800000 */
.L_x_11611:
[----:B------:R-:W-:Y:S01]  /*1a700*/  IADD3 R108, R124, 0x201, RZ ;  /* 0x000002017c6c7810 */ /* 0x000fe20007ffe0ff */
[----:B------:R-:W-:Y:S03]  /*1a710*/  BSSY B3, `(.L_x_11613) ;  /* 0x0000013000037945 */ /* 0x000fe60003800000 */
[----:B------:R-:W-:Y:S02]  /*1a720*/  ISETP.GE.AND P0, PT, R108, R123, PT ;  /* 0x0000007b6c00720c */ /* 0x000fe40003f06270 */
[----:B------:R-:W-:-:S11]  /*1a730*/  F2FP.F16.F32.PACK_AB R108, RZ, R130 ;  /* 0x00000082ff6c723e */ /* 0x000fd600000000ff */
        /* <DEDUP_REMOVED lines=14> */
.L_x_11616:
[----:B------:R-:W-:Y:S05]  /*1a820*/  BSYNC B4 ;  /* 0x0000000000047941 */ /* 0x000fea0003800000 */
.L_x_11615:
[----:B------:R-:W-:-:S07]  /*1a830*/  F2FP.F16.F32.PACK_AB R130, RZ, R130 ;  /* 0x00000082ff82723e */ /* 0x000fce00000000ff */
.L_x_11614:
[----:B------:R-:W-:Y:S05]  /*1a840*/  BSYNC B3 ;  /* 0x0000000000037941 */ /* 0x000fea0003800000 */
.L_x_11613:
        /* <DEDUP_REMOVED lines=18> */
.L_x_11620:
[----:B------:R-:W-:Y:S05]  /*1a970*/  BSYNC B4 ;  /* 0x0000000000047941 */ /* 0x000fea0003800000 */
.L_x_11619:
[----:B------:R-:W-:-:S07]  /*1a980*/  F2FP.F16.F32.PACK_AB R103, RZ, R130 ;  /* 0x00000082ff67723e */ /* 0x000fce00000000ff */
.L_x_11618:
[----:B------:R-:W-:Y:S05]  /*1a990*/  BSYNC B3 ;  /* 0x0000000000037941 */ /* 0x000fea0003800000 */
.L_x_11617:
        /* <DEDUP_REMOVED lines=17> */
.L_x_11624:
[----:B------:R-:W-:Y:S05]  /*1aab0*/  BSYNC B4 ;  /* 0x0000000000047941 */ /* 0x000fea0003800000 */
.L_x_11623:
[----:B------:R-:W-:-:S07]  /*1aac0*/  F2FP.F16.F32.PACK_AB R105, RZ, R130 ;  /* 0x00000082ff69723e */ /* 0x000fce00000000ff */
.L_x_11622:
[----:B------:R-:W-:Y:S05]  /*1aad0*/  BSYNC B3 ;  /* 0x0000000000037941 */ /* 0x000fea0003800000 */
.L_x_11621:
[----:B------:R-:W-:-:S05]  /*1aae0*/  PRMT R105, R103, 0x5410, R105 ;  /* 0x0000541067697816 */ /* 0x000fca0000000069 */
[----:B------:R4:W-:Y:S02]  /*1aaf0*/  STG.E.64 desc[UR4][R126.64+0x400], R104 ;  /* 0x000400687e007986 */ /* 0x0009e4000c101b04 */
.L_x_11610:
[----:B------:R-:W-:Y:S05]  /*1ab00*/  BSYNC B2 ;  /* 0x0000000000027941 */ /* 0x000fea0003800000 */
.L_x_11608:
        /* <DEDUP_REMOVED lines=9> */
.L_x_11626:
        /* <DEDUP_REMOVED lines=12> */
.L_x_11629:
[----:B------:R-:W-:Y:S05]  /*1ac60*/  BSYNC B3 ;  /* 0x0000000000037941 */ /* 0x000fea0003800000 */
.L_x_11628:
[----:B------:R-:W-:Y:S01]  /*1ac70*/  VIADD R100, R124, 0x281 ;  /* 0x000002817c647836 */ /* 0x000fe20000000000 */
[----:B------:R-:W-:Y:S04]  /*1ac80*/  BSSY B3, `(.L_x_11630) ;  /* 0x0000013000037945 */ /* 0x000fe80003800000 */
        /* <DEDUP_REMOVED lines=16> */
.L_x_11633:
[----:B------:R-:W-:Y:S05]  /*1ad90*/  BSYNC B4 ;  /* 0x0000000000047941 */ /* 0x000fea0003800000 */
.L_x_11632:
[----:B------:R-:W-:-:S07]  /*1ada0*/  F2FP.F16.F32.PACK_AB R130, RZ, R130 ;  /* 0x00000082ff82723e */ /* 0x000fce00000000ff */
.L_x_11631:
[----:B------:R-:W-:Y:S05]  /*1adb0*/  BSYNC B3 ;  /* 0x0000000000037941 */ /* 0x000fea0003800000 */
.L_x_11630:
        /* <DEDUP_REMOVED lines=18> */
.L_x_11637:
[----:B------:R-:W-:Y:S05]  /*1aee0*/  BSYNC B4 ;  /* 0x0000000000047941 */ /* 0x000fea0003800000 */
.L_x_11636:
[----:B------:R-:W-:-:S07]  /*1aef0*/  F2FP.F16.F32.PACK_AB R101, RZ, R130 ;  /* 0x00000082ff65723e */ /* 0x000fce00000000ff */
.L_x_11635:
[----:B------:R-:W-:Y:S05]  /*1af00*/  BSYNC B3 ;  /* 0x0000000000037941 */ /* 0x000fea0003800000 */
.L_x_11634:
        /* <DEDUP_REMOVED lines=17> */
.L_x_11641:
[----:B------:R-:W-:Y:S05]  /*1b020*/  BSYNC B4 ;  /* 0x0000000000047941 */ /* 0x000fea0003800000 */
.L_x_11640:
[----:B------:R-:W-:-:S07]  /*1b030*/  F2FP.F16.F32.PACK_AB R130, RZ, R130 ;  /* 0x00000082ff82723e */ /* 0x000fce00000000ff */
.L_x_11639:
[----:B------:R-:W-:Y:S05]  /*1b040*/  BSYNC B3 ;  /* 0x0000000000037941 */ /* 0x000fea0003800000 */
.L_x_11638:
[----:B------:R-:W-:-:S05]  /*1b050*/  PRMT R101, R101, 0x5410, R130 ;  /* 0x0000541065657816 */ /* 0x000fca0000000082 */
[----:B------:R4:W-:Y:S02]  /*1b060*/  STG.E.64 desc[UR4][R126.64+0x500], R100 ;  /* 0x000500647e007986 */ /* 0x0009e4000c101b04 */
.L_x_11627:
[----:B------:R-:W-:Y:S05]  /*1b070*/  BSYNC B2 ;  /* 0x0000000000027941 */ /* 0x000fea0003800000 */
.L_x_11625:
        /* <DEDUP_REMOVED lines=9> */
.L_x_11643:
        /* <DEDUP_REMOVED lines=12> */
.L_x_11646:
[----:B------:R-:W-:Y:S05]  /*1b1d0*/  BSYNC B3 ;  /* 0x0000000000037941 */ /* 0x000fea0003800000 */
.L_x_11645:
        /* <DEDUP_REMOVED lines=18> */
.L_x_11650:
[----:B------:R-:W-:Y:S05]  /*1b300*/  BSYNC B4 ;  /* 0x0000000000047941 */ /* 0x000fea0003800000 */
.L_x_11649:
[----:B------:R-:W-:-:S07]  /*1b310*/  F2FP.F16.F32.PACK_AB R130, RZ, R130 ;  /* 0x00000082ff82723e */ /* 0x000fce00000000ff */
.L_x_11648:
[----:B------:R-:W-:Y:S05]  /*1b320*/  BSYNC B3 ;  /* 0x0000000000037941 */ /* 0x000fea0003800000 */
.L_x_11647:
[----:B------:R-:W-:Y:S01]  /*1b330*/  IADD3 R96, R124, 0x302, RZ ;  /* 0x000003027c607810 */ /* 0x000fe20007ffe0ff */
[----:B------:R-:W-:Y:S03]  /*1b340*/  BSSY B3, `(.L_x_11651) ;  /* 0x0000013000037945 */ /* 0x000fe60003800000 */
        /* <DEDUP_REMOVED lines=16> */
.L_x_11654:
[----:B------:R-:W-:Y:S05]  /*1b450*/  BSYNC B4 ;  /* 0x0000000000047941 */ /* 0x000fea0003800000 */
.L_x_11653:
[----:B------:R-:W-:-:S07]  /*1b460*/  F2FP.F16.F32.PACK_AB R95, RZ, R130 ;  /* 0x00000082ff5f723e */ /* 0x000fce00000000ff */
.L_x_11652:
[----:B------:R-:W-:Y:S05]  /*1b470*/  BSYNC B3 ;  /* 0x0000000000037941 */ /* 0x000fea0003800000 */
.L_x_11651:
        /* <DEDUP_REMOVED lines=17> */
.L_x_11658:
[----:B------:R-:W-:Y:S05]  /*1b590*/  BSYNC B4 ;  /* 0x0000000000047941 */ /* 0x000fea0003800000 */
.L_x_11657:
[----:B------:R-:W-:-:S07]  /*1b5a0*/  F2FP.F16.F32.PACK_AB R97, RZ, R130 ;  /* 0x00000082ff61723e */ /* 0x000fce00000000ff */
.L_x_11656:
[----:B------:R-:W-:Y:S05]  /*1b5b0*/  BSYNC B3 ;  /* 0x0000000000037941 */ /* 0x000fea0003800000 */
.L_x_11655:
[----:B------:R-:W-:-:S05]  /*1b5c0*/  PRMT R97, R95, 0x5410, R97 ;  /* 0x000054105f617816 */ /* 0x000fca0000000061 */
[----:B------:R4:W-:Y:S02]  /*1b5d0*/  STG.E.64 desc[UR4][R126.64+0x600], R96 ;  /* 0x000600607e007986 */ /* 0x0009e4000c101b04 */
.L_x_11644:
[----:B------:R-:W-:Y:S05]  /*1b5e0*/  BSYNC B2 ;  /* 0x0000000000027941 */ /* 0x000fea0003800000 */
.L_x_11642:
        /* <DEDUP_REMOVED lines=9> */
.L_x_11660:
        /* <DEDUP_REMOVED lines=12> */
.L_x_11663:
[----:B------:R-:W-:Y:S05]  /*1b740*/  BSYNC B3 ;  /* 0x0000000000037941 */ /* 0x000fea0003800000 */
.L_x_11662:
        /* <DEDUP_REMOVED lines=18> */
.L_x_11667:
[----:B------:R-:W-:Y:S05]  /*1b870*/  BSYNC B4 ;  /* 0x0000000000047941 */ /* 0x000fea0003800000 */
.L_x_11666:
[----:B------:R-:W-:-:S07]  /*1b880*/  F2FP.F16.F32.PACK_AB R130, RZ, R130 ;  /* 0x00000082ff82723e */ /* 0x000fce00000000ff */
.L_x_11665:
[----:B------:R-:W-:Y:S05]  /*1b890*/  BSYNC B3 ;  /* 0x0000000000037941 */ /* 0x000fea0003800000 */
.L_x_11664:
[----:B------:R-:W-:Y:S01]  /*1b8a0*/  VIADD R96, R124, 0x382 ;  /* 0x000003827c607836 */ /* 0x000fe20000000000 */
[----:B------:R-:W-:Y:S01]  /*1b8b0*/  BSSY B3, `(.L_x_11668) ;  /* 0x0000013000037945 */ /* 0x000fe20003800000 */
[----:B------:R-:W-:-:S03]  /*1b8c0*/  PRMT R92, R92, 0x5410, R130 ;  /* 0x000054105c5c7816 */ /* 0x000fc60000000082 */
        /* <DEDUP_REMOVED lines=15> */
.L_x_11671:
[----:B------:R-:W-:Y:S05]  /*1b9c0*/  BSYNC B4 ;  /* 0x0000000000047941 */ /* 0x000fea0003800000 */
.L_x_11670:
[----:B------:R-:W-:-:S07]  /*1b9d0*/  F2FP.F16.F32.PACK_AB R93, RZ, R130 ;  /* 0x00000082ff5d723e */ /* 0x000fce00000000ff */
.L_x_11669:
[----:B------:R-:W-:Y:S05]  /*1b9e0*/  BSYNC B3 ;  /* 0x0000000000037941 */ /* 0x000fea0003800000 */
.L_x_11668:
        /* <DEDUP_REMOVED lines=17> */
.L_x_11675:
[----:B------:R-:W-:Y:S05]  /*1bb00*/  BSYNC B4 ;  /* 0x0000000000047941 */ /* 0x000fea0003800000 */
.L_x_11674:
[----:B------:R-:W-:-:S07]  /*1bb10*/  F2FP.F16.F32.PACK_AB R130, RZ, R130 ;  /* 0x00000082ff82723e */ /* 0x000fce00000000ff */
.L_x_11673:
[----:B------:R-:W-:Y:S05]  /*1bb20*/  BSYNC B3 ;  /* 0x0000000000037941 */ /* 0x000fea0003800000 */
.L_x_11672:
[----:B------:R-:W-:-:S05]  /*1bb30*/  PRMT R93, R93, 0x5410, R130 ;  /* 0x000054105d5d7816 */ /* 0x000fca0000000082 */
[----:B------:R4:W-:Y:S02]  /*1bb40*/  STG.E.64 desc[UR4][R126.64+0x700], R92 ;  /* 0x0007005c7e007986 */ /* 0x0009e4000c101b04 */
.L_x_11661:
[----:B------:R-:W-:Y:S05]  /*1bb50*/  BSYNC B2 ;  /* 0x0000000000027941 */ /* 0x000fea0003800000 */
.L_x_11659:
        /* <DEDUP_REMOVED lines=9> */
.L_x_11677:
        /* <DEDUP_REMOVED lines=12> */
.L_x_11680:
[----:B------:R-:W-:Y:S05]  /*1bcb0*/  BSYNC B3 ;  /* 0x0000000000037941 */ /* 0x000fea0003800000 */
.L_x_11679:
[----:B------:R-:W-:Y:S01]  /*1bcc0*/  VIADD R92, R124, 0x401 ;  /* 0x000004017c5c7836 */ /* 0x000fe20000000000 */
[----:B------:R-:W-:Y:S01]  /*1bcd0*/  BSSY B3, `(.L_x_11681) ;  /* 0x0000013000037945 */ /* 0x000fe20003800000 */
[----:B------:R-:W-:-:S03]  /*1bce0*/  F2FP.F16.F32.PACK_AB R87, RZ, R130 ;  /* 0x00000082ff57723e */ /* 0x000fc600000000ff */
        /* <DEDUP_REMOVED lines=15> */
.L_x_11684:
[----:B------:R-:W-:Y:S05]  /*1bde0*/  BSYNC B4 ;  /* 0x0000000000047941 */ /* 0x000fea0003800000 */
.L_x_11683:
[----:B------:R-:W-:-:S07]  /*1bdf0*/  F2FP.F16.F32.PACK_AB R130, RZ, R130 ;  /* 0x00000082ff82723e */ /* 0x000fce00000000ff */
.L_x_11682:
[----:B------:R-:W-:Y:S05]  /*1be00*/  BSYNC B3 ;  /* 0x0000000000037941 */ /* 0x000fea0003800000 */
.L_x_11681:
        /* <DEDUP_REMOVED lines=18> */
.L_x_11688:
[----:B------:R-:W-:Y:S05]  /*1bf30*/  BSYNC B4 ;  /* 0x0000000000047941 */ /* 0x000fea0003800000 */
.L_x_11687:
[----:B------:R-:W-:-:S07]  /*1bf40*/  F2FP.F16.F32.PACK_AB R92, RZ, R130 ;  /* 0x00000082ff5c723e */ /* 0x000fce00000000ff */
.L_x_11686:
[----:B------:R-:W-:Y:S05]  /*1bf50*/  BSYNC B3 ;  /* 0x0000000000037941 */ /* 0x000fea0003800000 */
.L_x_11685:
        /* <DEDUP_REMOVED lines=17> */
.L_x_11692:
[----:B------:R-:W-:Y:S05]  /*1c070*/  BSYNC B4 ;  /* 0x0000000000047941 */ /* 0x000fea0003800000 */
.L_x_11691:
[----:B------:R-:W-:-:S07]  /*1c080*/  F2FP.F16.F32.PACK_AB R89, RZ, R130 ;  /* 0x00000082ff59723e */ /* 0x000fce00000000ff */
.L_x_11690:
[----:B------:R-:W-:Y:S05]  /*1c090*/  BSYNC B3 ;  /* 0x0000000000037941 */ /* 0x000fea0003800000 */
.L_x_11689:
[----:B------:R-:W-:-:S05]  /*1c0a0*/  PRMT R89, R92, 0x5410, R89 ;  /* 0x000054105c597816 */ /* 0x000fca0000000059 */
[----:B------:R4:W-:Y:S02]  /*1c0b0*/  STG.E.64 desc[UR4][R126.64+0x800], R88 ;  /* 0x000800587e007986 */ /* 0x0009e4000c101b04 */
.L_x_11678:
[----:B------:R-:W-:Y:S05]  /*1c0c0*/  BSYNC B2 ;  /* 0x0000000000027941 */ /* 0x000fea0003800000 */
.L_x_11676:
        /* <DEDUP_REMOVED lines=9> */
.L_x_11694:
        /* <DEDUP_REMOVED lines=12> */
.L_x_11697:
[----:B------:R-:W-:Y:S05]  /*1c220*/  BSYNC B3 ;  /* 0x0000000000037941 */ /* 0x000fea0003800000 */
.L_x_11696:
        /* <DEDUP_REMOVED lines=18> */
.L_x_11701:
[----:B------:R-:W-:Y:S05]  /*1c350*/  BSYNC B4 ;  /* 0x0000000000047941 */ /* 0x000fea0003800000 */
.L_x_11700:
[----:B------:R-:W-:-:S07]  /*1c360*/  F2FP.F16.F32.PACK_AB R130, RZ, R130 ;  /* 0x00000082ff82723e */ /* 0x000fce00000000ff */
.L_x_11699:
[----:B------:R-:W-:Y:S05]  /*1c370*/  BSYNC B3 ;  /* 0x0000000000037941 */ /* 0x000fea0003800000 */
.L_x_11698:
        /* <DEDUP_REMOVED lines=18> */
.L_x_11705:
[----:B------:R-:W-:Y:S05]  /*1c4a0*/  BSYNC B4 ;  /* 0x0000000000047941 */ /* 0x000fea0003800000 */
.L_x_11704:
[----:B------:R-:W-:-:S07]  /*1c4b0*/  F2FP.F16.F32.PACK_AB R85, RZ, R130 ;  /* 0x00000082ff55723e */ /* 0x000fce00000000ff */
.L_x_11703:
[----:B------:R-:W-:Y:S05]  /*1c4c0*/  BSYNC B3 ;  /* 0x0000000000037941 */ /* 0x000fea0003800000 */
.L_x_11702:
        /* <DEDUP_REMOVED lines=17> */
.L_x_11709:
[----:B------:R-:W-:Y:S05]  /*1c5e0*/  BSYNC B4 ;  /* 0x0000000000047941 */ /* 0x000fea0003800000 */
.L_x_11708:
[----:B------:R-:W-:-:S07]  /*1c5f0*/  F2FP.F16.F32.PACK_AB R130, RZ, R130 ;  /* 0x00000082ff82723e */ /* 0x000fce00000000ff */
.L_x_11707:
[----:B------:R-:W-:Y:S05]  /*1c600*/  BSYNC B3 ;  /* 0x0000000000037941 */ /* 0x000fea0003800000 */
.L_x_11706:
[----:B------:R-:W-:-:S05]  /*1c610*/  PRMT R85, R85, 0x5410, R130 ;  /* 0x0000541055557816 */ /* 0x000fca0000000082 */
[----:B------:R4:W-:Y:S02]  /*1c620*/  STG.E.64 desc[UR4][R126.64+0x900], R84 ;  /* 0x000900547e007986 */ /* 0x0009e4000c101b04 */
.L_x_11695:
[----:B------:R-:W-:Y:S05]  /*1c630*/  BSYNC B2 ;  /* 0x0000000000027941 */ /* 0x000fea0003800000 */
.L_x_11693:
        /* <DEDUP_REMOVED lines=9> */
.L_x_11711:
        /* <DEDUP_REMOVED lines=12> */
.L_x_11714:
[----:B------:R-:W-:Y:S05]  /*1c790*/  BSYNC B3 ;  /* 0x0000000000037941 */ /* 0x000fea0003800000 */
.L_x_11713:
        /* <DEDUP_REMOVED lines=18> */
.L_x_11718:
[----:B------:R-:W-:Y:S05]  /*1c8c0*/  BSYNC B4 ;  /* 0x0000000000047941 */ /* 0x000fea0003800000 */
.L_x_11717:
[----:B------:R-:W-:-:S07]  /*1c8d0*/  F2FP.F16.F32.PACK_AB R130, RZ, R130 ;  /* 0x00000082ff82723e */ /* 0x000fce00000000ff */
.L_x_11716:
[----:B------:R-:W-:Y:S05]  /*1c8e0*/  BSYNC B3 ;  /* 0x0000000000037941 */ /* 0x000fea0003800000 */
.L_x_11715:
        /* <DEDUP_REMOVED lines=18> */
.L_x_11722:
[----:B------:R-:W-:Y:S05]  /*1ca10*/  BSYNC B4 ;  /* 0x0000000000047941 */ /* 0x000fea0003800000 */
.L_x_11721:
[----:B------:R-:W-:-:S07]  /*1ca20*/  F2FP.F16.F32.PACK_AB R84, RZ, R130 ;  /* 0x00000082ff54723e */ /* 0x000fce00000000ff */
.L_x_11720:
[----:B------:R-:W-:Y:S05]  /*1ca30*/  BSYNC B3 ;  /* 0x0000000000037941 */ /* 0x000fea0003800000 */
.L_x_11719:
        /* <DEDUP_REMOVED lines=17> */
.L_x_11726:
[----:B------:R-:W-:Y:S05]  /*1cb50*/  BSYNC B4 ;  /* 0x0000000000047941 */ /* 0x000fea0003800000 */
.L_x_11725:
[----:B------:R-:W-:-:S07]  /*1cb60*/  F2FP.F16.F32.PACK_AB R81, RZ, R130 ;  /* 0x00000082ff51723e */ /* 0x000fce00000000ff */
.L_x_11724:
[----:B------:R-:W-:Y:S05]  /*1cb70*/  BSYNC B3 ;  /* 0x0000000000037941 */ /* 0x000fea0003800000 */
.L_x_11723:
[----:B------:R-:W-:-:S05]  /*1cb80*/  PRMT R81, R84, 0x5410, R81 ;  /* 0x0000541054517816 */ /* 0x000fca0000000051 */
[----:B------:R4:W-:Y:S02]  /*1cb90*/  STG.E.64 desc[UR4][R126.64+0xa00], R80 ;  /* 0x000a00507e007986 */ /* 0x0009e4000c101b04 */
.L_x_11712:
[----:B------:R-:W-:Y:S05]  /*1cba0*/  BSYNC B2 ;  /* 0x0000000000027941 */ /* 0x000fea0003800000 */
.L_x_11710:
        /* <DEDUP_REMOVED lines=9> */
.L_x_11728:
        /* <DEDUP_REMOVED lines=12> */
.L_x_11731:
[----:B------:R-:W-:Y:S05]  /*1cd00*/  BSYNC B3 ;  /* 0x0000000000037941 */ /* 0x000fea0003800000 */
.L_x_11730:
        /* <DEDUP_REMOVED lines=18> */
.L_x_11735:
[----:B------:R-:W-:Y:S05]  /*1ce30*/  BSYNC B4 ;  /* 0x0000000000047941 */ /* 0x000fea0003800000 */
.L_x_11734:
[----:B------:R-:W-:-:S07]  /*1ce40*/  F2FP.F16.F32.PACK_AB R130, RZ, R130 ;  /* 0x00000082ff82723e */ /* 0x000fce00000000ff */
.L_x_11733:
[----:B------:R-:W-:Y:S05]  /*1ce50*/  BSYNC B3 ;  /* 0x0000000000037941 */ /* 0x000fea0003800000 */
.L_x_11732:
        /* <DEDUP_REMOVED lines=18> */
.L_x_11739:
[----:B------:R-:W-:Y:S05]  /*1cf80*/  BSYNC B4 ;  /* 0x0000000000047941 */ /* 0x000fea0003800000 */
.L_x_11738:
[----:B------:R-:W-:-:S07]  /*1cf90*/  F2FP.F16.F32.PACK_AB R77, RZ, R130 ;  /* 0x00000082ff4d723e */ /* 0x000fce00000000ff */
.L_x_11737:
[----:B------:R-:W-:Y:S05]  /*1cfa0*/  BSYNC B3 ;  /* 0x0000000000037941 */ /* 0x000fea0003800000 */
.L_x_11736:
        /* <DEDUP_REMOVED lines=17> */
.L_x_11743:
[----:B------:R-:W-:Y:S05]  /*1d0c0*/  BSYNC B4 ;  /* 0x0000000000047941 */ /* 0x000fea0003800000 */
.L_x_11742:
[----:B------:R-:W-:-:S07]  /*1d0d0*/  F2FP.F16.F32.PACK_AB R130, RZ, R130 ;  /* 0x00000082ff82723e */ /* 0x000fce00000000ff */
.L_x_11741:
[----:B------:R-:W-:Y:S05]  /*1d0e0*/  BSYNC B3 ;  /* 0x0000000000037941 */ /* 0x000fea0003800000 */
.L_x_11740:
[----:B------:R-:W-:-:S05]  /*1d0f0*/  PRMT R77, R77, 0x5410, R130 ;  /* 0x000054104d4d7816 */ /* 0x000fca0000000082 */
[----:B------:R4:W-:Y:S02]  /*1d100*/  STG.E.64 desc[UR4][R126.64+0xb00], R76 ;  /* 0x000b004c7e007986 */ /* 0x0009e4000c101b04 */
.L_x_11729:
[----:B------:R-:W-:Y:S05]  /*1d110*/  BSYNC B2 ;  /* 0x0000000000027941 */ /* 0x000fea0003800000 */
.L_x_11727:
        /* <DEDUP_REMOVED lines=9> */
.L_x_11745:
        /* <DEDUP_REMOVED lines=12> */
.L_x_11748:
[----:B------:R-:W-:Y:S05]  /*1d270*/  BSYNC B3 ;  /* 0x0000000000037941 */ /* 0x000fea0003800000 */
.L_x_11747:
        /* <DEDUP_REMOVED lines=18> */
.L_x_11752:
[----:B------:R-:W-:Y:S05]  /*1d3a0*/  BSYNC B4 ;  /* 0x0000000000047941 */ /* 0x000fea0003800000 */
.L_x_11751:
[----:B------:R-:W-:-:S07]  /*1d3b0*/  F2FP.F16.F32.PACK_AB R130, RZ, R130 ;  /* 0x00000082ff82723e */ /* 0x000fce00000000ff */
.L_x_11750:
[----:B------:R-:W-:Y:S05]  /*1d3c0*/  BSYNC B3 ;  /* 0x0000000000037941 */ /* 0x000fea0003800000 */
.L_x_11749:
        /* <DEDUP_REMOVED lines=18> */
.L_x_11756:
[----:B------:R-:W-:Y:S05]  /*1d4f0*/  BSYNC B4 ;  /* 0x0000000000047941 */ /* 0x000fea0003800000 */
.L_x_11755:
[----:B------:R-:W-:-:S07]  /*1d500*/  F2FP.F16.F32.PACK_AB R76, RZ, R130 ;  /* 0x00000082ff4c723e */ /* 0x000fce00000000ff */
.L_x_11754:
[----:B------:R-:W-:Y:S05]  /*1d510*/  BSYNC B3 ;  /* 0x0000000000037941 */ /* 0x000fea0003800000 */
.L_x_11753:
        /* <DEDUP_REMOVED lines=17> */
.L_x_11760:
[----:B------:R-:W-:Y:S05]  /*1d630*/  BSYNC B4 ;  /* 0x0000000000047941 */ /* 0x000fea0003800000 */
.L_x_11759:
[----:B------:R-:W-:-:S07]  /*1d640*/  F2FP.F16.F32.PACK_AB R73, RZ, R130 ;  /* 0x00000082ff49723e */ /* 0x000fce00000000ff */
.L_x_11758:
[----:B------:R-:W-:Y:S05]  /*1d650*/  BSYNC B3 ;  /* 0x0000000000037941 */ /* 0x000fea0003800000 */
.L_x_11757:
[----:B------:R-:W-:-:S05]  /*1d660*/  PRMT R73, R76, 0x5410, R73 ;  /* 0x000054104c497816 */ /* 0x000fca0000000049 */
[----:B------:R4:W-:Y:S02]  /*1d670*/  STG.E.64 desc[UR4][R126.64+0xc00], R72 ;  /* 0x000c00487e007986 */ /* 0x0009e4000c101b04 */
.L_x_11746:
[----:B------:R-:W-:Y:S05]  /*1d680*/  BSYNC B2 ;  /* 0x0000000000027941 */ /* 0x000fea0003800000 */
.L_x_11744:
        /* <DEDUP_REMOVED lines=9> */
.L_x_11762:
        /* <DEDUP_REMOVED lines=12> */
.L_x_11765:
[----:B------:R-:W-:Y:S05]  /*1d7e0*/  BSYNC B3 ;  /* 0x0000000000037941 */ /* 0x000fea0003800000 */
.L_x_11764:
        /* <DEDUP_REMOVED lines=18> */
.L_x_11769:
[----:B------:R-:W-:Y:S05]  /*1d910*/  BSYNC B4 ;  /* 0x0000000000047941 */ /* 0x000fea0003800000 */
.L_x_11768:
[----:B------:R-:W-:-:S07]  /*1d920*/  F2FP.F16.F32.PACK_AB R130, RZ, R130 ;  /* 0x00000082ff82723e */ /* 0x000fce00000000ff */
.L_x_11767:
[----:B------:R-:W-:Y:S05]  /*1d930*/  BSYNC B3 ;  /* 0x0000000000037941 */ /* 0x000fea0003800000 */
.L_x_11766:
        /* <DEDUP_REMOVED lines=18> */
.L_x_11773:
[----:B------:R-:W-:Y:S05]  /*1da60*/  BSYNC B4 ;  /* 0x0000000000047941 */ /* 0x000fea0003800000 */
.L_x_11772:
[----:B------:R-:W-:-:S07]  /*1da70*/  F2FP.F16.F32.PACK_AB R69, RZ, R130 ;  /* 0x00000082ff45723e */ /* 0x000fce00000000ff */
.L_x_11771:
[----:B------:R-:W-:Y:S05]  /*1da80*/  BSYNC B3 ;  /* 0x0000000000037941 */ /* 0x000fea0003800000 */
.L_x_11770:
        /* <DEDUP_REMOVED lines=17> */
.L_x_11777:
[----:B------:R-:W-:Y:S05]  /*1dba0*/  BSYNC B4 ;  /* 0x0000000000047941 */ /* 0x000fea0003800000 */
.L_x_11776:
[----:B------:R-:W-:-:S07]  /*1dbb0*/  F2FP.F16.F32.PACK_AB R130, RZ, R130 ;  /* 0x00000082ff82723e */ /* 0x000fce00000000ff */
.L_x_11775:
[----:B------:R-:W-:Y:S05]  /*1dbc0*/  BSYNC B3 ;  /* 0x0000000000037941 */ /* 0x000fea0003800000 */
.L_x_11774:
[----:B------:R-:W-:-:S05]  /*1dbd0*/  PRMT R69, R69, 0x5410, R130 ;  /* 0x0000541045457816 */ /* 0x000fca0000000082 */
[----:B------:R4:W-:Y:S02]  /*1dbe0*/  STG.E.64 desc[UR4][R126.64+0xd00], R68 ;  /* 0x000d00447e007986 */ /* 0x0009e4000c101b04 */
.L_x_11763:
[----:B------:R-:W-:Y:S05]  /*1dbf0*/  BSYNC B2 ;  /* 0x0000000000027941 */ /* 0x000fea0003800000 */
.L_x_11761:
        /* <DEDUP_REMOVED lines=9> */
.L_x_11779:
        /* <DEDUP_REMOVED lines=12> */
.L_x_11782:
[----:B------:R-:W-:Y:S05]  /*1dd50*/  BSYNC B3 ;  /* 0x0000000000037941 */ /* 0x000fea0003800000 */
.L_x_11781:
        /* <DEDUP_REMOVED lines=18> */
.L_x_11786:
[----:B------:R-:W-:Y:S05]  /*1de80*/  BSYNC B4 ;  /* 0x0000000000047941 */ /* 0x000fea0003800000 */
.L_x_11785:
[----:B------:R-:W-:-:S07]  /*1de90*/  F2FP.F16.F32.PACK_AB R130, RZ, R130 ;  /* 0x00000082ff82723e */ /* 0x000fce00000000ff */
.L_x_11784:
[----:B------:R-:W-:Y:S05]  /*1dea0*/  BSYNC B3 ;  /* 0x0000000000037941 */ /* 0x000fea0003800000 */
.L_x_11783:
        /* <DEDUP_REMOVED lines=18> */
.L_x_11790:
[----:B------:R-:W-:Y:S05]  /*1dfd0*/  BSYNC B4 ;  /* 0x0000000000047941 */ /* 0x000fea0003800000 */
.L_x_11789:
[----:B------:R-:W-:-:S07]  /*1dfe0*/  F2FP.F16.F32.PACK_AB R68, RZ, R130 ;  /* 0x00000082ff44723e */ /* 0x000fce00000000ff */
.L_x_11788:
[----:B------:R-:W-:Y:S05]  /*1dff0*/  BSYNC B3 ;  /* 0x0000000000037941 */ /* 0x000fea0003800000 */
.L_x_11787:
        /* <DEDUP_REMOVED lines=17> */
.L_x_11794:
[----:B------:R-:W-:Y:S05]  /*1e110*/  BSYNC B4 ;  /* 0x0000000000047941 */ /* 0x000fea0003800000 */
.L_x_11793:
[----:B------:R-:W-:-:S07]  /*1e120*/  F2FP.F16.F32.PACK_AB R65, RZ, R130 ;  /* 0x00000082ff41723e */ /* 0x000fce00000000ff */
.L_x_11792:
[----:B------:R-:W-:Y:S05]  /*1e130*/  BSYNC B3 ;  /* 0x0000000000037941 */ /* 0x000fea0003800000 */
.L_x_11791:
[----:B------:R-:W-:-:S05]  /*1e140*/  PRMT R65, R68, 0x5410, R65 ;  /* 0x0000541044417816 */ /* 0x000fca0000000041 */
[----:B------:R4:W-:Y:S02]  /*1e150*/  STG.E.64 desc[UR4][R126.64+0xe00], R64 ;  /* 0x000e00407e007986 */ /* 0x0009e4000c101b04 */
.L_x_11780:
[----:B------:R-:W-:Y:S05]  /*1e160*/  BSYNC B2 ;  /* 0x0000000000027941 */ /* 0x000fea0003800000 */
.L_x_11778:
        /* <DEDUP_REMOVED lines=9> */
.L_x_11796:
        /* <DEDUP_REMOVED lines=12> */
.L_x_11799:
[----:B------:R-:W-:Y:S05]  /*1e2c0*/  BSYNC B3 ;  /* 0x0000000000037941 */ /* 0x000fea0003800000 */
.L_x_11798:
        /* <DEDUP_REMOVED lines=18> */
.L_x_11803:
[----:B------:R-:W-:Y:S05]  /*1e3f0*/  BSYNC B4 ;  /* 0x0000000000047941 */ /* 0x000fea0003800000 */
.L_x_11802:
[----:B------:R-:W-:-:S07]  /*1e400*/  F2FP.F16.F32.PACK_AB R130, RZ, R130 ;  /* 0x00000082ff82723e */ /* 0x000fce00000000ff */
.L_x_11801:
[----:B------:R-:W-:Y:S05]  /*1e410*/  BSYNC B3 ;  /* 0x0000000000037941 */ /* 0x000fea0003800000 */
.L_x_11800:
        /* <DEDUP_REMOVED lines=18> */
.L_x_11807:
[----:B------:R-:W-:Y:S05]  /*1e540*/  BSYNC B4 ;  /* 0x0000000000047941 */ /* 0x000fea0003800000 */
.L_x_11806:
[----:B------:R-:W-:-:S07]  /*1e550*/  F2FP.F16.F32.PACK_AB R61, RZ, R130 ;  /* 0x00000082ff3d723e */ /* 0x000fce00000000ff */
.L_x_11805:
[----:B------:R-:W-:Y:S05]  /*1e560*/  BSYNC B3 ;  /* 0x0000000000037941 */ /* 0x000fea0003800000 */
.L_x_11804:
        /* <DEDUP_REMOVED lines=17> */
.L_x_11811:
[----:B------:R-:W-:Y:S05]  /*1e680*/  BSYNC B4 ;  /* 0x0000000000047941 */ /* 0x000fea0003800000 */
.L_x_11810:
[----:B------:R-:W-:-:S07]  /*1e690*/  F2FP.F16.F32.PACK_AB R130, RZ, R130 ;  /* 0x00000082ff82723e */ /* 0x000fce00000000ff */
.L_x_11809:
[----:B------:R-:W-:Y:S05]  /*1e6a0*/  BSYNC B3 ;  /* 0x0000000000037941 */ /* 0x000fea0003800000 */
.L_x_11808:
[----:B------:R-:W-:-:S05]  /*1e6b0*/  PRMT R61, R61, 0x5410, R130 ;  /* 0x000054103d3d7816 */ /* 0x000fca0000000082 */
[----:B------:R4:W-:Y:S02]  /*1e6c0*/  STG.E.64 desc[UR4][R126.64+0xf00], R60 ;  /* 0x000f003c7e007986 */ /* 0x0009e4000c101b04 */
.L_x_11797:
[----:B------:R-:W-:Y:S05]  /*1e6d0*/  BSYNC B2 ;  /* 0x0000000000027941 */ /* 0x000fea0003800000 */
.L_x_11795:
        /* <DEDUP_REMOVED lines=9> */
.L_x_11813:
        /* <DEDUP_REMOVED lines=12> */
.L_x_11816:
[----:B------:R-:W-:Y:S05]  /*1e830*/  BSYNC B3 ;  /* 0x0000000000037941 */ /* 0x000fea0003800000 */
.L_x_11815:
        /* <DEDUP_REMOVED lines=18> */
.L_x_11820:
[----:B------:R-:W-:Y:S05]  /*1e960*/  BSYNC B4 ;  /* 0x0000000000047941 */ /* 0x000fea0003800000 */
.L_x_11819:
[----:B------:R-:W-:-:S07]  /*1e970*/  F2FP.F16.F32.PACK_AB R130, RZ, R130 ;  /* 0x00000082ff82723e */ /* 0x000fce00000000ff */
.L_x_11818:
[----:B------:R-:W-:Y:S05]  /*1e980*/  BSYNC B3 ;  /* 0x0000000000037941 */ /* 0x000fea0003800000 */
.L_x_11817:
        /* <DEDUP_REMOVED lines=18> */
.L_x_11824:
[----:B------:R-:W-:Y:S05]  /*1eab0*/  BSYNC B4 ;  /* 0x0000000000047941 */ /* 0x000fea0003800000 */
.L_x_11823:
[----:B------:R-:W-:-:S07]  /*1eac0*/  F2FP.F16.F32.PACK_AB R60, RZ, R130 ;  /* 0x00000082ff3c723e */ /* 0x000fce00000000ff */
.L_x_11822:
[----:B------:R-:W-:Y:S05]  /*1ead0*/  BSYNC B3 ;  /* 0x0000000000037941 */ /* 0x000fea0003800000 */
.L_x_11821:
        /* <DEDUP_REMOVED lines=17> */
.L_x_11828:
[----:B------:R-:W-:Y:S05]  /*1ebf0*/  BSYNC B4 ;  /* 0x0000000000047941 */ /* 0x000fea0003800000 */
.L_x_11827:
[----:B------:R-:W-:-:S07]  /*1ec00*/  F2FP.F16.F32.PACK_AB R57, RZ, R130 ;  /* 0x00000082ff39723e */ /* 0x000fce00000000ff */
.L_x_11826:
[----:B------:R-:W-:Y:S05]  /*1ec10*/  BSYNC B3 ;  /* 0x0000000000037941 */ /* 0x000fea0003800000 */
.L_x_11825:
[----:B------:R-:W-:-:S05]  /*1ec20*/  PRMT R57, R60, 0x5410, R57 ;  /* 0x000054103c397816 */ /* 0x000fca0000000039 */
[----:B------:R4:W-:Y:S02]  /*1ec30*/  STG.E.64 desc[UR4][R126.64+0x1000], R56 ;  /* 0x001000387e007986 */ /* 0x0009e4000c101b04 */
.L_x_11814:
[----:B------:R-:W-:Y:S05]  /*1ec40*/  BSYNC B2 ;  /* 0x0000000000027941 */ /* 0x000fea0003800000 */
.L_x_11812:
        /* <DEDUP_REMOVED lines=9> */
.L_x_11830:
        /* <DEDUP_REMOVED lines=12> */
.L_x_11833:
[----:B------:R-:W-:Y:S05]  /*1eda0*/  BSYNC B3 ;  /* 0x0000000000037941 */ /* 0x000fea0003800000 */
.L_x_11832:
        /* <DEDUP_REMOVED lines=18> */
.L_x_11837:
[----:B------:R-:W-:Y:S05]  /*1eed0*/  BSYNC B4 ;  /* 0x0000000000047941 */ /* 0x000fea0003800000 */
.L_x_11836:
[----:B------:R-:W-:-:S07]  /*1eee0*/  F2FP.F16.F32.PACK_AB R52, RZ, R130 ;  /* 0x00000082ff34723e */ /* 0x000fce00000000ff */
.L_x_11835:
[----:B------:R-:W-:Y:S05]  /*1eef0*/  BSYNC B3 ;  /* 0x0000000000037941 */ /* 0x000fea0003800000 */
.L_x_11834:
        /* <DEDUP_REMOVED lines=18> */
.L_x_11841:
[----:B------:R-:W-:Y:S05]  /*1f020*/  BSYNC B4 ;  /* 0x0000000000047941 */ /* 0x000fea0003800000 */
.L_x_11840:
[----:B------:R-:W-:-:S07]  /*1f030*/  F2FP.F16.F32.PACK_AB R53, RZ, R130 ;  /* 0x00000082ff35723e */ /* 0x000fce00000000ff */
.L_x_11839:
[----:B------:R-:W-:Y:S05]  /*1f040*/  BSYNC B3 ;  /* 0x0000000000037941 */ /* 0x000fea0003800000 */
.L_x_11838:
        /* <DEDUP_REMOVED lines=17> */
.L_x_11845:
[----:B------:R-:W-:Y:S05]  /*1f160*/  BSYNC B4 ;  /* 0x0000000000047941 */ /* 0x000fea0003800000 */
.L_x_11844:
[----:B------:R-:W-:-:S07]  /*1f170*/  F2FP.F16.F32.PACK_AB R130, RZ, R130 ;  /* 0x00000082ff82723e */ /* 0x000fce00000000ff */
.L_x_11843:
[----:B------:R-:W-:Y:S05]  /*1f180*/  BSYNC B3 ;  /* 0x0000000000037941 */ /* 0x000fea0003800000 */
.L_x_11842:
[----:B------:R-:W-:-:S05]  /*1f190*/  PRMT R53, R53, 0x5410, R130 ;  /* 0x0000541035357816 */ /* 0x000fca0000000082 */
[----:B------:R4:W-:Y:S02]  /*1f1a0*/  STG.E.64 desc[UR4][R126.64+0x1100], R52 ;  /* 0x001100347e007986 */ /* 0x0009e4000c101b04 */
.L_x_11831:
[----:B------:R-:W-:Y:S05]  /*1f1b0*/  BSYNC B2 ;  /* 0x0000000000027941 */ /* 0x000fea0003800000 */
.L_x_11829:
        /* <DEDUP_REMOVED lines=9> */
.L_x_11847:
        /* <DEDUP_REMOVED lines=12> */
.L_x_11850:
[----:B------:R-:W-:Y:S05]  /*1f310*/  BSYNC B3 ;  /* 0x0000000000037941 */ /* 0x000fea0003800000 */
.L_x_11849:
        /* <DEDUP_REMOVED lines=18> */
.L_x_11854:
[----:B------:R-:W-:Y:S05]  /*1f440*/  BSYNC B4 ;  /* 0x0000000000047941 */ /* 0x000fea0003800000 */
.L_x_11853:
[----:B------:R-:W-:-:S07]  /*1f450*/  F2FP.F16.F32.PACK_AB R130, RZ, R130 ;  /* 0x00000082ff82723e */ /* 0x000fce00000000ff */
.L_x_11852:
[----:B------:R-:W-:Y:S05]  /*1f460*/  BSYNC B3 ;  /* 0x0000000000037941 */ /* 0x000fea0003800000 */
.L_x_11851:
        /* <DEDUP_REMOVED lines=18> */
.L_x_11858:
[----:B------:R-:W-:Y:S05]  /*1f590*/  BSYNC B4 ;  /* 0x0000000000047941 */ /* 0x000fea0003800000 */
.L_x_11857:
[----:B------:R-:W-:-:S07]  /*1f5a0*/  F2FP.F16.F32.PACK_AB R53, RZ, R130 ;  /* 0x00000082ff35723e */ /* 0x000fce00000000ff */
.L_x_11856:
[----:B------:R-:W-:Y:S05]  /*1f5b0*/  BSYNC B3 ;  /* 0x0000000000037941 */ /* 0x000fea0003800000 */
.L_x_11855:
        /* <DEDUP_REMOVED lines=17> */
.L_x_11862:
[----:B------:R-:W-:Y:S05]  /*1f6d0*/  BSYNC B4 ;  /* 0x0000000000047941 */ /* 0x000fea0003800000 */
.L_x_11861:
[----:B------:R-:W-:-:S07]  /*1f6e0*/  F2FP.F16.F32.PACK_AB R49, RZ, R130 ;  /* 0x00000082ff31723e */ /* 0x000fce00000000ff */
.L_x_11860:
[----:B------:R-:W-:Y:S05]  /*1f6f0*/  BSYNC B3 ;  /* 0x0000000000037941 */ /* 0x000fea0003800000 */
.L_x_11859:
[----:B------:R-:W-:-:S05]  /*1f700*/  PRMT R49, R53, 0x5410, R49 ;  /* 0x0000541035317816 */ /* 0x000fca0000000031 */
[----:B------:R4:W-:Y:S02]  /*1f710*/  STG.E.64 desc[UR4][R126.64+0x1200], R48 ;  /* 0x001200307e007986 */ /* 0x0009e4000c101b04 */
.L_x_11848:
[----:B------:R-:W-:Y:S05]  /*1f720*/  BSYNC B2 ;  /* 0x0000000000027941 */ /* 0x000fea0003800000 */
.L_x_11846:
        /* <DEDUP_REMOVED lines=9> */
.L_x_11864:
        /* <DEDUP_REMOVED lines=12> */
.L_x_11867:
[----:B------:R-:W-:Y:S05]  /*1f880*/  BSYNC B3 ;  /* 0x0000000000037941 */ /* 0x000fea0003800000 */
.L_x_11866:
        /* <DEDUP_REMOVED lines=18> */
.L_x_11871:
[----:B------:R-:W-:Y:S05]  /*1f9b0*/  BSYNC B4 ;  /* 0x0000000000047941 */ /* 0x000fea0003800000 */
.L_x_11870:
[----:B------:R-:W-:-:S07]  /*1f9c0*/  F2FP.F16.F32.PACK_AB R44, RZ, R130 ;  /* 0x00000082ff2c723e */ /* 0x000fce00000000ff */
.L_x_11869:
[----:B------:R-:W-:Y:S05]  /*1f9d0*/  BSYNC B3 ;  /* 0x0000000000037941 */ /* 0x000fea0003800000 */
.L_x_11868:
        /* <DEDUP_REMOVED lines=18> */
.L_x_11875:
[----:B------:R-:W-:Y:S05]  /*1fb00*/  BSYNC B4 ;  /* 0x0000000000047941 */ /* 0x000fea0003800000 */
.L_x_11874:
[----:B------:R-:W-:-:S07]  /*1fb10*/  F2FP.F16.F32.PACK_AB R45, RZ, R130 ;  /* 0x00000082ff2d723e */ /* 0x000fce00000000ff */
.L_x_11873:
[----:B------:R-:W-:Y:S05]  /*1fb20*/  BSYNC B3 ;  /* 0x0000000000037941 */ /* 0x000fea0003800000 */
.L_x_11872:
        /* <DEDUP_REMOVED lines=17> */
.L_x_11879:
[----:B------:R-:W-:Y:S05]  /*1fc40*/  BSYNC B4 ;  /* 0x0000000000047941 */ /* 0x000fea0003800000 */
.L_x_11878:
[----:B------:R-:W-:-:S07]  /*1fc50*/  F2FP.F16.F32.PACK_AB R130, RZ, R130 ;  /* 0x00000082ff82723e */ /* 0x000fce00000000ff */
.L_x_11877:
[----:B------:R-:W-:Y:S05]  /*1fc60*/  BSYNC B3 ;  /* 0x0000000000037941 */ /* 0x000fea0003800000 */
.L_x_11876:
[----:B------:R-:W-:-:S05]  /*1fc70*/  PRMT R45, R45, 0x5410, R130 ;  /* 0x000054102d2d7816 */ /* 0x000fca0000000082 */
[----:B------:R4:W-:Y:S02]  /*1fc80*/  STG.E.64 desc[UR4][R126.64+0x1300], R44 ;  /* 0x0013002c7e007986 */ /* 0x0009e4000c101b04 */
.L_x_11865:
[----:B------:R-:W-:Y:S05]  /*1fc90*/  BSYNC B2 ;  /* 0x0000000000027941 */ /* 0x000fea0003800000 */
.L_x_11863:
        /* <DEDUP_REMOVED lines=9> */
.L_x_11881:
        /* <DEDUP_REMOVED lines=12> */
.L_x_11884:
[----:B------:R-:W-:Y:S05]  /*1fdf0*/  BSYNC B3 ;  /* 0x0000000000037941 */ /* 0x000fea0003800000 */
.L_x_11883:
        /* <DEDUP_REMOVED lines=18> */
.L_x_11888:
[----:B------:R-:W-:Y:S05]  /*1ff20*/  BSYNC B4 ;  /* 0x0000000000047941 */ /* 0x000fea0003800000 */
.L_x_11887:
[----:B------:R-:W-:-:S07]  /*1ff30*/  F2FP.F16.F32.PACK_AB R130, RZ, R130 ;  /* 0x00000082ff82723e */ /* 0x000fce00000000ff */
.L_x_11886:
[----:B------:R-:W-:Y:S05]  /*1ff40*/  BSYNC B3 ;  /* 0x0000000000037941 */ /* 0x000fea0003800000 */
.L_x_11885:
        /* <DEDUP_REMOVED lines=18> */
.L_x_11892:
[----:B------:R-:W-:Y:S05]  /*20070*/  BSYNC B4 ;  /* 0x0000000000047941 */ /* 0x000fea0003800000 */
.L_x_11891:
[----:B------:R-:W-:-:S07]  /*20080*/  F2FP.F16.F32.PACK_AB R44, RZ, R130 ;  /* 0x00000082ff2c723e */ /* 0x000fce00000000ff */
.L_x_11890:
[----:B------:R-:W-:Y:S05]  /*20090*/  BSYNC B3 ;  /* 0x0000000000037941 */ /* 0x000fea0003800000 */
.L_x_11889:
        /* <DEDUP_REMOVED lines=17> */
.L_x_11896:
[----:B------:R-:W-:Y:S05]  /*201b0*/  BSYNC B4 ;  /* 0x0000000000047941 */ /* 0x000fea0003800000 */
.L_x_11895:
[----:B------:R-:W-:-:S07]  /*201c0*/  F2FP.F16.F32.PACK_AB R41, RZ, R130 ;  /* 0x00000082ff29723e */ /* 0x000fce00000000ff */
.L_x_11894:
[----:B------:R-:W-:Y:S05]  /*201d0*/  BSYNC B3 ;  /* 0x0000000000037941 */ /* 0x000fea0003800000 */
.L_x_11893:
[----:B------:R-:W-:-:S05]  /*201e0*/  PRMT R41, R44, 0x5410, R41 ;  /* 0x000054102c297816 */ /* 0x000fca0000000029 */
[----:B------:R4:W-:Y:S02]  /*201f0*/  STG.E.64 desc[UR4][R126.64+0x1400], R40 ;  /* 0x001400287e007986 */ /* 0x0009e4000c101b04 */
.L_x_11882:
[----:B------:R-:W-:Y:S05]  /*20200*/  BSYNC B2 ;  /* 0x0000000000027941 */ /* 0x000fea0003800000 */
.L_x_11880:
        /* <DEDUP_REMOVED lines=9> */
.L_x_11898:
        /* <DEDUP_REMOVED lines=12> */
.L_x_11901:
[----:B------:R-:W-:Y:S05]  /*20360*/  BSYNC B3 ;  /* 0x0000000000037941 */ /* 0x000fea0003800000 */
.L_x_11900:
        /* <DEDUP_REMOVED lines=18> */
.L_x_11905:
[----:B------:R-:W-:Y:S05]  /*20490*/  BSYNC B4 ;  /* 0x0000000000047941 */ /* 0x000fea0003800000 */
.L_x_11904:
[----:B------:R-:W-:-:S07]  /*204a0*/  F2FP.F16.F32.PACK_AB R36, RZ, R130 ;  /* 0x00000082ff24723e */ /* 0x000fce00000000ff */
.L_x_11903:
[----:B------:R-:W-:Y:S05]  /*204b0*/  BSYNC B3 ;  /* 0x0000000000037941 */ /* 0x000fea0003800000 */
.L_x_11902:
        /* <DEDUP_REMOVED lines=18> */
.L_x_11909:
[----:B------:R-:W-:Y:S05]  /*205e0*/  BSYNC B4 ;  /* 0x0000000000047941 */ /* 0x000fea0003800000 */
.L_x_11908:
[----:B------:R-:W-:-:S07]  /*205f0*/  F2FP.F16.F32.PACK_AB R37, RZ, R130 ;  /* 0x00000082ff25723e */ /* 0x000fce00000000ff */
.L_x_11907:
[----:B------:R-:W-:Y:S05]  /*20600*/  BSYNC B3 ;  /* 0x0000000000037941 */ /* 0x000fea0003800000 */
.L_x_11906:
        /* <DEDUP_REMOVED lines=17> */
.L_x_11913:
[----:B------:R-:W-:Y:S05]  /*20720*/  BSYNC B4 ;  /* 0x0000000000047941 */ /* 0x000fea0003800000 */
.L_x_11912:
[----:B------:R-:W-:-:S07]  /*20730*/  F2FP.F16.F32.PACK_AB R130, RZ, R130 ;  /* 0x00000082ff82723e */ /* 0x000fce00000000ff */
.L_x_11911:
[----:B------:R-:W-:Y:S05]  /*20740*/  BSYNC B3 ;  /* 0x0000000000037941 */ /* 0x000fea0003800000 */
.L_x_11910:
[----:B------:R-:W-:-:S05]  /*20750*/  PRMT R37, R37, 0x5410, R130 ;  /* 0x0000541025257816 */ /* 0x000fca0000000082 */
[----:B------:R4:W-:Y:S02]  /*20760*/  STG.E.64 desc[UR4][R126.64+0x1500], R36 ;  /* 0x001500247e007986 */ /* 0x0009e4000c101b04 */
.L_x_11899:
[----:B------:R-:W-:Y:S05]  /*20770*/  BSYNC B2 ;  /* 0x0000000000027941 */ /* 0x000fea0003800000 */
.L_x_11897:
        /* <DEDUP_REMOVED lines=9> */
.L_x_11915:
        /* <DEDUP_REMOVED lines=12> */
.L_x_11918:
[----:B------:R-:W-:Y:S05]  /*208d0*/  BSYNC B3 ;  /* 0x0000000000037941 */ /* 0x000fea0003800000 */
.L_x_11917:
        /* <DEDUP_REMOVED lines=18> */
.L_x_11922:
[----:B------:R-:W-:Y:S05]  /*20a00*/  BSYNC B4 ;  /* 0x0000000000047941 */ /* 0x000fea0003800000 */
.L_x_11921:
[----:B------:R-:W-:-:S07]  /*20a10*/  F2FP.F16.F32.PACK_AB R130, RZ, R130 ;  /* 0x00000082ff82723e */ /* 0x000fce00000000ff */
.L_x_11920:
[----:B------:R-:W-:Y:S05]  /*20a20*/  BSYNC B3 ;  /* 0x0000000000037941 */ /* 0x000fea0003800000 */
.L_x_11919:
        /* <DEDUP_REMOVED lines=18> */
.L_x_11926:
[----:B------:R-:W-:Y:S05]  /*20b50*/  BSYNC B4 ;  /* 0x0000000000047941 */ /* 0x000fea0003800000 */
.L_x_11925:
[----:B------:R-:W-:-:S07]  /*20b60*/  F2FP.F16.F32.PACK_AB R36, RZ, R130 ;  /* 0x00000082ff24723e */ /* 0x000fce00000000ff */
.L_x_11924:
[----:B------:R-:W-:Y:S05]  /*20b70*/  BSYNC B3 ;  /* 0x0000000000037941 */ /* 0x000fea0003800000 */
.L_x_11923:
        /* <DEDUP_REMOVED lines=17> */
.L_x_11930:
[----:B------:R-:W-:Y:S05]  /*20c90*/  BSYNC B4 ;  /* 0x0000000000047941 */ /* 0x000fea0003800000 */
.L_x_11929:
[----:B------:R-:W-:-:S07]  /*20ca0*/  F2FP.F16.F32.PACK_AB R33, RZ, R130 ;  /* 0x00000082ff21723e */ /* 0x000fce00000000ff */
.L_x_11928:
[----:B------:R-:W-:Y:S05]  /*20cb0*/  BSYNC B3 ;  /* 0x0000000000037941 */ /* 0x000fea0003800000 */
.L_x_11927:
[----:B------:R-:W-:-:S05]  /*20cc0*/  PRMT R33, R36, 0x5410, R33 ;  /* 0x0000541024217816 */ /* 0x000fca0000000021 */
[----:B------:R4:W-:Y:S02]  /*20cd0*/  STG.E.64 desc[UR4][R126.64+0x1600], R32 ;  /* 0x001600207e007986 */ /* 0x0009e4000c101b04 */
.L_x_11916:
[----:B------:R-:W-:Y:S05]  /*20ce0*/  BSYNC B2 ;  /* 0x0000000000027941 */ /* 0x000fea0003800000 */
.L_x_11914:
        /* <DEDUP_REMOVED lines=9> */
.L_x_11932:
        /* <DEDUP_REMOVED lines=12> */
.L_x_11935:
[----:B------:R-:W-:Y:S05]  /*20e40*/  BSYNC B3 ;  /* 0x0000000000037941 */ /* 0x000fea0003800000 */
.L_x_11934:
        /* <DEDUP_REMOVED lines=18> */
.L_x_11939:
[----:B------:R-:W-:Y:S05]  /*20f70*/  BSYNC B4 ;  /* 0x0000000000047941 */ /* 0x000fea0003800000 */
.L_x_11938:
[----:B------:R-:W-:-:S07]  /*20f80*/  F2FP.F16.F32.PACK_AB R28, RZ, R130 ;  /* 0x00000082ff1c723e */ /* 0x000fce00000000ff */
.L_x_11937:
[----:B------:R-:W-:Y:S05]  /*20f90*/  BSYNC B3 ;  /* 0x0000000000037941 */ /* 0x000fea0003800000 */
.L_x_11936:
        /* <DEDUP_REMOVED lines=18> */
.L_x_11943:
[----:B------:R-:W-:Y:S05]  /*210c0*/  BSYNC B4 ;  /* 0x0000000000047941 */ /* 0x000fea0003800000 */
.L_x_11942:
[----:B------:R-:W-:-:S07]  /*210d0*/  F2FP.F16.F32.PACK_AB R29, RZ, R130 ;  /* 0x00000082ff1d723e */ /* 0x000fce00000000ff */
.L_x_11941:
[----:B------:R-:W-:Y:S05]  /*210e0*/  BSYNC B3 ;  /* 0x0000000000037941 */ /* 0x000fea0003800000 */
.L_x_11940:
        /* <DEDUP_REMOVED lines=17> */
.L_x_11947:
[----:B------:R-:W-:Y:S05]  /*21200*/  BSYNC B4 ;  /* 0x0000000000047941 */ /* 0x000fea0003800000 */
.L_x_11946:
[----:B------:R-:W-:-:S07]  /*21210*/  F2FP.F16.F32.PACK_AB R130, RZ, R130 ;  /* 0x00000082ff82723e */ /* 0x000fce00000000ff */
.L_x_11945:
[----:B------:R-:W-:Y:S05]  /*21220*/  BSYNC B3 ;  /* 0x0000000000037941 */ /* 0x000fea0003800000 */
.L_x_11944:
[----:B------:R-:W-:-:S05]  /*21230*/  PRMT R29, R29, 0x5410, R130 ;  /* 0x000054101d1d7816 */ /* 0x000fca0000000082 */
[----:B------:R4:W-:Y:S02]  /*21240*/  STG.E.64 desc[UR4][R126.64+0x1700], R28 ;  /* 0x0017001c7e007986 */ /* 0x0009e4000c101b04 */
.L_x_11933:
[----:B------:R-:W-:Y:S05]  /*21250*/  BSYNC B2 ;  /* 0x0000000000027941 */ /* 0x000fea0003800000 */
.L_x_11931:
        /* <DEDUP_REMOVED lines=9> */
.L_x_11949:
        /* <DEDUP_REMOVED lines=12> */
.L_x_11952:
[----:B------:R-:W-:Y:S05]  /*213b0*/  BSYNC B3 ;  /* 0x0000000000037941 */ /* 0x000fea0003800000 */
.L_x_11951:
        /* <DEDUP_REMOVED lines=18> */
.L_x_11956:
[----:B------:R-:W-:Y:S05]  /*214e0*/  BSYNC B4 ;  /* 0x0000000000047941 */ /* 0x000fea0003800000 */
.L_x_11955:
[----:B------:R-:W-:-:S07]  /*214f0*/  F2FP.F16.F32.PACK_AB R130, RZ, R130 ;  /* 0x00000082ff82723e */ /* 0x000fce00000000ff */
.L_x_11954:
[----:B------:R-:W-:Y:S05]  /*21500*/  BSYNC B3 ;  /* 0x0000000000037941 */ /* 0x000fea0003800000 */
.L_x_11953:
        /* <DEDUP_REMOVED lines=18> */
.L_x_11960:
[----:B------:R-:W-:Y:S05]  /*21630*/  BSYNC B4 ;  /* 0x0000000000047941 */ /* 0x000fea0003800000 */
.L_x_11959:
[----:B------:R-:W-:-:S07]  /*21640*/  F2FP.F16.F32.PACK_AB R28, RZ, R130 ;  /* 0x00000082ff1c723e */ /* 0x000fce00000000ff */
.L_x_11958:
[----:B------:R-:W-:Y:S05]  /*21650*/  BSYNC B3 ;  /* 0x0000000000037941 */ /* 0x000fea0003800000 */
.L_x_11957:
        /* <DEDUP_REMOVED lines=17> */
.L_x_11964:
[----:B------:R-:W-:Y:S05]  /*21770*/  BSYNC B4 ;  /* 0x0000000000047941 */ /* 0x000fea0003800000 */
.L_x_11963:
[----:B------:R-:W-:-:S07]  /*21780*/  F2FP.F16.F32.PACK_AB R25, RZ, R130 ;  /* 0x00000082ff19723e */ /* 0x000fce00000000ff */
.L_x_11962:
[----:B------:R-:W-:Y:S05]  /*21790*/  BSYNC B3 ;  /* 0x0000000000037941 */ /* 0x000fea0003800000 */
.L_x_11961:
[----:B------:R-:W-:-:S05]  /*217a0*/  PRMT R25, R28, 0x5410, R25 ;  /* 0x000054101c197816 */ /* 0x000fca0000000019 */
[----:B------:R4:W-:Y:S02]  /*217b0*/  STG.E.64 desc[UR4][R126.64+0x1800], R24 ;  /* 0x001800187e007986 */ /* 0x0009e4000c101b04 */
.L_x_11950:
[----:B------:R-:W-:Y:S05]  /*217c0*/  BSYNC B2 ;  /* 0x0000000000027941 */ /* 0x000fea0003800000 */
.L_x_11948:
        /* <DEDUP_REMOVED lines=9> */
.L_x_11966:
        /* <DEDUP_REMOVED lines=12> */
.L_x_11969:
[----:B------:R-:W-:Y:S05]  /*21920*/  BSYNC B3 ;  /* 0x0000000000037941 */ /* 0x000fea0003800000 */
.L_x_11968:
        /* <DEDUP_REMOVED lines=18> */
.L_x_11973:
[----:B------:R-:W-:Y:S05]  /*21a50*/  BSYNC B4 ;  /* 0x0000000000047941 */ /* 0x000fea0003800000 */
.L_x_11972:
[----:B------:R-:W-:-:S07]  /*21a60*/  F2FP.F16.F32.PACK_AB R20, RZ, R130 ;  /* 0x00000082ff14723e */ /* 0x000fce00000000ff */
.L_x_11971:
[----:B------:R-:W-:Y:S05]  /*21a70*/  BSYNC B3 ;  /* 0x0000000000037941 */ /* 0x000fea0003800000 */
.L_x_11970:
        /* <DEDUP_REMOVED lines=18> */
.L_x_11977:
[----:B------:R-:W-:Y:S05]  /*21ba0*/  BSYNC B4 ;  /* 0x0000000000047941 */ /* 0x000fea0003800000 */
.L_x_11976:
[----:B------:R-:W-:-:S07]  /*21bb0*/  F2FP.F16.F32.PACK_AB R21, RZ, R130 ;  /* 0x00000082ff15723e */ /* 0x000fce00000000ff */
.L_x_11975:
[----:B------:R-:W-:Y:S05]  /*21bc0*/  BSYNC B3 ;  /* 0x0000000000037941 */ /* 0x000fea0003800000 */
.L_x_11974:
        /* <DEDUP_REMOVED lines=17> */
.L_x_11981:
[----:B------:R-:W-:Y:S05]  /*21ce0*/  BSYNC B4 ;  /* 0x0000000000047941 */ /* 0x000fea0003800000 */
.L_x_11980:
[----:B------:R-:W-:-:S07]  /*21cf0*/  F2FP.F16.F32.PACK_AB R130, RZ, R130 ;  /* 0x00000082ff82723e */ /* 0x000fce00000000ff */
.L_x_11979:
[----:B------:R-:W-:Y:S05]  /*21d00*/  BSYNC B3 ;  /* 0x0000000000037941 */ /* 0x000fea0003800000 */
.L_x_11978:
[----:B------:R-:W-:-:S05]  /*21d10*/  PRMT R21, R21, 0x5410, R130 ;  /* 0x0000541015157816 */ /* 0x000fca0000000082 */
[----:B------:R4:W-:Y:S02]  /*21d20*/  STG.E.64 desc[UR4][R126.64+0x1900], R20 ;  /* 0x001900147e007986 */ /* 0x0009e4000c101b04 */
.L_x_11967:
[----:B------:R-:W-:Y:S05]  /*21d30*/  BSYNC B2 ;  /* 0x0000000000027941 */ /* 0x000fea0003800000 */
.L_x_11965:
        /* <DEDUP_REMOVED lines=9> */
.L_x_11983:
        /* <DEDUP_REMOVED lines=12> */
.L_x_11986:
[----:B------:R-:W-:Y:S05]  /*21e90*/  BSYNC B3 ;  /* 0x0000000000037941 */ /* 0x000fea0003800000 */
.L_x_11985:
        /* <DEDUP_REMOVED lines=18> */
.L_x_11990:
[----:B------:R-:W-:Y:S05]  /*21fc0*/  BSYNC B4 ;  /* 0x0000000000047941 */ /* 0x000fea0003800000 */
.L_x_11989:
[----:B------:R-:W-:-:S07]  /*21fd0*/  F2FP.F16.F32.PACK_AB R130, RZ, R130 ;  /* 0x00000082ff82723e */ /* 0x000fce00000000ff */
.L_x_11988:
[----:B------:R-:W-:Y:S05]  /*21fe0*/  BSYNC B3 ;  /* 0x0000000000037941 */ /* 0x000fea0003800000 */
.L_x_11987:
        /* <DEDUP_REMOVED lines=18> */
.L_x_11994:
[----:B------:R-:W-:Y:S05]  /*22110*/  BSYNC B4 ;  /* 0x0000000000047941 */ /* 0x000fea0003800000 */
.L_x_11993:
[----:B------:R-:W-:-:S07]  /*22120*/  F2FP.F16.F32.PACK_AB R20, RZ, R130 ;  /* 0x00000082ff14723e */ /* 0x000fce00000000ff */
.L_x_11992:
[----:B------:R-:W-:Y:S05]  /*22130*/  BSYNC B3 ;  /* 0x0000000000037941 */ /* 0x000fea0003800000 */
.L_x_11991:
        /* <DEDUP_REMOVED lines=17> */
.L_x_11998:
[----:B------:R-:W-:Y:S05]  /*22250*/  BSYNC B4 ;  /* 0x0000000000047941 */ /* 0x000fea0003800000 */
.L_x_11997:
[----:B------:R-:W-:-:S07]  /*22260*/  F2FP.F16.F32.PACK_AB R17, RZ, R130 ;  /* 0x00000082ff11723e */ /* 0x000fce00000000ff */
.L_x_11996:
[----:B------:R-:W-:Y:S05]  /*22270*/  BSYNC B3 ;  /* 0x0000000000037941 */ /* 0x000fea0003800000 */
.L_x_11995:
[----:B------:R-:W-:-:S05]  /*22280*/  PRMT R17, R20, 0x5410, R17 ;  /* 0x0000541014117816 */ /* 0x000fca0000000011 */
[----:B------:R4:W-:Y:S02]  /*22290*/  STG.E.64 desc[UR4][R126.64+0x1a00], R16 ;  /* 0x001a00107e007986 */ /* 0x0009e4000c101b04 */
.L_x_11984:
[----:B------:R-:W-:Y:S05]  /*222a0*/  BSYNC B2 ;  /* 0x0000000000027941 */ /* 0x000fea0003800000 */
.L_x_11982:
        /* <DEDUP_REMOVED lines=9> */
.L_x_12000:
        /* <DEDUP_REMOVED lines=12> */
.L_x_12003:
[----:B------:R-:W-:Y:S05]  /*22400*/  BSYNC B3 ;  /* 0x0000000000037941 */ /* 0x000fea0003800000 */
.L_x_12002:
        /* <DEDUP_REMOVED lines=18> */
.L_x_12007:
[----:B------:R-:W-:Y:S05]  /*22530*/  BSYNC B4 ;  /* 0x0000000000047941 */ /* 0x000fea0003800000 */
.L_x_12006:
[----:B------:R-:W-:-:S07]  /*22540*/  F2FP.F16.F32.PACK_AB R12, RZ, R130 ;  /* 0x00000082ff0c723e */ /* 0x000fce00000000ff */
.L_x_12005:
[----:B------:R-:W-:Y:S05]  /*22550*/  BSYNC B3 ;  /* 0x0000000000037941 */ /* 0x000fea0003800000 */
.L_x_12004:
        /* <DEDUP_REMOVED lines=18> */
.L_x_12011:
[----:B------:R-:W-:Y:S05]  /*22680*/  BSYNC B4 ;  /* 0x0000000000047941 */ /* 0x000fea0003800000 */
.L_x_12010:
[----:B------:R-:W-:-:S07]  /*22690*/  F2FP.F16.F32.PACK_AB R13, RZ, R130 ;  /* 0x00000082ff0d723e */ /* 0x000fce00000000ff */
.L_x_12009:
[----:B------:R-:W-:Y:S05]  /*226a0*/  BSYNC B3 ;  /* 0x0000000000037941 */ /* 0x000fea0003800000 */
.L_x_12008:
        /* <DEDUP_REMOVED lines=17> */
.L_x_12015:
[----:B------:R-:W-:Y:S05]  /*227c0*/  BSYNC B4 ;  /* 0x0000000000047941 */ /* 0x000fea0003800000 */
.L_x_12014:
[----:B------:R-:W-:-:S07]  /*227d0*/  F2FP.F16.F32.PACK_AB R130, RZ, R130 ;  /* 0x00000082ff82723e */ /* 0x000fce00000000ff */
.L_x_12013:
[----:B------:R-:W-:Y:S05]  /*227e0*/  BSYNC B3 ;  /* 0x0000000000037941 */ /* 0x000fea0003800000 */
.L_x_12012:
[----:B------:R-:W-:-:S05]  /*227f0*/  PRMT R13, R13, 0x5410, R130 ;  /* 0x000054100d0d7816 */ /* 0x000fca0000000082 */
[----:B------:R4:W-:Y:S02]  /*22800*/  STG.E.64 desc[UR4][R126.64+0x1b00], R12 ;  /* 0x001b000c7e007986 */ /* 0x0009e4000c101b04 */
.L_x_12001:
[----:B------:R-:W-:Y:S05]  /*22810*/  BSYNC B2 ;  /* 0x0000000000027941 */ /* 0x000fea0003800000 */
.L_x_11999:
        /* <DEDUP_REMOVED lines=9> */
.L_x_12017:
        /* <DEDUP_REMOVED lines=12> */
.L_x_12020:
[----:B------:R-:W-:Y:S05]  /*22970*/  BSYNC B3 ;  /* 0x0000000000037941 */ /* 0x000fea0003800000 */
.L_x_12019:
        /* <DEDUP_REMOVED lines=18> */
.L_x_12024:
[----:B------:R-:W-:Y:S05]  /*22aa0*/  BSYNC B4 ;  /* 0x0000000000047941 */ /* 0x000fea0003800000 */
.L_x_12023:
[----:B------:R-:W-:-:S07]  /*22ab0*/  F2FP.F16.F32.PACK_AB R130, RZ, R130 ;  /* 0x00000082ff82723e */ /* 0x000fce00000000ff */
.L_x_12022:
[----:B------:R-:W-:Y:S05]  /*22ac0*/  BSYNC B3 ;  /* 0x0000000000037941 */ /* 0x000fea0003800000 */
.L_x_12021:
        /* <DEDUP_REMOVED lines=18> */
.L_x_12028:
[----:B------:R-:W-:Y:S05]  /*22bf0*/  BSYNC B4 ;  /* 0x0000000000047941 */ /* 0x000fea0003800000 */
.L_x_12027:
[----:B------:R-:W-:-:S07]  /*22c00*/  F2FP.F16.F32.PACK_AB R12, RZ, R130 ;  /* 0x00000082ff0c723e */ /* 0x000fce00000000ff */
.L_x_12026:
[----:B------:R-:W-:Y:S05]  /*22c10*/  BSYNC B3 ;  /* 0x0000000000037941 */ /* 0x000fea0003800000 */
.L_x_12025:
        /* <DEDUP_REMOVED lines=17> */
.L_x_12032:
[----:B------:R-:W-:Y:S05]  /*22d30*/  BSYNC B4 ;  /* 0x0000000000047941 */ /* 0x000fea0003800000 */
.L_x_12031:
[----:B------:R-:W-:-:S07]  /*22d40*/  F2FP.F16.F32.PACK_AB R9, RZ, R130 ;  /* 0x00000082ff09723e */ /* 0x000fce00000000ff */
.L_x_12030:
[----:B------:R-:W-:Y:S05]  /*22d50*/  BSYNC B3 ;  /* 0x0000000000037941 */ /* 0x000fea0003800000 */
.L_x_12029:
[----:B------:R-:W-:-:S05]  /*22d60*/  PRMT R9, R12, 0x5410, R9 ;  /* 0x000054100c097816 */ /* 0x000fca0000000009 */
[----:B------:R4:W-:Y:S02]  /*22d70*/  STG.E.64 desc[UR4][R126.64+0x1c00], R8 ;  /* 0x001c00087e007986 */ /* 0x0009e4000c101b04 */
.L_x_12018:
[----:B------:R-:W-:Y:S05]  /*22d80*/  BSYNC B2 ;  /* 0x0000000000027941 */ /* 0x000fea0003800000 */
.L_x_12016:
        /* <DEDUP_REMOVED lines=9> */
.L_x_12034:
        /* <DEDUP_REMOVED lines=11> */
[----:B-1----:R-:W-:-:S07]  /*22ed0*/  MOV R129, 0x22ef0 ;  /* 0x00022ef000817802 */ /* 0x002fce0000000f00 */
[----:B0-23--:R-:W-:Y:S05]  /*22ee0*/  CALL.REL.NOINC `($__internal_16_$__cuda_sm3x_div_rn_noftz_f32_slowpath) ;  /* 0x000000bc006c7944 */ /* 0x00dfea0003c00000 */
.L_x_12037:
[----:B------:R-:W-:Y:S05]  /*22ef0*/  BSYNC B3 ;  /* 0x0000000000037941 */ /* 0x000fea0003800000 */
.L_x_12036:
        /* <DEDUP_REMOVED lines=18> */
.L_x_12041:
[----:B------:R-:W-:Y:S05]  /*23020*/  BSYNC B4 ;  /* 0x0000000000047941 */ /* 0x000fea0003800000 */
.L_x_12040:
[----:B------:R-:W-:-:S07]  /*23030*/  F2FP.F16.F32.PACK_AB R8, RZ, R130 ;  /* 0x00000082ff08723e */ /* 0x000fce00000000ff */
.L_x_12039:
[----:B------:R-:W-:Y:S05]  /*23040*/  BSYNC B3 ;  /* 0x0000000000037941 */ /* 0x000fea0003800000 */
.L_x_12038:
        /* <DEDUP_REMOVED lines=18> */
.L_x_12045:
[----:B------:R-:W-:Y:S05]  /*23170*/  BSYNC B4 ;  /* 0x0000000000047941 */ /* 0x000fea0003800000 */
.L_x_12044:
[----:B------:R-:W-:-:S07]  /*23180*/  F2FP.F16.F32.PACK_AB R9, RZ, R130 ;  /* 0x00000082ff09723e */ /* 0x000fce00000000ff */
.L_x_12043:
[----:B------:R-:W-:Y:S05]  /*23190*/  BSYNC B3 ;  /* 0x0000000000037941 */ /* 0x000fea0003800000 */
.L_x_12042:
        /* <DEDUP_REMOVED lines=17> */
.L_x_12049:
[----:B------:R-:W-:Y:S05]  /*232b0*/  BSYNC B4 ;  /* 0x0000000000047941 */ /* 0x000fea0003800000 */
.L_x_12048:
[----:B------:R-:W-:-:S07]  /*232c0*/  F2FP.F16.F32.PACK_AB R130, RZ, R130 ;  /* 0x00000082ff82723e */ /* 0x000fce00000000ff */
.L_x_12047:
[----:B------:R-:W-:Y:S05]  /*232d0*/  BSYNC B3 ;  /* 0x0000000000037941 */ /* 0x000fea0003800000 */
.L_x_12046:
[----:B------:R-:W-:-:S05]  /*232e0*/  PRMT R9, R9, 0x5410, R130 ;  /* 0x0000541009097816 */ /* 0x000fca0000000082 */
[----:B------:R4:W-:Y:S02]  /*232f0*/  STG.E.64 desc[UR4][R126.64+0x1d00], R8 ;  /* 0x001d00087e007986 */ /* 0x0009e4000c101b04 */
.L_x_12035:
[----:B------:R-:W-:Y:S05]  /*23300*/  BSYNC B2 ;  /* 0x0000000000027941 */ /* 0x000fea0003800000 */
.L_x_12033:
        /* <DEDUP_REMOVED lines=9> */
.L_x_12051:
[----:B----4-:R-:W4:Y:S01]  /*233a0*/  LDL R8, [R1+0x40] ;  /* 0x0000400001087983 */ /* 0x010f220000100800 */
        /* <DEDUP_REMOVED lines=12> */
.L_x_12054:
[----:B------:R-:W-:Y:S05]  /*23470*/  BSYNC B3 ;  /* 0x0000000000037941 */ /* 0x000fea0003800000 */
.L_x_12053:
        /* <DEDUP_REMOVED lines=18> */
.L_x_12058:
[----:B------:R-:W-:Y:S05]  /*235a0*/  BSYNC B4 ;  /* 0x0000000000047941 */ /* 0x000fea0003800000 */
.L_x_12057:
[----:B------:R-:W-:-:S07]  /*235b0*/  F2FP.F16.F32.PACK_AB R6, RZ, R130 ;  /* 0x00000082ff06723e */ /* 0x000fce00000000ff */
.L_x_12056:
[----:B------:R-:W-:Y:S05]  /*235c0*/  BSYNC B3 ;  /* 0x0000000000037941 */ /* 0x000fea0003800000 */
.L_x_12055:
        /* <DEDUP_REMOVED lines=18> */
.L_x_12062:
[----:B------:R-:W-:Y:S05]  /*236f0*/  BSYNC B4 ;  /* 0x0000000000047941 */ /* 0x000fea0003800000 */
.L_x_12061:
[----:B------:R-:W-:-:S07]  /*23700*/  F2FP.F16.F32.PACK_AB R7, RZ, R130 ;  /* 0x00000082ff07723e */ /* 0x000fce00000000ff */
.L_x_12060:
[----:B------:R-:W-:Y:S05]  /*23710*/  BSYNC B3 ;  /* 0x0000000000037941 */ /* 0x000fea0003800000 */
.L_x_12059:
        /* <DEDUP_REMOVED lines=17> */
.L_x_12066:
[----:B------:R-:W-:Y:S05]  /*23830*/  BSYNC B4 ;  /* 0x0000000000047941 */ /* 0x000fea0003800000 */
.L_x_12065:
[----:B------:R-:W-:-:S07]  /*23840*/  F2FP.F16.F32.PACK_AB R130, RZ, R130 ;  /* 0x00000082ff82723e */ /* 0x000fce00000000ff */
.L_x_12064:
[----:B------:R-:W-:Y:S05]  /*23850*/  BSYNC B3 ;  /* 0x0000000000037941 */ /* 0x000fea0003800000 */
.L_x_12063:
[----:B------:R-:W-:-:S05]  /*23860*/  PRMT R7, R7, 0x5410, R130 ;  /* 0x0000541007077816 */ /* 0x000fca0000000082 */
[----:B------:R4:W-:Y:S02]  /*23870*/  STG.E.64 desc[UR4][R126.64+0x1e00], R6 ;  /* 0x001e00067e007986 */ /* 0x0009e4000c101b04 */
.L_x_12052:
[----:B------:R-:W-:Y:S05]  /*23880*/  BSYNC B2 ;  /* 0x0000000000027941 */ /* 0x000fea0003800000 */
.L_x_12050:
        /* <DEDUP_REMOVED lines=9> */
.L_x_12068:
        /* <DEDUP_REMOVED lines=11> */
[----:B-1----:R-:W-:-:S07]  /*239d0*/  MOV R129, 0x239f0 ;  /* 0x000239f000817802 */ /* 0x002fce0000000f00 */
[----:B--234-:R-:W-:Y:S05]  /*239e0*/  CALL.REL.NOINC `($__internal_16_$__cuda_sm3x_div_rn_noftz_f32_slowpath) ;  /* 0x000000b000ac7944 */ /* 0x01cfea0003c00000 */
.L_x_12071:
[----:B------:R-:W-:Y:S05]  /*239f0*/  BSYNC B3 ;  /* 0x0000000000037941 */ /* 0x000fea0003800000 */
.L_x_12070:
[----:B------:R-:W-:Y:S01]  /*23a00*/  IADD3 R0, R124, 0xf81, RZ ;  /* 0x00000f817c007810 */ /* 0x000fe20007ffe0ff */
[----:B------:R-:W-:Y:S01]  /*23a10*/  BSSY B3, `(.L_x_12072) ;  /* 0x0000013000037945 */ /* 0x000fe20003800000 */
[----:B----4-:R-:W-:Y:S02]  /*23a20*/  F2FP.F16.F32.PACK_AB R6, RZ, R130 ;  /* 0x00000082ff06723e */ /* 0x010fe400000000ff */
        /* <DEDUP_REMOVED lines=13> */
[----:B-1----:R-:W-:-:S07]  /*23b00*/  MOV R129, 0x23b20 ;  /* 0x00023b2000817802 */ /* 0x002fce0000000f00 */
[----:B--23--:R-:W-:Y:S05]  /*23b10*/  CALL.REL.NOINC `($__internal_16_$__cuda_sm3x_div_rn_noftz_f32_slowpath) ;  /* 0x000000b000607944 */ /* 0x00cfea0003c00000 */
.L_x_12075:
[----:B------:R-:W-:Y:S05]  /*23b20*/  BSYNC B4 ;  /* 0x0000000000047941 */ /* 0x000fea0003800000 */
.L_x_12074:
[----:B------:R-:W-:-:S07]  /*23b30*/  F2FP.F16.F32.PACK_AB R2, RZ, R130 ;  /* 0x00000082ff02723e */ /* 0x000fce00000000ff */
.L_x_12073:
[----:B------:R-:W-:Y:S05]  /*23b40*/  BSYNC B3 ;  /* 0x0000000000037941 */ /* 0x000fea0003800000 */
.L_x_12072:
        /* <DEDUP_REMOVED lines=18> */
.L_x_12079:
[----:B------:R-:W-:Y:S05]  /*23c70*/  BSYNC B4 ;  /* 0x0000000000047941 */ /* 0x000fea0003800000 */
.L_x_12078:
[----:B------:R-:W-:-:S07]  /*23c80*/  F2FP.F16.F32.PACK_AB R0, RZ, R130 ;  /* 0x00000082ff00723e */ /* 0x000fce00000000ff */
.L_x_12077:
[----:B------:R-:W-:Y:S05]  /*23c90*/  BSYNC B3 ;  /* 0x0000000000037941 */ /* 0x000fea0003800000 */
.L_x_12076:
        /* <DEDUP_REMOVED lines=17> */
.L_x_12083:
[----:B------:R-:W-:Y:S05]  /*23db0*/  BSYNC B4 ;  /* 0x0000000000047941 */ /* 0x000fea0003800000 */
.L_x_12082:
[----:B------:R-:W-:-:S07]  /*23dc0*/  F2FP.F16.F32.PACK_AB R3, RZ, R130 ;  /* 0x00000082ff03723e */ /* 0x000fce00000000ff */
.L_x_12081:
[----:B------:R-:W-:Y:S05]  /*23dd0*/  BSYNC B3 ;  /* 0x0000000000037941 */ /* 0x000fea0003800000 */
.L_x_12080:
[----:B------:R-:W-:-:S05]  /*23de0*/  PRMT R3, R0, 0x5410, R3 ;  /* 0x0000541000037816 */ /* 0x000fca0000000003 */
[----:B------:R0:W-:Y:S02]  /*23df0*/  STG.E.64 desc[UR4][R126.64+0x1f00], R2 ;  /* 0x001f00027e007986 */ /* 0x0001e4000c101b04 */
.L_x_12069:
[----:B------:R-:W-:Y:S05]  /*23e00*/  BSYNC B2 ;  /* 0x0000000000027941 */ /* 0x000fea0003800000 */
.L_x_12067:
        /* <DEDUP_REMOVED lines=9> */
.L_x_12085:
        /* <DEDUP_REMOVED lines=13> */
.L_x_12088:
[----:B------:R-:W-:Y:S05]  /*23f70*/  BSYNC B3 ;  /* 0x0000000000037941 */ /* 0x000fea0003800000 */
.L_x_12087:
        /* <DEDUP_REMOVED lines=16> */
[----:B-1----:R-:W-:-:S07]  /*24080*/  MOV R129, 0x240a0 ;  /* 0x000240a000817802 */ /* 0x002fce0000000f00 */
[----:B--234-:R-:W-:Y:S05]  /*24090*/  CALL.REL.NOINC `($__internal_16_$__cuda_sm3x_div_rn_noftz_f32_slowpath) ;  /* 0x000000ac00007944 */ /* 0x01cfea0003c00000 */
.L_x_12092:
[----:B------:R-:W-:Y:S05]  /*240a0*/  BSYNC B4 ;  /* 0x0000000000047941 */ /* 0x000fea0003800000 */
.L_x_12091:
[----:B------:R-:W-:-:S07]  /*240b0*/  F2FP.F16.F32.PACK_AB R2, RZ, R130 ;  /* 0x00000082ff02723e */ /* 0x000fce00000000ff */
.L_x_12090:
[----:B------:R-:W-:Y:S05]  /*240c0*/  BSYNC B3 ;  /* 0x0000000000037941 */ /* 0x000fea0003800000 */
.L_x_12089:
        /* <DEDUP_REMOVED lines=18> */
.L_x_12096:
[----:B------:R-:W-:Y:S05]  /*241f0*/  BSYNC B4 ;  /* 0x0000000000047941 */ /* 0x000fea0003800000 */
.L_x_12095:
[----:B------:R-:W-:-:S07]  /*24200*/  F2FP.F16.F32.PACK_AB R0, RZ, R130 ;  /* 0x00000082ff00723e */ /* 0x000fce00000000ff */
.L_x_12094:
[----:B------:R-:W-:Y:S05]  /*24210*/  BSYNC B3 ;  /* 0x0000000000037941 */ /* 0x000fea0003800000 */
.L_x_12093:
        /* <DEDUP_REMOVED lines=17> */
.L_x_12100:
[----:B------:R-:W-:Y:S05]  /*24330*/  BSYNC B4 ;  /* 0x0000000000047941 */ /* 0x000fea0003800000 */
.L_x_12099:
[----:B------:R-:W-:-:S07]  /*24340*/  F2FP.F16.F32.PACK_AB R3, RZ, R130 ;  /* 0x00000082ff03723e */ /* 0x000fce00000000ff */
.L_x_12098:
[----:B------:R-:W-:Y:S05]  /*24350*/  BSYNC B3 ;  /* 0x0000000000037941 */ /* 0x000fea0003800000 */
.L_x_12097:
[----:B------:R-:W-:-:S05]  /*24360*/  PRMT R3, R0, 0x5410, R3 ;  /* 0x0000541000037816 */ /* 0x000fca0000000003 */
[----:B------:R0:W-:Y:S02]  /*24370*/  STG.E.64 desc[UR4][R126.64+0x2000], R2 ;  /* 0x002000027e007986 */ /* 0x0001e4000c101b04 */
.L_x_12086:
[----:B------:R-:W-:Y:S05]  /*24380*/  BSYNC B2 ;  /* 0x0000000000027941 */ /* 0x000fea0003800000 */
.L_x_12084:
        /* <DEDUP_REMOVED lines=9> */
.L_x_12102:
        /* <DEDUP_REMOVED lines=13> */
.L_x_12105:
[----:B------:R-:W-:Y:S05]  /*244f0*/  BSYNC B3 ;  /* 0x0000000000037941 */ /* 0x000fea0003800000 */
.L_x_12104:
        /* <DEDUP_REMOVED lines=18> */
.L_x_12109:
[----:B------:R-:W-:Y:S05]  /*24620*/  BSYNC B4 ;  /* 0x0000000000047941 */ /* 0x000fea0003800000 */
.L_x_12108:
[----:B------:R-:W-:-:S07]  /*24630*/  F2FP.F16.F32.PACK_AB R2, RZ, R130 ;  /* 0x00000082ff02723e */ /* 0x000fce00000000ff */
.L_x_12107:
[----:B------:R-:W-:Y:S05]  /*24640*/  BSYNC B3 ;  /* 0x0000000000037941 */ /* 0x000fea0003800000 */
.L_x_12106:
        /* <DEDUP_REMOVED lines=18> */
.L_x_12113:
[----:B------:R-:W-:Y:S05]  /*24770*/  BSYNC B4 ;  /* 0x0000000000047941 */ /* 0x000fea0003800000 */
.L_x_12112:
[----:B------:R-:W-:-:S07]  /*24780*/  F2FP.F16.F32.PACK_AB R3, RZ, R130 ;  /* 0x00000082ff03723e */ /* 0x000fce00000000ff */
.L_x_12111:
[----:B------:R-:W-:Y:S05]  /*24790*/  BSYNC B3 ;  /* 0x0000000000037941 */ /* 0x000fea0003800000 */
.L_x_12110:
        /* <DEDUP_REMOVED lines=17> */
.L_x_12117:
[----:B------:R-:W-:Y:S05]  /*248b0*/  BSYNC B4 ;  /* 0x0000000000047941 */ /* 0x000fea0003800000 */
.L_x_12116:
[----:B------:R-:W-:-:S07]  /*248c0*/  F2FP.F16.F32.PACK_AB R130, RZ, R130 ;  /* 0x00000082ff82723e */ /* 0x000fce00000000ff */
.L_x_12115:
[----:B------:R-:W-:Y:S05]  /*248d0*/  BSYNC B3 ;  /* 0x0000000000037941 */ /* 0x000fea0003800000 */
.L_x_12114:
[----:B------:R-:W-:-:S05]  /*248e0*/  PRMT R3, R3, 0x5410, R130 ;  /* 0x0000541003037816 */ /* 0x000fca0000000082 */
[----:B------:R0:W-:Y:S02]  /*248f0*/  STG.E.64 desc[UR4][R126.64+0x2100], R2 ;  /* 0x002100027e007986 */ /* 0x0001e4000c101b04 */
.L_x_12103:
[----:B------:R-:W-:Y:S05]  /*24900*/  BSYNC B2 ;  /* 0x0000000000027941 */ /* 0x000fea0003800000 */
.L_x_12101:
        /* <DEDUP_REMOVED lines=9> */
.L_x_12119:
        /* <DEDUP_REMOVED lines=13> */
.L_x_12122:
[----:B------:R-:W-:Y:S05]  /*24a70*/  BSYNC B3 ;  /* 0x0000000000037941 */ /* 0x000fea0003800000 */
.L_x_12121:
        /* <DEDUP_REMOVED lines=18> */
.L_x_12126:
[----:B------:R-:W-:Y:S05]  /*24ba0*/  BSYNC B4 ;  /* 0x0000000000047941 */ /* 0x000fea0003800000 */
.L_x_12125:
[----:B------:R-:W-:-:S07]  /*24bb0*/  F2FP.F16.F32.PACK_AB R2, RZ, R130 ;  /* 0x00000082ff02723e */ /* 0x000fce00000000ff */
.L_x_12124:
[----:B------:R-:W-:Y:S05]  /*24bc0*/  BSYNC B3 ;  /* 0x0000000000037941 */ /* 0x000fea0003800000 */
.L_x_12123:
        /* <DEDUP_REMOVED lines=18> */
.L_x_12130:
[----:B------:R-:W-:Y:S05]  /*24cf0*/  BSYNC B4 ;  /* 0x0000000000047941 */ /* 0x000fea0003800000 */
.L_x_12129:
[----:B------:R-:W-:-:S07]  /*24d00*/  F2FP.F16.F32.PACK_AB R0, RZ, R130 ;  /* 0x00000082ff00723e */ /* 0x000fce00000000ff */
.L_x_12128:
[----:B------:R-:W-:Y:S05]  /*24d10*/  BSYNC B3 ;  /* 0x0000000000037941 */ /* 0x000fea0003800000 */
.L_x_12127:
        /* <DEDUP_REMOVED lines=17> */
.L_x_12134:
[----:B------:R-:W-:Y:S05]  /*24e30*/  BSYNC B4 ;  /* 0x0000000000047941 */ /* 0x000fea0003800000 */
.L_x_12133:
[----:B------:R-:W-:-:S07]  /*24e40*/  F2FP.F16.F32.PACK_AB R3, RZ, R130 ;  /* 0x00000082ff03723e */ /* 0x000fce00000000ff */
.L_x_12132:
[----:B------:R-:W-:Y:S05]  /*24e50*/  BSYNC B3 ;  /* 0x0000000000037941 */ /* 0x000fea0003800000 */
.L_x_12131:
[----:B------:R-:W-:-:S05]  /*24e60*/  PRMT R3, R0, 0x5410, R3 ;  /* 0x0000541000037816 */ /* 0x000fca0000000003 */
[----:B------:R0:W-:Y:S02]  /*24e70*/  STG.E.64 desc[UR4][R126.64+0x2200], R2 ;  /* 0x002200027e007986 */ /* 0x0001e4000c101b04 */
.L_x_12120:
[----:B------:R-:W-:Y:S05]  /*24e80*/  BSYNC B2 ;  /* 0x0000000000027941 */ /* 0x000fea0003800000 */
.L_x_12118:
        /* <DEDUP_REMOVED lines=9> */
.L_x_12136:
        /* <DEDUP_REMOVED lines=13> */
.L_x_12139:
[----:B------:R-:W-:Y:S05]  /*24ff0*/  BSYNC B3 ;  /* 0x0000000000037941 */ /* 0x000fea0003800000 */
.L_x_12138:
        /* <DEDUP_REMOVED lines=18> */
.L_x_12143:
[----:B------:R-:W-:Y:S05]  /*25120*/  BSYNC B4 ;  /* 0x0000000000047941 */ /* 0x000fea0003800000 */
.L_x_12142:
[----:B------:R-:W-:-:S07]  /*25130*/  F2FP.F16.F32.PACK_AB R2, RZ, R130 ;  /* 0x00000082ff02723e */ /* 0x000fce00000000ff */
.L_x_12141:
[----:B------:R-:W-:Y:S05]  /*25140*/  BSYNC B3 ;  /* 0x0000000000037941 */ /* 0x000fea0003800000 */
.L_x_12140:
        /* <DEDUP_REMOVED lines=18> */
.L_x_12147:
[----:B------:R-:W-:Y:S05]  /*25270*/  BSYNC B4 ;  /* 0x0000000000047941 */ /* 0x000fea0003800000 */
.L_x_12146:
[----:B------:R-:W-:-:S07]  /*25280*/  F2FP.F16.F32.PACK_AB R3, RZ, R130 ;  /* 0x00000082ff03723e */ /* 0x000fce00000000ff */
.L_x_12145:
[----:B------:R-:W-:Y:S05]  /*25290*/  BSYNC B3 ;  /* 0x0000000000037941 */ /* 0x000fea0003800000 */
.L_x_12144:
        /* <DEDUP_REMOVED lines=17> */
.L_x_12151:
[----:B------:R-:W-:Y:S05]  /*253b0*/  BSYNC B4 ;  /* 0x0000000000047941 */ /* 0x000fea0003800000 */
.L_x_12150:
[----:B------:R-:W-:-:S07]  /*253c0*/  F2FP.F16.F32.PACK_AB R130, RZ, R130 ;  /* 0x00000082ff82723e */ /* 0x000fce00000000ff */
.L_x_12149:
[----:B------:R-:W-:Y:S05]  /*253d0*/  BSYNC B3 ;  /* 0x0000000000037941 */ /* 0x000fea0003800000 */
.L_x_12148:
[----:B------:R-:W-:-:S05]  /*253e0*/  PRMT R3, R3, 0x5410, R130 ;  /* 0x0000541003037816 */ /* 0x000fca0000000082 */
[----:B------:R0:W-:Y:S02]  /*253f0*/  STG.E.64 desc[UR4][R126.64+0x2300], R2 ;  /* 0x002300027e007986 */ /* 0x0001e4000c101b04 */
.L_x_12137:
[----:B------:R-:W-:Y:S05]  /*25400*/  BSYNC B2 ;  /* 0x0000000000027941 */ /* 0x000fea0003800000 */
.L_x_12135:
        /* <DEDUP_REMOVED lines=9> */
.L_x_12153:
        /* <DEDUP_REMOVED lines=13> */
.L_x_12156:
[----:B------:R-:W-:Y:S05]  /*25570*/  BSYNC B3 ;  /* 0x0000000000037941 */ /* 0x000fea0003800000 */
.L_x_12155:
        /* <DEDUP_REMOVED lines=18> */
.L_x_12160:
[----:B------:R-:W-:Y:S05]  /*256a0*/  BSYNC B4 ;  /* 0x0000000000047941 */ /* 0x000fea0003800000 */
.L_x_12159:
[----:B------:R-:W-:-:S07]  /*256b0*/  F2FP.F16.F32.PACK_AB R2, RZ, R130 ;  /* 0x00000082ff02723e */ /* 0x000fce00000000ff */
.L_x_12158:
[----:B------:R-:W-:Y:S05]  /*256c0*/  BSYNC B3 ;  /* 0x0000000000037941 */ /* 0x000fea0003800000 */
.L_x_12157:
        /* <DEDUP_REMOVED lines=18> */
.L_x_12164:
[----:B------:R-:W-:Y:S05]  /*257f0*/  BSYNC B4 ;  /* 0x0000000000047941 */ /* 0x000fea0003800000 */
.L_x_12163:
[----:B------:R-:W-:-:S07]  /*25800*/  F2FP.F16.F32.PACK_AB R0, RZ, R130 ;  /* 0x00000082ff00723e */ /* 0x000fce00000000ff */
.L_x_12162:
[----:B------:R-:W-:Y:S05]  /*25810*/  BSYNC B3 ;  /* 0x0000000000037941 */ /* 0x000fea0003800000 */
.L_x_12161:
        /* <DEDUP_REMOVED lines=17> */
.L_x_12168:
[----:B------:R-:W-:Y:S05]  /*25930*/  BSYNC B4 ;  /* 0x0000000000047941 */ /* 0x000fea0003800000 */
.L_x_12167:
[----:B------:R-:W-:-:S07]  /*25940*/  F2FP.F16.F32.PACK_AB R3, RZ, R130 ;  /* 0x00000082ff03723e */ /* 0x000fce00000000ff */
.L_x_12166:
[----:B------:R-:W-:Y:S05]  /*25950*/  BSYNC B3 ;  /* 0x0000000000037941 */ /* 0x000fea0003800000 */
.L_x_12165:
[----:B------:R-:W-:-:S05]  /*25960*/  PRMT R3, R0, 0x5410, R3 ;  /* 0x0000541000037816 */ /* 0x000fca0000000003 */
[----:B------:R0:W-:Y:S02]  /*25970*/  STG.E.64 desc[UR4][R126.64+0x2400], R2 ;  /* 0x002400027e007986 */ /* 0x0001e4000c101b04 */
.L_x_12154:
[----:B------:R-:W-:Y:S05]  /*25980*/  BSYNC B2 ;  /* 0x0000000000027941 */ /* 0x000fea0003800000 */
.L_x_12152:
        /* <DEDUP_REMOVED lines=9> */
.L_x_12170:
        /* <DEDUP_REMOVED lines=13> */
.L_x_12173:
[----:B------:R-:W-:Y:S05]  /*25af0*/  BSYNC B3 ;  /* 0x0000000000037941 */ /* 0x000fea0003800000 */
.L_x_12172:
        /* <DEDUP_REMOVED lines=18> */
.L_x_12177:
[----:B------:R-:W-:Y:S05]  /*25c20*/  BSYNC B4 ;  /* 0x0000000000047941 */ /* 0x000fea0003800000 */
.L_x_12176:
[----:B------:R-:W-:-:S07]  /*25c30*/  F2FP.F16.F32.PACK_AB R2, RZ, R130 ;  /* 0x00000082ff02723e */ /* 0x000fce00000000ff */
.L_x_12175:
[----:B------:R-:W-:Y:S05]  /*25c40*/  BSYNC B3 ;  /* 0x0000000000037941 */ /* 0x000fea0003800000 */
.L_x_12174:
        /* <DEDUP_REMOVED lines=18> */
.L_x_12181:
[----:B------:R-:W-:Y:S05]  /*25d70*/  BSYNC B4 ;  /* 0x0000000000047941 */ /* 0x000fea0003800000 */
.L_x_12180:
[----:B------:R-:W-:-:S07]  /*25d80*/  F2FP.F16.F32.PACK_AB R3, RZ, R130 ;  /* 0x00000082ff03723e */ /* 0x000fce00000000ff */
.L_x_12179:
[----:B------:R-:W-:Y:S05]  /*25d90*/  BSYNC B3 ;  /* 0x0000000000037941 */ /* 0x000fea0003800000 */
.L_x_12178:
        /* <DEDUP_REMOVED lines=17> */
.L_x_12185:
[----:B------:R-:W-:Y:S05]  /*25eb0*/  BSYNC B4 ;  /* 0x0000000000047941 */ /* 0x000fea0003800000 */
.L_x_12184:
[----:B------:R-:W-:-:S07]  /*25ec0*/  F2FP.F16.F32.PACK_AB R130, RZ, R130 ;  /* 0x00000082ff82723e */ /* 0x000fce00000000ff */
.L_x_12183:
[----:B------:R-:W-:Y:S05]  /*25ed0*/  BSYNC B3 ;  /* 0x0000000000037941 */ /* 0x000fea0003800000 */
.L_x_12182:
[----:B------:R-:W-:-:S05]  /*25ee0*/  PRMT R3, R3, 0x5410, R130 ;  /* 0x0000541003037816 */ /* 0x000fca0000000082 */
[----:B------:R0:W-:Y:S02]  /*25ef0*/  STG.E.64 desc[UR4][R126.64+0x2500], R2 ;  /* 0x002500027e007986 */ /* 0x0001e4000c101b04 */
.L_x_12171:
[----:B------:R-:W-:Y:S05]  /*25f00*/  BSYNC B2 ;  /* 0x0000000000027941 */ /* 0x000fea0003800000 */
.L_x_12169:
        /* <DEDUP_REMOVED lines=9> */
.L_x_12187:
        /* <DEDUP_REMOVED lines=13> */
.L_x_12190:
[----:B------:R-:W-:Y:S05]  /*26070*/  BSYNC B3 ;  /* 0x0000000000037941 */ /* 0x000fea0003800000 */
.L_x_12189:
        /* <DEDUP_REMOVED lines=18> */
.L_x_12194:
[----:B------:R-:W-:Y:S05]  /*261a0*/  BSYNC B4 ;  /* 0x0000000000047941 */ /* 0x000fea0003800000 */
.L_x_12193:
[----:B------:R-:W-:-:S07]  /*261b0*/  F2FP.F16.F32.PACK_AB R2, RZ, R130 ;  /* 0x00000082ff02723e */ /* 0x000fce00000000ff */
.L_x_12192:
[----:B------:R-:W-:Y:S05]  /*261c0*/  BSYNC B3 ;  /* 0x0000000000037941 */ /* 0x000fea0003800000 */
.L_x_12191:
        /* <DEDUP_REMOVED lines=18> */
.L_x_12198:
[----:B------:R-:W-:Y:S05]  /*262f0*/  BSYNC B4 ;  /* 0x0000000000047941 */ /* 0x000fea0003800000 */
.L_x_12197:
[----:B------:R-:W-:-:S07]  /*26300*/  F2FP.F16.F32.PACK_AB R0, RZ, R130 ;  /* 0x00000082ff00723e */ /* 0x000fce00000000ff */
.L_x_12196:
[----:B------:R-:W-:Y:S05]  /*26310*/  BSYNC B3 ;  /* 0x0000000000037941 */ /* 0x000fea0003800000 */
.L_x_12195:
        /* <DEDUP_REMOVED lines=17> */
.L_x_12202:
[----:B------:R-:W-:Y:S05]  /*26430*/  BSYNC B4 ;  /* 0x0000000000047941 */ /* 0x000fea0003800000 */
.L_x_12201:
[----:B------:R-:W-:-:S07]  /*26440*/  F2FP.F16.F32.PACK_AB R3, RZ, R130 ;  /* 0x00000082ff03723e */ /* 0x000fce00000000ff */
.L_x_12200:
[----:B------:R-:W-:Y:S05]  /*26450*/  BSYNC B3 ;  /* 0x0000000000037941 */ /* 0x000fea0003800000 */
.L_x_12199:
[----:B------:R-:W-:-:S05]  /*26460*/  PRMT R3, R0, 0x5410, R3 ;  /* 0x0000541000037816 */ /* 0x000fca0000000003 */
[----:B------:R0:W-:Y:S02]  /*26470*/  STG.E.64 desc[UR4][R126.64+0x2600], R2 ;  /* 0x002600027e007986 */ /* 0x0001e4000c101b04 */
.L_x_12188:
[----:B------:R-:W-:Y:S05]  /*26480*/  BSYNC B2 ;  /* 0x0000000000027941 */ /* 0x000fea0003800000 */
.L_x_12186:
        /* <DEDUP_REMOVED lines=9> */
.L_x_12204:
        /* <DEDUP_REMOVED lines=13> */
.L_x_12207:
[----:B------:R-:W-:Y:S05]  /*265f0*/  BSYNC B3 ;  /* 0x0000000000037941 */ /* 0x000fea0003800000 */
.L_x_12206:
        /* <DEDUP_REMOVED lines=18> */
.L_x_12211:
[----:B------:R-:W-:Y:S05]  /*26720*/  BSYNC B4 ;  /* 0x0000000000047941 */ /* 0x000fea0003800000 */
.L_x_12210:
[----:B------:R-:W-:-:S07]  /*26730*/  F2FP.F16.F32.PACK_AB R2, RZ, R130 ;  /* 0x00000082ff02723e */ /* 0x000fce00000000ff */
.L_x_12209:
[----:B------:R-:W-:Y:S05]  /*26740*/  BSYNC B3 ;  /* 0x0000000000037941 */ /* 0x000fea0003800000 */
.L_x_12208:
        /* <DEDUP_REMOVED lines=18> */
.L_x_12215:
[----:B------:R-:W-:Y:S05]  /*26870*/  BSYNC B4 ;  /* 0x0000000000047941 */ /* 0x000fea0003800000 */
.L_x_12214:
[----:B------:R-:W-:-:S07]  /*26880*/  F2FP.F16.F32.PACK_AB R3, RZ, R130 ;  /* 0x00000082ff03723e */ /* 0x000fce00000000ff */
.L_x_12213:
[----:B------:R-:W-:Y:S05]  /*26890*/  BSYNC B3 ;  /* 0x0000000000037941 */ /* 0x000fea0003800000 */
.L_x_12212:
        /* <DEDUP_REMOVED lines=17> */
.L_x_12219:
[----:B------:R-:W-:Y:S05]  /*269b0*/  BSYNC B4 ;  /* 0x0000000000047941 */ /* 0x000fea0003800000 */
.L_x_12218:
[----:B------:R-:W-:-:S07]  /*269c0*/  F2FP.F16.F32.PACK_AB R130, RZ, R130 ;  /* 0x00000082ff82723e */ /* 0x000fce00000000ff */
.L_x_12217:
[----:B------:R-:W-:Y:S05]  /*269d0*/  BSYNC B3 ;  /* 0x0000000000037941 */ /* 0x000fea0003800000 */
.L_x_12216:
[----:B------:R-:W-:-:S05]  /*269e0*/  PRMT R3, R3, 0x5410, R130 ;  /* 0x0000541003037816 */ /* 0x000fca0000000082 */
[----:B------:R0:W-:Y:S02]  /*269f0*/  STG.E.64 desc[UR4][R126.64+0x2700], R2 ;  /* 0x002700027e007986 */ /* 0x0001e4000c101b04 */
.L_x_12205:
[----:B------:R-:W-:Y:S05]  /*26a00*/  BSYNC B2 ;  /* 0x0000000000027941 */ /* 0x000fea0003800000 */
.L_x_12203:
        /* <DEDUP_REMOVED lines=9> */
.L_x_12221:
        /* <DEDUP_REMOVED lines=13> */
.L_x_12224:
[----:B------:R-:W-:Y:S05]  /*26b70*/  BSYNC B3 ;  /* 0x0000000000037941 */ /* 0x000fea0003800000 */
.L_x_12223:
        /* <DEDUP_REMOVED lines=18> */
.L_x_12228:
[----:B------:R-:W-:Y:S05]  /*26ca0*/  BSYNC B4 ;  /* 0x0000000000047941 */ /* 0x000fea0003800000 */
.L_x_12227:
[----:B------:R-:W-:-:S07]  /*26cb0*/  F2FP.F16.F32.PACK_AB R2, RZ, R130 ;  /* 0x00000082ff02723e */ /* 0x000fce00000000ff */
.L_x_12226:
[----:B------:R-:W-:Y:S05]  /*26cc0*/  BSYNC B3 ;  /* 0x0000000000037941 */ /* 0x000fea0003800000 */
.L_x_12225:
        /* <DEDUP_REMOVED lines=18> */
.L_x_12232:
[----:B------:R-:W-:Y:S05]  /*26df0*/  BSYNC B4 ;  /* 0x0000000000047941 */ /* 0x000fea0003800000 */
.L_x_12231:
[----:B------:R-:W-:-:S07]  /*26e00*/  F2FP.F16.F32.PACK_AB R0, RZ, R130 ;  /* 0x00000082ff00723e */ /* 0x000fce00000000ff */
.L_x_12230:
[----:B------:R-:W-:Y:S05]  /*26e10*/  BSYNC B3 ;  /* 0x0000000000037941 */ /* 0x000fea0003800000 */
.L_x_12229:
        /* <DEDUP_REMOVED lines=17> */
.L_x_12236:
[----:B------:R-:W-:Y:S05]  /*26f30*/  BSYNC B4 ;  /* 0x0000000000047941 */ /* 0x000fea0003800000 */
.L_x_12235:
[----:B------:R-:W-:-:S07]  /*26f40*/  F2FP.F16.F32.PACK_AB R3, RZ, R130 ;  /* 0x00000082ff03723e */ /* 0x000fce00000000ff */
.L_x_12234:
[----:B------:R-:W-:Y:S05]  /*26f50*/  BSYNC B3 ;  /* 0x0000000000037941 */ /* 0x000fea0003800000 */
.L_x_12233:
[----:B------:R-:W-:-:S05]  /*26f60*/  PRMT R3, R0, 0x5410, R3 ;  /* 0x0000541000037816 */ /* 0x000fca0000000003 */
[----:B------:R0:W-:Y:S02]  /*26f70*/  STG.E.64 desc[UR4][R126.64+0x2800], R2 ;  /* 0x002800027e007986 */ /* 0x0001e4000c101b04 */
.L_x_12222:
[----:B------:R-:W-:Y:S05]  /*26f80*/  BSYNC B2 ;  /* 0x0000000000027941 */ /* 0x000fea0003800000 */
.L_x_12220:
        /* <DEDUP_REMOVED lines=9> */
.L_x_12238:
        /* <DEDUP_REMOVED lines=13> */
.L_x_12241:
[----:B------:R-:W-:Y:S05]  /*270f0*/  BSYNC B3 ;  /* 0x0000000000037941 */ /* 0x000fea0003800000 */
.L_x_12240:
        /* <DEDUP_REMOVED lines=18> */
.L_x_12245:
[----:B------:R-:W-:Y:S05]  /*27220*/  BSYNC B4 ;  /* 0x0000000000047941 */ /* 0x000fea0003800000 */
.L_x_12244:
[----:B------:R-:W-:-:S07]  /*27230*/  F2FP.F16.F32.PACK_AB R2, RZ, R130 ;  /* 0x00000082ff02723e */ /* 0x000fce00000000ff */
.L_x_12243:
[----:B------:R-:W-:Y:S05]  /*27240*/  BSYNC B3 ;  /* 0x0000000000037941 */ /* 0x000fea0003800000 */
.L_x_12242:
        /* <DEDUP_REMOVED lines=18> */
.L_x_12249:
[----:B------:R-:W-:Y:S05]  /*27370*/  BSYNC B4 ;  /* 0x0000000000047941 */ /* 0x000fea0003800000 */
.L_x_12248:
[----:B------:R-:W-:-:S07]  /*27380*/  F2FP.F16.F32.PACK_AB R3, RZ, R130 ;  /* 0x00000082ff03723e */ /* 0x000fce00000000ff */
.L_x_12247:
[----:B------:R-:W-:Y:S05]  /*27390*/  BSYNC B3 ;  /* 0x0000000000037941 */ /* 0x000fea0003800000 */
.L_x_12246:
        /* <DEDUP_REMOVED lines=17> */
.L_x_12253:
[----:B------:R-:W-:Y:S05]  /*274b0*/  BSYNC B4 ;  /* 0x0000000000047941 */ /* 0x000fea0003800000 */
.L_x_12252:
[----:B------:R-:W-:-:S07]  /*274c0*/  F2FP.F16.F32.PACK_AB R130, RZ, R130 ;  /* 0x00000082ff82723e */ /* 0x000fce00000000ff */
.L_x_12251:
[----:B------:R-:W-:Y:S05]  /*274d0*/  BSYNC B3 ;  /* 0x0000000000037941 */ /* 0x000fea0003800000 */
.L_x_12250:
[----:B------:R-:W-:-:S05]  /*274e0*/  PRMT R3, R3, 0x5410, R130 ;  /* 0x0000541003037816 */ /* 0x000fca0000000082 */
[----:B------:R0:W-:Y:S02]  /*274f0*/  STG.E.64 desc[UR4][R126.64+0x2900], R2 ;  /* 0x002900027e007986 */ /* 0x0001e4000c101b04 */
.L_x_12239:
[----:B------:R-:W-:Y:S05]  /*27500*/  BSYNC B2 ;  /* 0x0000000000027941 */ /* 0x000fea0003800000 */
.L_x_12237:
        /* <DEDUP_REMOVED lines=9> */
.L_x_12255:
        /* <DEDUP_REMOVED lines=12> */
.L_x_12258:
[----:B------:R-:W-:Y:S05]  /*27660*/  BSYNC B3 ;  /* 0x0000000000037941 */ /* 0x000fea0003800000 */
.L_x_12257:
        /* <DEDUP_REMOVED lines=18> */
.L_x_12262:
[----:B------:R-:W-:Y:S05]  /*27790*/  BSYNC B4 ;  /* 0x0000000000047941 */ /* 0x000fea0003800000 */
.L_x_12261:
[----:B------:R-:W-:-:S07]  /*277a0*/  F2FP.F16.F32.PACK_AB R2, RZ, R130 ;  /* 0x00000082ff02723e */ /* 0x000fce00000000ff */
.L_x_12260:
[----:B------:R-:W-:Y:S05]  /*277b0*/  BSYNC B3 ;  /* 0x0000000000037941 */ /* 0x000fea0003800000 */
.L_x_12259:
        /* <DEDUP_REMOVED lines=18> */
.L_x_12266:
[----:B------:R-:W-:Y:S05]  /*278e0*/  BSYNC B4 ;  /* 0x0000000000047941 */ /* 0x000fea0003800000 */
.L_x_12265:
[----:B------:R-:W-:-:S07]  /*278f0*/  F2FP.F16.F32.PACK_AB R0, RZ, R130 ;  /* 0x00000082ff00723e */ /* 0x000fce00000000ff */
.L_x_12264:
[----:B------:R-:W-:Y:S05]  /*27900*/  BSYNC B3 ;  /* 0x0000000000037941 */ /* 0x000fea0003800000 */
.L_x_12263:
        /* <DEDUP_REMOVED lines=17> */
.L_x_12270:
[----:B------:R-:W-:Y:S05]  /*27a20*/  BSYNC B4 ;  /* 0x0000000000047941 */ /* 0x000fea0003800000 */
.L_x_12269:
[----:B------:R-:W-:-:S07]  /*27a30*/  F2FP.F16.F32.PACK_AB R3, RZ, R130 ;  /* 0x00000082ff03723e */ /* 0x000fce00000000ff */
.L_x_12268:
[----:B------:R-:W-:Y:S05]  /*27a40*/  BSYNC B3 ;  /* 0x0000000000037941 */ /* 0x000fea0003800000 */
.L_x_12267:
[----:B------:R-:W-:-:S05]  /*27a50*/  PRMT R3, R0, 0x5410, R3 ;  /* 0x0000541000037816 */ /* 0x000fca0000000003 */
[----:B------:R0:W-:Y:S02]  /*27a60*/  STG.E.64 desc[UR4][R126.64+0x2a00], R2 ;  /* 0x002a00027e007986 */ /* 0x0001e4000c101b04 */
.L_x_12256:
[----:B------:R-:W-:Y:S05]  /*27a70*/  BSYNC B2 ;  /* 0x0000000000027941 */ /* 0x000fea0003800000 */
.L_x_12254:
        /* <DEDUP_REMOVED lines=9> */
.L_x_12272:
        /* <DEDUP_REMOVED lines=12> */
.L_x_12275:
[----:B------:R-:W-:Y:S05]  /*27bd0*/  BSYNC B3 ;  /* 0x0000000000037941 */ /* 0x000fea0003800000 */
.L_x_12274:
        /* <DEDUP_REMOVED lines=18> */
.L_x_12279:
[----:B------:R-:W-:Y:S05]  /*27d00*/  BSYNC B4 ;  /* 0x0000000000047941 */ /* 0x000fea0003800000 */
.L_x_12278:
[----:B------:R-:W-:-:S07]  /*27d10*/  F2FP.F16.F32.PACK_AB R2, RZ, R130 ;  /* 0x00000082ff02723e */ /* 0x000fce00000000ff */
.L_x_12277:
[----:B------:R-:W-:Y:S05]  /*27d20*/  BSYNC B3 ;  /* 0x0000000000037941 */ /* 0x000fea0003800000 */
.L_x_12276:
        /* <DEDUP_REMOVED lines=18> */
.L_x_12283:
[----:B------:R-:W-:Y:S05]  /*27e50*/  BSYNC B4 ;  /* 0x0000000000047941 */ /* 0x000fea0003800000 */
.L_x_12282:
[----:B------:R-:W-:-:S07]  /*27e60*/  F2FP.F16.F32.PACK_AB R3, RZ, R130 ;  /* 0x00000082ff03723e */ /* 0x000fce00000000ff */
.L_x_12281:
[----:B------:R-:W-:Y:S05]  /*27e70*/  BSYNC B3 ;  /* 0x0000000000037941 */ /* 0x000fea0003800000 */
.L_x_12280:
        /* <DEDUP_REMOVED lines=17> */
.L_x_12287:
[----:B------:R-:W-:Y:S05]  /*27f90*/  BSYNC B4 ;  /* 0x0000000000047941 */ /* 0x000fea0003800000 */
.L_x_12286:
[----:B------:R-:W-:-:S07]  /*27fa0*/  F2FP.F16.F32.PACK_AB R130, RZ, R130 ;  /* 0x00000082ff82723e */ /* 0x000fce00000000ff */
.L_x_12285:
[----:B------:R-:W-:Y:S05]  /*27fb0*/  BSYNC B3 ;  /* 0x0000000000037941 */ /* 0x000fea0003800000 */
.L_x_12284:
[----:B------:R-:W-:-:S05]  /*27fc0*/  PRMT R3, R3, 0x5410, R130 ;  /* 0x0000541003037816 */ /* 0x000fca0000000082 */
[----:B------:R0:W-:Y:S02]  /*27fd0*/  STG.E.64 desc[UR4][R126.64+0x2b00], R2 ;  /* 0x002b00027e007986 */ /* 0x0001e4000c101b04 */
.L_x_12273:
[----:B------:R-:W-:Y:S05]  /*27fe0*/  BSYNC B2 ;  /* 0x0000000000027941 */ /* 0x000fea0003800000 */
.L_x_12271:
        /* <DEDUP_REMOVED lines=9> */
.L_x_12289:
        /* <DEDUP_REMOVED lines=12> */
.L_x_12292:
[----:B------:R-:W-:Y:S05]  /*28140*/  BSYNC B3 ;  /* 0x0000000000037941 */ /* 0x000fea0003800000 */
.L_x_12291:
        /* <DEDUP_REMOVED lines=18> */
.L_x_12296:
[----:B------:R-:W-:Y:S05]  /*28270*/  BSYNC B4 ;  /* 0x0000000000047941 */ /* 0x000fea0003800000 */
.L_x_12295:
[----:B------:R-:W-:-:S07]  /*28280*/  F2FP.F16.F32.PACK_AB R2, RZ, R130 ;  /* 0x00000082ff02723e */ /* 0x000fce00000000ff */
.L_x_12294:
[----:B------:R-:W-:Y:S05]  /*28290*/  BSYNC B3 ;  /* 0x0000000000037941 */ /* 0x000fea0003800000 */
.L_x_12293:
        /* <DEDUP_REMOVED lines=18> */
.L_x_12300:
[----:B------:R-:W-:Y:S05]  /*283c0*/  BSYNC B4 ;  /* 0x0000000000047941 */ /* 0x000fea0003800000 */
.L_x_12299:
[----:B------:R-:W-:-:S07]  /*283d0*/  F2FP.F16.F32.PACK_AB R0, RZ, R130 ;  /* 0x00000082ff00723e */ /* 0x000fce00000000ff */
.L_x_12298:
[----:B------:R-:W-:Y:S05]  /*283e0*/  BSYNC B3 ;  /* 0x0000000000037941 */ /* 0x000fea0003800000 */
.L_x_12297:
        /* <DEDUP_REMOVED lines=17> */
.L_x_12304:
[----:B------:R-:W-:Y:S05]  /*28500*/  BSYNC B4 ;  /* 0x0000000000047941 */ /* 0x000fea0003800000 */
.L_x_12303:
[----:B------:R-:W-:-:S07]  /*28510*/  F2FP.F16.F32.PACK_AB R3, RZ, R130 ;  /* 0x00000082ff03723e */ /* 0x000fce00000000ff */
.L_x_12302:
[----:B------:R-:W-:Y:S05]  /*28520*/  BSYNC B3 ;  /* 0x0000000000037941 */ /* 0x000fea0003800000 */
.L_x_12301:
[----:B------:R-:W-:-:S05]  /*28530*/  PRMT R3, R0, 0x5410, R3 ;  /* 0x0000541000037816 */ /* 0x000fca0000000003 */
[----:B------:R0:W-:Y:S02]  /*28540*/  STG.E.64 desc[UR4][R126.64+0x2c00], R2 ;  /* 0x002c00027e007986 */ /* 0x0001e4000c101b04 */
.L_x_12290:
[----:B------:R-:W-:Y:S05]  /*28550*/  BSYNC B2 ;  /* 0x0000000000027941 */ /* 0x000fea0003800000 */
.L_x_12288:
        /* <DEDUP_REMOVED lines=9> */
.L_x_12306:
        /* <DEDUP_REMOVED lines=12> */
.L_x_12309:
[----:B------:R-:W-:Y:S05]  /*286b0*/  BSYNC B3 ;  /* 0x0000000000037941 */ /* 0x000fea0003800000 */
.L_x_12308:
        /* <DEDUP_REMOVED lines=18> */
.L_x_12313:
[----:B------:R-:W-:Y:S05]  /*287e0*/  BSYNC B4 ;  /* 0x0000000000047941 */ /* 0x000fea0003800000 */
.L_x_12312:
[----:B------:R-:W-:-:S07]  /*287f0*/  F2FP.F16.F32.PACK_AB R2, RZ, R130 ;  /* 0x00000082ff02723e */ /* 0x000fce00000000ff */
.L_x_12311:
[----:B------:R-:W-:Y:S05]  /*28800*/  BSYNC B3 ;  /* 0x0000000000037941 */ /* 0x000fea0003800000 */
.L_x_12310:
        /* <DEDUP_REMOVED lines=18> */
.L_x_12317:
[----:B------:R-:W-:Y:S05]  /*28930*/  BSYNC B4 ;  /* 0x0000000000047941 */ /* 0x000fea0003800000 */
.L_x_12316:
[----:B------:R-:W-:-:S07]  /*28940*/  F2FP.F16.F32.PACK_AB R3, RZ, R130 ;  /* 0x00000082ff03723e */ /* 0x000fce00000000ff */
.L_x_12315:
[----:B------:R-:W-:Y:S05]  /*28950*/  BSYNC B3 ;  /* 0x0000000000037941 */ /* 0x000fea0003800000 */
.L_x_12314:
        /* <DEDUP_REMOVED lines=17> */
.L_x_12321:
[----:B------:R-:W-:Y:S05]  /*28a70*/  BSYNC B4 ;  /* 0x0000000000047941 */ /* 0x000fea0003800000 */
.L_x_12320:
[----:B------:R-:W-:-:S07]  /*28a80*/  F2FP.F16.F32.PACK_AB R130, RZ, R130 ;  /* 0x00000082ff82723e */ /* 0x000fce00000000ff */
.L_x_12319:
[----:B------:R-:W-:Y:S05]  /*28a90*/  BSYNC B3 ;  /* 0x0000000000037941 */ /* 0x000fea0003800000 */
.L_x_12318:
[----:B------:R-:W-:-:S05]  /*28aa0*/  PRMT R3, R3, 0x5410, R130 ;  /* 0x0000541003037816 */ /* 0x000fca0000000082 */
[----:B------:R0:W-:Y:S02]  /*28ab0*/  STG.E.64 desc[UR4][R126.64+0x2d00], R2 ;  /* 0x002d00027e007986 */ /* 0x0001e4000c101b04 */
.L_x_12307:
[----:B------:R-:W-:Y:S05]  /*28ac0*/  BSYNC B2 ;  /* 0x0000000000027941 */ /* 0x000fea0003800000 */
.L_x_12305:
        /* <DEDUP_REMOVED lines=9> */
.L_x_12323:
        /* <DEDUP_REMOVED lines=12> */
.L_x_12326:
[----:B------:R-:W-:Y:S05]  /*28c20*/  BSYNC B3 ;  /* 0x0000000000037941 */ /* 0x000fea0003800000 */
.L_x_12325:
        /* <DEDUP_REMOVED lines=18> */
.L_x_12330:
[----:B------:R-:W-:Y:S05]  /*28d50*/  BSYNC B4 ;  /* 0x0000000000047941 */ /* 0x000fea0003800000 */
.L_x_12329:
[----:B------:R-:W-:-:S07]  /*28d60*/  F2FP.F16.F32.PACK_AB R2, RZ, R130 ;  /* 0x00000082ff02723e */ /* 0x000fce00000000ff */
.L_x_12328:
[----:B------:R-:W-:Y:S05]  /*28d70*/  BSYNC B3 ;  /* 0x0000000000037941 */ /* 0x000fea0003800000 */
.L_x_12327:
        /* <DEDUP_REMOVED lines=18> */
.L_x_12334:
[----:B------:R-:W-:Y:S05]  /*28ea0*/  BSYNC B4 ;  /* 0x0000000000047941 */ /* 0x000fea0003800000 */
.L_x_12333:
[----:B------:R-:W-:-:S07]  /*28eb0*/  F2FP.F16.F32.PACK_AB R0, RZ, R130 ;  /* 0x00000082ff00723e */ /* 0x000fce00000000ff */
.L_x_12332:
[----:B------:R-:W-:Y:S05]  /*28ec0*/  BSYNC B3 ;  /* 0x0000000000037941 */ /* 0x000fea0003800000 */
.L_x_12331:
        /* <DEDUP_REMOVED lines=17> */
.L_x_12338:
[----:B------:R-:W-:Y:S05]  /*28fe0*/  BSYNC B4 ;  /* 0x0000000000047941 */ /* 0x000fea0003800000 */
.L_x_12337:
[----:B------:R-:W-:-:S07]  /*28ff0*/  F2FP.F16.F32.PACK_AB R3, RZ, R130 ;  /* 0x00000082ff03723e */ /* 0x000fce00000000ff */
.L_x_12336:
[----:B------:R-:W-:Y:S05]  /*29000*/  BSYNC B3 ;  /* 0x0000000000037941 */ /* 0x000fea0003800000 */
.L_x_12335:
[----:B------:R-:W-:-:S05]  /*29010*/  PRMT R3, R0, 0x5410, R3 ;  /* 0x0000541000037816 */ /* 0x000fca0000000003 */
[----:B------:R0:W-:Y:S02]  /*29020*/  STG.E.64 desc[UR4][R126.64+0x2e00], R2 ;  /* 0x002e00027e007986 */ /* 0x0001e4000c101b04 */
.L_x_12324:
[----:B------:R-:W-:Y:S05]  /*29030*/  BSYNC B2 ;  /* 0x0000000000027941 */ /* 0x000fea0003800000 */
.L_x_12322:
        /* <DEDUP_REMOVED lines=9> */
.L_x_12340:
        /* <DEDUP_REMOVED lines=12> */
.L_x_12343:
[----:B------:R-:W-:Y:S05]  /*29190*/  BSYNC B3 ;  /* 0x0000000000037941 */ /* 0x000fea0003800000 */
.L_x_12342:
        /* <DEDUP_REMOVED lines=18> */
.L_x_12347:
[----:B------:R-:W-:Y:S05]  /*292c0*/  BSYNC B4 ;  /* 0x0000000000047941 */ /* 0x000fea0003800000 */
.L_x_12346:
[----:B------:R-:W-:-:S07]  /*292d0*/  F2FP.F16.F32.PACK_AB R2, RZ, R130 ;  /* 0x00000082ff02723e */ /* 0x000fce00000000ff */
.L_x_12345:
[----:B------:R-:W-:Y:S05]  /*292e0*/  BSYNC B3 ;  /* 0x0000000000037941 */ /* 0x000fea0003800000 */
.L_x_12344:
        /* <DEDUP_REMOVED lines=18> */
.L_x_12351:
[----:B------:R-:W-:Y:S05]  /*29410*/  BSYNC B4 ;  /* 0x0000000000047941 */ /* 0x000fea0003800000 */
.L_x_12350:
[----:B------:R-:W-:-:S07]  /*29420*/  F2FP.F16.F32.PACK_AB R3, RZ, R130 ;  /* 0x00000082ff03723e */ /* 0x000fce00000000ff */
.L_x_12349:
[----:B------:R-:W-:Y:S05]  /*29430*/  BSYNC B3 ;  /* 0x0000000000037941 */ /* 0x000fea0003800000 */
.L_x_12348:
        /* <DEDUP_REMOVED lines=17> */
.L_x_12355:
[----:B------:R-:W-:Y:S05]  /*29550*/  BSYNC B4 ;  /* 0x0000000000047941 */ /* 0x000fea0003800000 */
.L_x_12354:
[----:B------:R-:W-:-:S07]  /*29560*/  F2FP.F16.F32.PACK_AB R130, RZ, R130 ;  /* 0x00000082ff82723e */ /* 0x000fce00000000ff */
.L_x_12353:
[----:B------:R-:W-:Y:S05]  /*29570*/  BSYNC B3 ;  /* 0x0000000000037941 */ /* 0x000fea0003800000 */
.L_x_12352:
[----:B------:R-:W-:-:S05]  /*29580*/  PRMT R3, R3, 0x5410, R130 ;  /* 0x0000541003037816 */ /* 0x000fca0000000082 */
[----:B------:R0:W-:Y:S02]  /*29590*/  STG.E.64 desc[UR4][R126.64+0x2f00], R2 ;  /* 0x002f00027e007986 */ /* 0x0001e4000c101b04 */
.L_x_12341:
[----:B------:R-:W-:Y:S05]  /*295a0*/  BSYNC B2 ;  /* 0x0000000000027941 */ /* 0x000fea0003800000 */
.L_x_12339:
        /* <DEDUP_REMOVED lines=9> */
.L_x_12357:
        /* <DEDUP_REMOVED lines=12> */
.L_x_12360:
[----:B------:R-:W-:Y:S05]  /*29700*/  BSYNC B3 ;  /* 0x0000000000037941 */ /* 0x000fea0003800000 */
.L_x_12359:
        /* <DEDUP_REMOVED lines=18> */
.L_x_12364:
[----:B------:R-:W-:Y:S05]  /*29830*/  BSYNC B4 ;  /* 0x0000000000047941 */ /* 0x000fea0003800000 */
.L_x_12363:
[----:B------:R-:W-:-:S07]  /*29840*/  F2FP.F16.F32.PACK_AB R2, RZ, R130 ;  /* 0x00000082ff02723e */ /* 0x000fce00000000ff */
.L_x_12362:
[----:B------:R-:W-:Y:S05]  /*29850*/  BSYNC B3 ;  /* 0x0000000000037941 */ /* 0x000fea0003800000 */
.L_x_12361:
        /* <DEDUP_REMOVED lines=18> */
.L_x_12368:
[----:B------:R-:W-:Y:S05]  /*29980*/  BSYNC B4 ;  /* 0x0000000000047941 */ /* 0x000fea0003800000 */
.L_x_12367:
[----:B------:R-:W-:-:S07]  /*29990*/  F2FP.F16.F32.PACK_AB R0, RZ, R130 ;  /* 0x00000082ff00723e */ /* 0x000fce00000000ff */
.L_x_12366:
[----:B------:R-:W-:Y:S05]  /*299a0*/  BSYNC B3 ;  /* 0x0000000000037941 */ /* 0x000fea0003800000 */
.L_x_12365:
        /* <DEDUP_REMOVED lines=17> */
.L_x_12372:
[----:B------:R-:W-:Y:S05]  /*29ac0*/  BSYNC B4 ;  /* 0x0000000000047941 */ /* 0x000fea0003800000 */
.L_x_12371:
[----:B------:R-:W-:-:S07]  /*29ad0*/  F2FP.F16.F32.PACK_AB R3, RZ, R130 ;  /* 0x00000082ff03723e */ /* 0x000fce00000000ff */
.L_x_12370:
[----:B------:R-:W-:Y:S05]  /*29ae0*/  BSYNC B3 ;  /* 0x0000000000037941 */ /* 0x000fea0003800000 */
.L_x_12369:
[----:B------:R-:W-:-:S05]  /*29af0*/  PRMT R3, R0, 0x5410, R3 ;  /* 0x0000541000037816 */ /* 0x000fca0000000003 */
[----:B------:R0:W-:Y:S02]  /*29b00*/  STG.E.64 desc[UR4][R126.64+0x3000], R2 ;  /* 0x003000027e007986 */ /* 0x0001e4000c101b04 */
.L_x_12358:
[----:B------:R-:W-:Y:S05]  /*29b10*/  BSYNC B2 ;  /* 0x0000000000027941 */ /* 0x000fea0003800000 */
.L_x_12356:
        /* <DEDUP_REMOVED lines=9> */
.L_x_12374:
        /* <DEDUP_REMOVED lines=12> */
.L_x_12377:
[----:B------:R-:W-:Y:S05]  /*29c70*/  BSYNC B3 ;  /* 0x0000000000037941 */ /* 0x000fea0003800000 */
.L_x_12376:
        /* <DEDUP_REMOVED lines=18> */
.L_x_12381:
[----:B------:R-:W-:Y:S05]  /*29da0*/  BSYNC B4 ;  /* 0x0000000000047941 */ /* 0x000fea0003800000 */
.L_x_12380:
[----:B------:R-:W-:-:S07]  /*29db0*/  F2FP.F16.F32.PACK_AB R2, RZ, R130 ;  /* 0x00000082ff02723e */ /* 0x000fce00000000ff */
.L_x_12379:
[----:B------:R-:W-:Y:S05]  /*29dc0*/  BSYNC B3 ;  /* 0x0000000000037941 */ /* 0x000fea0003800000 */
.L_x_12378:
        /* <DEDUP_REMOVED lines=18> */
.L_x_12385:
[----:B------:R-:W-:Y:S05]  /*29ef0*/  BSYNC B4 ;  /* 0x0000000000047941 */ /* 0x000fea0003800000 */
.L_x_12384:
[----:B------:R-:W-:-:S07]  /*29f00*/  F2FP.F16.F32.PACK_AB R3, RZ, R130 ;  /* 0x00000082ff03723e */ /* 0x000fce00000000ff */
.L_x_12383:
[----:B------:R-:W-:Y:S05]  /*29f10*/  BSYNC B3 ;  /* 0x0000000000037941 */ /* 0x000fea0003800000 */
.L_x_12382:
        /* <DEDUP_REMOVED lines=17> */
.L_x_12389:
[----:B------:R-:W-:Y:S05]  /*2a030*/  BSYNC B4 ;  /* 0x0000000000047941 */ /* 0x000fea0003800000 */
.L_x_12388:
[----:B------:R-:W-:-:S07]  /*2a040*/  F2FP.F16.F32.PACK_AB R130, RZ, R130 ;  /* 0x00000082ff82723e */ /* 0x000fce00000000ff */
.L_x_12387:
[----:B------:R-:W-:Y:S05]  /*2a050*/  BSYNC B3 ;  /* 0x0000000000037941 */ /* 0x000fea0003800000 */
.L_x_12386:
[----:B------:R-:W-:-:S05]  /*2a060*/  PRMT R3, R3, 0x5410, R130 ;  /* 0x0000541003037816 */ /* 0x000fca0000000082 */
[----:B------:R0:W-:Y:S02]  /*2a070*/  STG.E.64 desc[UR4][R126.64+0x3100], R2 ;  /* 0x003100027e007986 */ /* 0x0001e4000c101b04 */
.L_x_12375:
[----:B------:R-:W-:Y:S05]  /*2a080*/  BSYNC B2 ;  /* 0x0000000000027941 */ /* 0x000fea0003800000 */
.L_x_12373:
        /* <DEDUP_REMOVED lines=9> */
.L_x_12391:
        /* <DEDUP_REMOVED lines=12> */
.L_x_12394:
[----:B------:R-:W-:Y:S05]  /*2a1e0*/  BSYNC B3 ;  /* 0x0000000000037941 */ /* 0x000fea0003800000 */
.L_x_12393:
        /* <DEDUP_REMOVED lines=18> */
.L_x_12398:
[----:B------:R-:W-:Y:S05]  /*2a310*/  BSYNC B4 ;  /* 0x0000000000047941 */ /* 0x000fea0003800000 */
.L_x_12397:
[----:B------:R-:W-:-:S07]  /*2a320*/  F2FP.F16.F32.PACK_AB R2, RZ, R130 ;  /* 0x00000082ff02723e */ /* 0x000fce00000000ff */
.L_x_12396:
[----:B------:R-:W-:Y:S05]  /*2a330*/  BSYNC B3 ;  /* 0x0000000000037941 */ /* 0x000fea0003800000 */
.L_x_12395:
        /* <DEDUP_REMOVED lines=18> */
.L_x_12402:
[----:B------:R-:W-:Y:S05]  /*2a460*/  BSYNC B4 ;  /* 0x0000000000047941 */ /* 0x000fea0003800000 */
.L_x_12401:
[----:B------:R-:W-:-:S07]  /*2a470*/  F2FP.F16.F32.PACK_AB R0, RZ, R130 ;  /* 0x00000082ff00723e */ /* 0x000fce00000000ff */
.L_x_12400:
[----:B------:R-:W-:Y:S05]  /*2a480*/  BSYNC B3 ;  /* 0x0000000000037941 */ /* 0x000fea0003800000 */
.L_x_12399:
        /* <DEDUP_REMOVED lines=17> */
.L_x_12406:
[----:B------:R-:W-:Y:S05]  /*2a5a0*/  BSYNC B4 ;  /* 0x0000000000047941 */ /* 0x000fea0003800000 */
.L_x_12405:
[----:B------:R-:W-:-:S07]  /*2a5b0*/  F2FP.F16.F32.PACK_AB R3, RZ, R130 ;  /* 0x00000082ff03723e */ /* 0x000fce00000000ff */
.L_x_12404:
[----:B------:R-:W-:Y:S05]  /*2a5c0*/  BSYNC B3 ;  /* 0x0000000000037941 */ /* 0x000fea0003800000 */
.L_x_12403:
[----:B------:R-:W-:-:S05]  /*2a5d0*/  PRMT R3, R0, 0x5410, R3 ;  /* 0x0000541000037816 */ /* 0x000fca0000000003 */
[----:B------:R0:W-:Y:S02]  /*2a5e0*/  STG.E.64 desc[UR4][R126.64+0x3200], R2 ;  /* 0x003200027e007986 */ /* 0x0001e4000c101b04 */
.L_x_12392:
[----:B------:R-:W-:Y:S05]  /*2a5f0*/  BSYNC B2 ;  /* 0x0000000000027941 */ /* 0x000fea0003800000 */
.L_x_12390:
        /* <DEDUP_REMOVED lines=9> */
.L_x_12408:
        /* <DEDUP_REMOVED lines=12> */
.L_x_12411:
[----:B------:R-:W-:Y:S05]  /*2a750*/  BSYNC B3 ;  /* 0x0000000000037941 */ /* 0x000fea0003800000 */
.L_x_12410:
        /* <DEDUP_REMOVED lines=18> */
.L_x_12415:
[----:B------:R-:W-:Y:S05]  /*2a880*/  BSYNC B4 ;  /* 0x0000000000047941 */ /* 0x000fea0003800000 */
.L_x_12414:
[----:B------:R-:W-:-:S07]  /*2a890*/  F2FP.F16.F32.PACK_AB R130, RZ, R130 ;  /* 0x00000082ff82723e */ /* 0x000fce00000000ff */
.L_x_12413:
[----:B------:R-:W-:Y:S05]  /*2a8a0*/  BSYNC B3 ;  /* 0x0000000000037941 */ /* 0x000fea0003800000 */
.L_x_12412:
        /* <DEDUP_REMOVED lines=18> */
.L_x_12419:
[----:B------:R-:W-:Y:S05]  /*2a9d0*/  BSYNC B4 ;  /* 0x0000000000047941 */ /* 0x000fea0003800000 */
.L_x_12418:
[----:B------:R-:W-:-:S07]  /*2a9e0*/  F2FP.F16.F32.PACK_AB R2, RZ, R130 ;  /* 0x00000082ff02723e */ /* 0x000fce00000000ff */
.L_x_12417:
[----:B------:R-:W-:Y:S05]  /*2a9f0*/  BSYNC B3 ;  /* 0x0000000000037941 */ /* 0x000fea0003800000 */
.L_x_12416:
        /* <DEDUP_REMOVED lines=17> */
.L_x_12423:
[----:B------:R-:W-:Y:S05]  /*2ab10*/  BSYNC B4 ;  /* 0x0000000000047941 */ /* 0x000fea0003800000 */
.L_x_12422:
[----:B------:R-:W-:-:S07]  /*2ab20*/  F2FP.F16.F32.PACK_AB R130, RZ, R130 ;  /* 0x00000082ff82723e */ /* 0x000fce00000000ff */
.L_x_12421:
[----:B------:R-:W-:Y:S05]  /*2ab30*/  BSYNC B3 ;  /* 0x0000000000037941 */ /* 0x000fea0003800000 */
.L_x_12420:
[----:B------:R-:W-:-:S05]  /*2ab40*/  PRMT R7, R2, 0x5410, R130 ;  /* 0x0000541002077816 */ /* 0x000fca0000000082 */
[----:B------:R0:W-:Y:S02]  /*2ab50*/  STG.E.64 desc[UR4][R126.64+0x3300], R6 ;  /* 0x003300067e007986 */ /* 0x0001e4000c101b04 */
.L_x_12409:
[----:B------:R-:W-:Y:S05]  /*2ab60*/  BSYNC B2 ;  /* 0x0000000000027941 */ /* 0x000fea0003800000 */
.L_x_12407:
        /* <DEDUP_REMOVED lines=9> */
.L_x_12425:
        /* <DEDUP_REMOVED lines=12> */
.L_x_12428:
[----:B------:R-:W-:Y:S05]  /*2acc0*/  BSYNC B3 ;  /* 0x0000000000037941 */ /* 0x000fea0003800000 */
.L_x_12427:
        /* <DEDUP_REMOVED lines=18> */
.L_x_12432:
[----:B------:R-:W-:Y:S05]  /*2adf0*/  BSYNC B4 ;  /* 0x0000000000047941 */ /* 0x000fea0003800000 */
.L_x_12431:
[----:B------:R-:W-:-:S07]  /*2ae00*/  F2FP.F16.F32.PACK_AB R130, RZ, R130 ;  /* 0x00000082ff82723e */ /* 0x000fce00000000ff */
.L_x_12430:
[----:B------:R-:W-:Y:S05]  /*2ae10*/  BSYNC B3 ;  /* 0x0000000000037941 */ /* 0x000fea0003800000 */
.L_x_12429:
        /* <DEDUP_REMOVED lines=18> */
.L_x_12436:
[----:B------:R-:W-:Y:S05]  /*2af40*/  BSYNC B4 ;  /* 0x0000000000047941 */ /* 0x000fea0003800000 */
.L_x_12435:
[----:B------:R-:W-:-:S07]  /*2af50*/  F2FP.F16.F32.PACK_AB R0, RZ, R130 ;  /* 0x00000082ff00723e */ /* 0x000fce00000000ff */
.L_x_12434:
[----:B------:R-:W-:Y:S05]  /*2af60*/  BSYNC B3 ;  /* 0x0000000000037941 */ /* 0x000fea0003800000 */
.L_x_12433:
        /* <DEDUP_REMOVED lines=17> */
.L_x_12440:
[----:B------:R-:W-:Y:S05]  /*2b080*/  BSYNC B4 ;  /* 0x0000000000047941 */ /* 0x000fea0003800000 */
.L_x_12439:
[----:B------:R-:W-:-:S07]  /*2b090*/  F2FP.F16.F32.PACK_AB R130, RZ, R130 ;  /* 0x00000082ff82723e */ /* 0x000fce00000000ff */
.L_x_12438:
[----:B------:R-:W-:Y:S05]  /*2b0a0*/  BSYNC B3 ;  /* 0x0000000000037941 */ /* 0x000fea0003800000 */
.L_x_12437:
[----:B------:R-:W-:-:S05]  /*2b0b0*/  PRMT R5, R0, 0x5410, R130 ;  /* 0x0000541000057816 */ /* 0x000fca0000000082 */
[----:B------:R0:W-:Y:S02]  /*2b0c0*/  STG.E.64 desc[UR4][R126.64+0x3400], R4 ;  /* 0x003400047e007986 */ /* 0x0001e4000c101b04 */
.L_x_12426:
[----:B------:R-:W-:Y:S05]  /*2b0d0*/  BSYNC B2 ;  /* 0x0000000000027941 */ /* 0x000fea0003800000 */
.L_x_12424:
        /* <DEDUP_REMOVED lines=9> */
.L_x_12442:
        /* <DEDUP_REMOVED lines=12> */
.L_x_12445:
[----:B------:R-:W-:Y:S05]  /*2b230*/  BSYNC B3 ;  /* 0x0000000000037941 */ /* 0x000fea0003800000 */
.L_x_12444:
        /* <DEDUP_REMOVED lines=18> */
.L_x_12449:
[----:B------:R-:W-:Y:S05]  /*2b360*/  BSYNC B4 ;  /* 0x0000000000047941 */ /* 0x000fea0003800000 */
.L_x_12448:
[----:B------:R-:W-:-:S07]  /*2b370*/  F2FP.F16.F32.PACK_AB R130, RZ, R130 ;  /* 0x00000082ff82723e */ /* 0x000fce00000000ff */
.L_x_12447:
[----:B------:R-:W-:Y:S05]  /*2b380*/  BSYNC B3 ;  /* 0x0000000000037941 */ /* 0x000fea0003800000 */
.L_x_12446:
        /* <DEDUP_REMOVED lines=18> */
.L_x_12453:
[----:B------:R-:W-:Y:S05]  /*2b4b0*/  BSYNC B4 ;  /* 0x0000000000047941 */ /* 0x000fea0003800000 */
.L_x_12452:
[----:B------:R-:W-:-:S07]  /*2b4c0*/  F2FP.F16.F32.PACK_AB R2, RZ, R130 ;  /* 0x00000082ff02723e */ /* 0x000fce00000000ff */
.L_x_12451:
[----:B------:R-:W-:Y:S05]  /*2b4d0*/  BSYNC B3 ;  /* 0x0000000000037941 */ /* 0x000fea0003800000 */
.L_x_12450:
        /* <DEDUP_REMOVED lines=17> */
.L_x_12457:
[----:B------:R-:W-:Y:S05]  /*2b5f0*/  BSYNC B4 ;  /* 0x0000000000047941 */ /* 0x000fea0003800000 */
.L_x_12456:
[----:B------:R-:W-:-:S07]  /*2b600*/  F2FP.F16.F32.PACK_AB R130, RZ, R130 ;  /* 0x00000082ff82723e */ /* 0x000fce00000000ff */
.L_x_12455:
[----:B------:R-:W-:Y:S05]  /*2b610*/  BSYNC B3 ;  /* 0x0000000000037941 */ /* 0x000fea0003800000 */
.L_x_12454:
[----:B------:R-:W-:-:S05]  /*2b620*/  PRMT R7, R2, 0x5410, R130 ;  /* 0x0000541002077816 */ /* 0x000fca0000000082 */
[----:B------:R0:W-:Y:S02]  /*2b630*/  STG.E.64 desc[UR4][R126.64+0x3500], R6 ;  /* 0x003500067e007986 */ /* 0x0001e4000c101b04 */
.L_x_12443:
[----:B------:R-:W-:Y:S05]  /*2b640*/  BSYNC B2 ;  /* 0x0000000000027941 */ /* 0x000fea0003800000 */
.L_x_12441:
        /* <DEDUP_REMOVED lines=9> */
.L_x_12459:
        /* <DEDUP_REMOVED lines=12> */
.L_x_12462:
[----:B------:R-:W-:Y:S05]  /*2b7a0*/  BSYNC B3 ;  /* 0x0000000000037941 */ /* 0x000fea0003800000 */
.L_x_12461:
        /* <DEDUP_REMOVED lines=18> */
.L_x_12466:
[----:B------:R-:W-:Y:S05]  /*2b8d0*/  BSYNC B4 ;  /* 0x0000000000047941 */ /* 0x000fea0003800000 */
.L_x_12465:
[----:B------:R-:W-:-:S07]  /*2b8e0*/  F2FP.F16.F32.PACK_AB R130, RZ, R130 ;  /* 0x00000082ff82723e */ /* 0x000fce00000000ff */
.L_x_12464:
[----:B------:R-:W-:Y:S05]  /*2b8f0*/  BSYNC B3 ;  /* 0x0000000000037941 */ /* 0x000fea0003800000 */
.L_x_12463:
        /* <DEDUP_REMOVED lines=18> */
.L_x_12470:
[----:B------:R-:W-:Y:S05]  /*2ba20*/  BSYNC B4 ;  /* 0x0000000000047941 */ /* 0x000fea0003800000 */
.L_x_12469:
[----:B------:R-:W-:-:S07]  /*2ba30*/  F2FP.F16.F32.PACK_AB R0, RZ, R130 ;  /* 0x00000082ff00723e */ /* 0x000fce00000000ff */
.L_x_12468:
[----:B------:R-:W-:Y:S05]  /*2ba40*/  BSYNC B3 ;  /* 0x0000000000037941 */ /* 0x000fea0003800000 */
.L_x_12467:
        /* <DEDUP_REMOVED lines=17> */
.L_x_12474:
[----:B------:R-:W-:Y:S05]  /*2bb60*/  BSYNC B4 ;  /* 0x0000000000047941 */ /* 0x000fea0003800000 */
.L_x_12473:
[----:B------:R-:W-:-:S07]  /*2bb70*/  F2FP.F16.F32.PACK_AB R130, RZ, R130 ;  /* 0x00000082ff82723e */ /* 0x000fce00000000ff */
.L_x_12472:
[----:B------:R-:W-:Y:S05]  /*2bb80*/  BSYNC B3 ;  /* 0x0000000000037941 */ /* 0x000fea0003800000 */
.L_x_12471:
[----:B------:R-:W-:-:S05]  /*2bb90*/  PRMT R5, R0, 0x5410, R130 ;  /* 0x0000541000057816 */ /* 0x000fca0000000082 */
[----:B------:R0:W-:Y:S02]  /*2bba0*/  STG.E.64 desc[UR4][R126.64+0x3600], R4 ;  /* 0x003600047e007986 */ /* 0x0001e4000c101b04 */
.L_x_12460:
[----:B------:R-:W-:Y:S05]  /*2bbb0*/  BSYNC B2 ;  /* 0x0000000000027941 */ /* 0x000fea0003800000 */
.L_x_12458:
        /* <DEDUP_REMOVED lines=9> */
.L_x_12476:
        /* <DEDUP_REMOVED lines=12> */
.L_x_12479:
[----:B------:R-:W-:Y:S05]  /*2bd10*/  BSYNC B3 ;  /* 0x0000000000037941 */ /* 0x000fea0003800000 */
.L_x_12478:
        /* <DEDUP_REMOVED lines=18> */
.L_x_12483:
[----:B------:R-:W-:Y:S05]  /*2be40*/  BSYNC B4 ;  /* 0x0000000000047941 */ /* 0x000fea0003800000 */
.L_x_12482:
[----:B------:R-:W-:-:S07]  /*2be50*/  F2FP.F16.F32.PACK_AB R130, RZ, R130 ;  /* 0x00000082ff82723e */ /* 0x000fce00000000ff */
.L_x_12481:
[----:B------:R-:W-:Y:S05]  /*2be60*/  BSYNC B3 ;  /* 0x0000000000037941 */ /* 0x000fea0003800000 */
.L_x_12480:
[----:B------:R-:W-:Y:S01]  /*2be70*/  VIADD R0, R124, 0x1b82 ;  /* 0x00001b827c007836 */ /* 0x000fe20000000000 */
[----:B------:R-:W-:Y:S01]  /*2be80*/  BSSY B3, `(.L_x_12484) ;  /* 0x0000013000037945 */ /* 0x000fe20003800000 */
[----:B----4-:R-:W-:-:S03]  /*2be90*/  PRMT R6, R65, 0x5410, R130 ;  /* 0x0000541041067816 */ /* 0x010fc60000000082 */
        /* <DEDUP_REMOVED lines=15> */
.L_x_12487:
[----:B------:R-:W-:Y:S05]  /*2bf90*/  BSYNC B4 ;  /* 0x0000000000047941 */ /* 0x000fea0003800000 */
.L_x_12486:
[----:B------:R-:W-:-:S07]  /*2bfa0*/  F2FP.F16.F32.PACK_AB R2, RZ, R130 ;  /* 0x00000082ff02723e */ /* 0x000fce00000000ff */
.L_x_12485:
[----:B------:R-:W-:Y:S05]  /*2bfb0*/  BSYNC B3 ;  /* 0x0000000000037941 */ /* 0x000fea0003800000 */
.L_x_12484:
        /* <DEDUP_REMOVED lines=17> */
.L_x_12491:
[----:B------:R-:W-:Y:S05]  /*2c0d0*/  BSYNC B4 ;  /* 0x0000000000047941 */ /* 0x000fea0003800000 */
.L_x_12490:
[----:B------:R-:W-:-:S07]  /*2c0e0*/  F2FP.F16.F32.PACK_AB R130, RZ, R130 ;  /* 0x00000082ff82723e */ /* 0x000fce00000000ff */
.L_x_12489:
[----:B------:R-:W-:Y:S05]  /*2c0f0*/  BSYNC B3 ;  /* 0x0000000000037941 */ /* 0x000fea0003800000 */
.L_x_12488:
[----:B------:R-:W-:-:S05]  /*2c100*/  PRMT R7, R2, 0x5410, R130 ;  /* 0x0000541002077816 */ /* 0x000fca0000000082 */
[----:B------:R0:W-:Y:S02]  /*2c110*/  STG.E.64 desc[UR4][R126.64+0x3700], R6 ;  /* 0x003700067e007986 */ /* 0x0001e4000c101b04 */
.L_x_12477:
[----:B------:R-:W-:Y:S05]  /*2c120*/  BSYNC B2 ;  /* 0x0000000000027941 */ /* 0x000fea0003800000 */
.L_x_12475:
        /* <DEDUP_REMOVED lines=9> */
.L_x_12493:
        /* <DEDUP_REMOVED lines=12> */
.L_x_12496:
[----:B------:R-:W-:Y:S05]  /*2c280*/  BSYNC B3 ;  /* 0x0000000000037941 */ /* 0x000fea0003800000 */
.L_x_12495:
        /* <DEDUP_REMOVED lines=18> */
.L_x_12500:
[----:B------:R-:W-:Y:S05]  /*2c3b0*/  BSYNC B4 ;  /* 0x0000000000047941 */ /* 0x000fea0003800000 */
.L_x_12499:
[----:B------:R-:W-:-:S07]  /*2c3c0*/  F2FP.F16.F32.PACK_AB R130, RZ, R130 ;  /* 0x00000082ff82723e */ /* 0x000fce00000000ff */
.L_x_12498:
[----:B------:R-:W-:Y:S05]  /*2c3d0*/  BSYNC B3 ;  /* 0x0000000000037941 */ /* 0x000fea0003800000 */
.L_x_12497:
        /* <DEDUP_REMOVED lines=18> */
.L_x_12504:
[----:B------:R-:W-:Y:S05]  /*2c500*/  BSYNC B4 ;  /* 0x0000000000047941 */ /* 0x000fea0003800000 */
.L_x_12503:
[----:B------:R-:W-:-:S07]  /*2c510*/  F2FP.F16.F32.PACK_AB R0, RZ, R130 ;  /* 0x00000082ff00723e */ /* 0x000fce00000000ff */
.L_x_12502:
[----:B------:R-:W-:Y:S05]  /*2c520*/  BSYNC B3 ;  /* 0x0000000000037941 */ /* 0x000fea0003800000 */
.L_x_12501:
        /* <DEDUP_REMOVED lines=17> */
.L_x_12508:
[----:B------:R-:W-:Y:S05]  /*2c640*/  BSYNC B4 ;  /* 0x0000000000047941 */ /* 0x000fea0003800000 */
.L_x_12507:
[----:B------:R-:W-:-:S07]  /*2c650*/  F2FP.F16.F32.PACK_AB R130, RZ, R130 ;  /* 0x00000082ff82723e */ /* 0x000fce00000000ff */
.L_x_12506:
[----:B------:R-:W-:Y:S05]  /*2c660*/  BSYNC B3 ;  /* 0x0000000000037941 */ /* 0x000fea0003800000 */
.L_x_12505:
[----:B------:R-:W-:-:S05]  /*2c670*/  PRMT R5, R0, 0x5410, R130 ;  /* 0x0000541000057816 */ /* 0x000fca0000000082 */
[----:B------:R0:W-:Y:S02]  /*2c680*/  STG.E.64 desc[UR4][R126.64+0x3800], R4 ;  /* 0x003800047e007986 */ /* 0x0001e4000c101b04 */
.L_x_12494:
[----:B------:R-:W-:Y:S05]  /*2c690*/  BSYNC B2 ;  /* 0x0000000000027941 */ /* 0x000fea0003800000 */
.L_x_12492:
        /* <DEDUP_REMOVED lines=9> */
.L_x_12510:
        /* <DEDUP_REMOVED lines=12> */
.L_x_12513:
[----:B------:R-:W-:Y:S05]  /*2c7f0*/  BSYNC B3 ;  /* 0x0000000000037941 */ /* 0x000fea0003800000 */
.L_x_12512:
        /* <DEDUP_REMOVED lines=18> */
.L_x_12517:
[----:B------:R-:W-:Y:S05]  /*2c920*/  BSYNC B4 ;  /* 0x0000000000047941 */ /* 0x000fea0003800000 */
.L_x_12516:
[----:B------:R-:W-:-:S07]  /*2c930*/  F2FP.F16.F32.PACK_AB R130, RZ, R130 ;  /* 0x00000082ff82723e */ /* 0x000fce00000000ff */
.L_x_12515:
[----:B------:R-:W-:Y:S05]  /*2c940*/  BSYNC B3 ;  /* 0x0000000000037941 */ /* 0x000fea0003800000 */
.L_x_12514:
        /* <DEDUP_REMOVED lines=18> */
.L_x_12521:
[----:B------:R-:W-:Y:S05]  /*2ca70*/  BSYNC B4 ;  /* 0x0000000000047941 */ /* 0x000fea0003800000 */
.L_x_12520:
[----:B------:R-:W-:-:S07]  /*2ca80*/  F2FP.F16.F32.PACK_AB R2, RZ, R130 ;  /* 0x00000082ff02723e */ /* 0x000fce00000000ff */
.L_x_12519:
[----:B------:R-:W-:Y:S05]  /*2ca90*/  BSYNC B3 ;  /* 0x0000000000037941 */ /* 0x000fea0003800000 */
.L_x_12518:
        /* <DEDUP_REMOVED lines=17> */
.L_x_12525:
[----:B------:R-:W-:Y:S05]  /*2cbb0*/  BSYNC B4 ;  /* 0x0000000000047941 */ /* 0x000fea0003800000 */
.L_x_12524:
[----:B------:R-:W-:-:S07]  /*2cbc0*/  F2FP.F16.F32.PACK_AB R130, RZ, R130 ;  /* 0x00000082ff82723e */ /* 0x000fce00000000ff */
.L_x_12523:
[----:B------:R-:W-:Y:S05]  /*2cbd0*/  BSYNC B3 ;  /* 0x0000000000037941 */ /* 0x000fea0003800000 */
.L_x_12522:
[----:B------:R-:W-:-:S05]  /*2cbe0*/  PRMT R7, R2, 0x5410, R130 ;  /* 0x0000541002077816 */ /* 0x000fca0000000082 */
[----:B------:R0:W-:Y:S02]  /*2cbf0*/  STG.E.64 desc[UR4][R126.64+0x3900], R6 ;  /* 0x003900067e007986 */ /* 0x0001e4000c101b04 */
.L_x_12511:
[----:B------:R-:W-:Y:S05]  /*2cc00*/  BSYNC B2 ;  /* 0x0000000000027941 */ /* 0x000fea0003800000 */
.L_x_12509:
        /* <DEDUP_REMOVED lines=9> */
.L_x_12527:
        /* <DEDUP_REMOVED lines=12> */
.L_x_12530:
[----:B------:R-:W-:Y:S05]  /*2cd60*/  BSYNC B3 ;  /* 0x0000000000037941 */ /* 0x000fea0003800000 */
.L_x_12529:
        /* <DEDUP_REMOVED lines=18> */
.L_x_12534:
[----:B------:R-:W-:Y:S05]  /*2ce90*/  BSYNC B4 ;  /* 0x0000000000047941 */ /* 0x000fea0003800000 */
.L_x_12533:
[----:B------:R-:W-:-:S07]  /*2cea0*/  F2FP.F16.F32.PACK_AB R130, RZ, R130 ;  /* 0x00000082ff82723e */ /* 0x000fce00000000ff */
.L_x_12532:
[----:B------:R-:W-:Y:S05]  /*2ceb0*/  BSYNC B3 ;  /* 0x0000000000037941 */ /* 0x000fea0003800000 */
.L_x_12531:
        /* <DEDUP_REMOVED lines=18> */
.L_x_12538:
[----:B------:R-:W-:Y:S05]  /*2cfe0*/  BSYNC B4 ;  /* 0x0000000000047941 */ /* 0x000fea0003800000 */
.L_x_12537:
[----:B------:R-:W-:-:S07]  /*2cff0*/  F2FP.F16.F32.PACK_AB R2, RZ, R130 ;  /* 0x00000082ff02723e */ /* 0x000fce00000000ff */
.L_x_12536:
[----:B------:R-:W-:Y:S05]  /*2d000*/  BSYNC B3 ;  /* 0x0000000000037941 */ /* 0x000fea0003800000 */
.L_x_12535:
        /* <DEDUP_REMOVED lines=17> */
.L_x_12542:
[----:B------:R-:W-:Y:S05]  /*2d120*/  BSYNC B4 ;  /* 0x0000000000047941 */ /* 0x000fea0003800000 */
.L_x_12541:
[----:B------:R-:W-:-:S07]  /*2d130*/  F2FP.F16.F32.PACK_AB R130, RZ, R130 ;  /* 0x00000082ff82723e */ /* 0x000fce00000000ff */
.L_x_12540:
[----:B------:R-:W-:Y:S05]  /*2d140*/  BSYNC B3 ;  /* 0x0000000000037941 */ /* 0x000fea0003800000 */
.L_x_12539:
[----:B------:R-:W-:-:S05]  /*2d150*/  PRMT R7, R2, 0x5410, R130 ;  /* 0x0000541002077816 */ /* 0x000fca0000000082 */
[----:B------:R0:W-:Y:S02]  /*2d160*/  STG.E.64 desc[UR4][R126.64+0x3a00], R6 ;  /* 0x003a00067e007986 */ /* 0x0001e4000c101b04 */
.L_x_12528:
[----:B------:R-:W-:Y:S05]  /*2d170*/  BSYNC B2 ;  /* 0x0000000000027941 */ /* 0x000fea0003800000 */
.L_x_12526:
        /* <DEDUP_REMOVED lines=9> */
.L_x_12544:
        /* <DEDUP_REMOVED lines=12> */
.L_x_12547:
[----:B------:R-:W-:Y:S05]  /*2d2d0*/  BSYNC B3 ;  /* 0x0000000000037941 */ /* 0x000fea0003800000 */
.L_x_12546:
        /* <DEDUP_REMOVED lines=18> */
.L_x_12551:
[----:B------:R-:W-:Y:S05]  /*2d400*/  BSYNC B4 ;  /* 0x0000000000047941 */ /* 0x000fea0003800000 */
.L_x_12550:
[----:B------:R-:W-:-:S07]  /*2d410*/  F2FP.F16.F32.PACK_AB R130, RZ, R130 ;  /* 0x00000082ff82723e */ /* 0x000fce00000000ff */
.L_x_12549:
[----:B------:R-:W-:Y:S05]  /*2d420*/  BSYNC B3 ;  /* 0x0000000000037941 */ /* 0x000fea0003800000 */
.L_x_12548:
        /* <DEDUP_REMOVED lines=18> */
.L_x_12555:
[----:B------:R-:W-:Y:S05]  /*2d550*/  BSYNC B4 ;  /* 0x0000000000047941 */ /* 0x000fea0003800000 */
.L_x_12554:
[----:B------:R-:W-:-:S07]  /*2d560*/  F2FP.F16.F32.PACK_AB R0, RZ, R130 ;  /* 0x00000082ff00723e */ /* 0x000fce00000000ff */
.L_x_12553:
[----:B------:R-:W-:Y:S05]  /*2d570*/  BSYNC B3 ;  /* 0x0000000000037941 */ /* 0x000fea0003800000 */
.L_x_12552:
        /* <DEDUP_REMOVED lines=17> */
.L_x_12559:
[----:B------:R-:W-:Y:S05]  /*2d690*/  BSYNC B4 ;  /* 0x0000000000047941 */ /* 0x000fea0003800000 */
.L_x_12558:
[----:B------:R-:W-:-:S07]  /*2d6a0*/  F2FP.F16.F32.PACK_AB R130, RZ, R130 ;  /* 0x00000082ff82723e */ /* 0x000fce00000000ff */
.L_x_12557:
[----:B------:R-:W-:Y:S05]  /*2d6b0*/  BSYNC B3 ;  /* 0x0000000000037941 */ /* 0x000fea0003800000 */
.L_x_12556:
[----:B------:R-:W-:-:S05]  /*2d6c0*/  PRMT R5, R0, 0x5410, R130 ;  /* 0x0000541000057816 */ /* 0x000fca0000000082 */
[----:B------:R0:W-:Y:S02]  /*2d6d0*/  STG.E.64 desc[UR4][R126.64+0x3b00], R4 ;  /* 0x003b00047e007986 */ /* 0x0001e4000c101b04 */
.L_x_12545:
[----:B------:R-:W-:Y:S05]  /*2d6e0*/  BSYNC B2 ;  /* 0x0000000000027941 */ /* 0x000fea0003800000 */
.L_x_12543:
        /* <DEDUP_REMOVED lines=9> */
.L_x_12561:
        /* <DEDUP_REMOVED lines=12> */
.L_x_12564:
[----:B------:R-:W-:Y:S05]  /*2d840*/  BSYNC B3 ;  /* 0x0000000000037941 */ /* 0x000fea0003800000 */
.L_x_12563:
        /* <DEDUP_REMOVED lines=18> */
.L_x_12568:
[----:B------:R-:W-:Y:S05]  /*2d970*/  BSYNC B4 ;  /* 0x0000000000047941 */ /* 0x000fea0003800000 */
.L_x_12567:
[----:B------:R-:W-:-:S07]  /*2d980*/  F2FP.F16.F32.PACK_AB R130, RZ, R130 ;  /* 0x00000082ff82723e */ /* 0x000fce00000000ff */
.L_x_12566:
[----:B------:R-:W-:Y:S05]  /*2d990*/  BSYNC B3 ;  /* 0x0000000000037941 */ /* 0x000fea0003800000 */
.L_x_12565:
        /* <DEDUP_REMOVED lines=18> */
.L_x_12572:
[----:B------:R-:W-:Y:S05]  /*2dac0*/  BSYNC B4 ;  /* 0x0000000000047941 */ /* 0x000fea0003800000 */
.L_x_12571:
[----:B------:R-:W-:-:S07]  /*2dad0*/  F2FP.F16.F32.PACK_AB R0, RZ, R130 ;  /* 0x00000082ff00723e */ /* 0x000fce00000000ff */
.L_x_12570:
[----:B------:R-:W-:Y:S05]  /*2dae0*/  BSYNC B3 ;  /* 0x0000000000037941 */ /* 0x000fea0003800000 */
.L_x_12569:
        /* <DEDUP_REMOVED lines=17> */
.L_x_12576:
[----:B------:R-:W-:Y:S05]  /*2dc00*/  BSYNC B4 ;  /* 0x0000000000047941 */ /* 0x000fea0003800000 */
.L_x_12575:
[----:B------:R-:W-:-:S07]  /*2dc10*/  F2FP.F16.F32.PACK_AB R130, RZ, R130 ;  /* 0x00000082ff82723e */ /* 0x000fce00000000ff */
.L_x_12574:
[----:B------:R-:W-:Y:S05]  /*2dc20*/  BSYNC B3 ;  /* 0x0000000000037941 */ /* 0x000fea0003800000 */
.L_x_12573:
[----:B------:R-:W-:-:S05]  /*2dc30*/  PRMT R5, R0, 0x5410, R130 ;  /* 0x0000541000057816 */ /* 0x000fca0000000082 */
[----:B------:R0:W-:Y:S02]  /*2dc40*/  STG.E.64 desc[UR4][R126.64+0x3c00], R4 ;  /* 0x003c00047e007986 */ /* 0x0001e4000c101b04 */
.L_x_12562:
[----:B------:R-:W-:Y:S05]  /*2dc50*/  BSYNC B2 ;  /* 0x0000000000027941 */ /* 0x000fea0003800000 */
.L_x_12560:
        /* <DEDUP_REMOVED lines=9> */
.L_x_12578:
        /* <DEDUP_REMOVED lines=12> */
.L_x_12581:
[----:B------:R-:W-:Y:S05]  /*2ddb0*/  BSYNC B3 ;  /* 0x0000000000037941 */ /* 0x000fea0003800000 */
.L_x_12580:
        /* <DEDUP_REMOVED lines=18> */
.L_x_12585:
[----:B------:R-:W-:Y:S05]  /*2dee0*/  BSYNC B4 ;  /* 0x0000000000047941 */ /* 0x000fea0003800000 */
.L_x_12584:
[----:B------:R-:W-:-:S07]  /*2def0*/  F2FP.F16.F32.PACK_AB R130, RZ, R130 ;  /* 0x00000082ff82723e */ /* 0x000fce00000000ff */
.L_x_12583:
[----:B------:R-:W-:Y:S05]  /*2df00*/  BSYNC B3 ;  /* 0x0000000000037941 */ /* 0x000fea0003800000 */
.L_x_12582:
        /* <DEDUP_REMOVED lines=18> */
.L_x_12589:
[----:B------:R-:W-:Y:S05]  /*2e030*/  BSYNC B4 ;  /* 0x0000000000047941 */ /* 0x000fea0003800000 */
.L_x_12588:
[----:B------:R-:W-:-:S07]  /*2e040*/  F2FP.F16.F32.PACK_AB R2, RZ, R130 ;  /* 0x00000082ff02723e */ /* 0x000fce00000000ff */
.L_x_12587:
[----:B------:R-:W-:Y:S05]  /*2e050*/  BSYNC B3 ;  /* 0x0000000000037941 */ /* 0x000fea0003800000 */
.L_x_12586:
        /* <DEDUP_REMOVED lines=17> */
.L_x_12593:
[----:B------:R-:W-:Y:S05]  /*2e170*/  BSYNC B4 ;  /* 0x0000000000047941 */ /* 0x000fea0003800000 */
.L_x_12592:
[----:B------:R-:W-:-:S07]  /*2e180*/  F2FP.F16.F32.PACK_AB R130, RZ, R130 ;  /* 0x00000082ff82723e */ /* 0x000fce00000000ff */
.L_x_12591:
[----:B------:R-:W-:Y:S05]  /*2e190*/  BSYNC B3 ;  /* 0x0000000000037941 */ /* 0x000fea0003800000 */
.L_x_12590:
[----:B------:R-:W-:-:S05]  /*2e1a0*/  PRMT R7, R2, 0x5410, R130 ;  /* 0x0000541002077816 */ /* 0x000fca0000000082 */
[----:B------:R0:W-:Y:S02]  /*2e1b0*/  STG.E.64 desc[UR4][R126.64+0x3d00], R6 ;  /* 0x003d00067e007986 */ /* 0x0001e4000c101b04 */
.L_x_12579:
[----:B------:R-:W-:Y:S05]  /*2e1c0*/  BSYNC B2 ;  /* 0x0000000000027941 */ /* 0x000fea0003800000 */
.L_x_12577:
        /* <DEDUP_REMOVED lines=9> */
.L_x_12595:
        /* <DEDUP_REMOVED lines=12> */
.L_x_12598:
[----:B------:R-:W-:Y:S05]  /*2e320*/  BSYNC B3 ;  /* 0x0000000000037941 */ /* 0x000fea0003800000 */
.L_x_12597:
        /* <DEDUP_REMOVED lines=18> */
.L_x_12602:
[----:B------:R-:W-:Y:S05]  /*2e450*/  BSYNC B4 ;  /* 0x0000000000047941 */ /* 0x000fea0003800000 */
.L_x_12601:
[----:B------:R-:W-:-:S07]  /*2e460*/  F2FP.F16.F32.PACK_AB R130, RZ, R130 ;  /* 0x00000082ff82723e */ /* 0x000fce00000000ff */
.L_x_12600:
[----:B------:R-:W-:Y:S05]  /*2e470*/  BSYNC B3 ;  /* 0x0000000000037941 */ /* 0x000fea0003800000 */
.L_x_12599:
        /* <DEDUP_REMOVED lines=18> */
.L_x_12606:
[----:B------:R-:W-:Y:S05]  /*2e5a0*/  BSYNC B4 ;  /* 0x0000000000047941 */ /* 0x000fea0003800000 */
.L_x_12605:
[----:B------:R-:W-:-:S07]  /*2e5b0*/  F2FP.F16.F32.PACK_AB R0, RZ, R130 ;  /* 0x00000082ff00723e */ /* 0x000fce00000000ff */
.L_x_12604:
[----:B------:R-:W-:Y:S05]  /*2e5c0*/  BSYNC B3 ;  /* 0x0000000000037941 */ /* 0x000fea0003800000 */
.L_x_12603:
        /* <DEDUP_REMOVED lines=17> */
.L_x_12610:
[----:B------:R-:W-:Y:S05]  /*2e6e0*/  BSYNC B4 ;  /* 0x0000000000047941 */ /* 0x000fea0003800000 */
.L_x_12609:
[----:B------:R-:W-:-:S07]  /*2e6f0*/  F2FP.F16.F32.PACK_AB R130, RZ, R130 ;  /* 0x00000082ff82723e */ /* 0x000fce00000000ff */
.L_x_12608:
[----:B------:R-:W-:Y:S05]  /*2e700*/  BSYNC B3 ;  /* 0x0000000000037941 */ /* 0x000fea0003800000 */
.L_x_12607:
[----:B------:R-:W-:-:S05]  /*2e710*/  PRMT R5, R0, 0x5410, R130 ;  /* 0x0000541000057816 */ /* 0x000fca0000000082 */
[----:B------:R0:W-:Y:S02]  /*2e720*/  STG.E.64 desc[UR4][R126.64+0x3e00], R4 ;  /* 0x003e00047e007986 */ /* 0x0001e4000c101b04 */
.L_x_12596:
[----:B------:R-:W-:Y:S05]  /*2e730*/  BSYNC B2 ;  /* 0x0000000000027941 */ /* 0x000fea0003800000 */
.L_x_12594:
        /* <DEDUP_REMOVED lines=8> */
.L_x_12611:
        /* <DEDUP_REMOVED lines=12> */
.L_x_12613:
[----:B------:R-:W-:Y:S05]  /*2e880*/  BSYNC B2 ;  /* 0x0000000000027941 */ /* 0x000fea0003800000 */
.L_x_12612:
        /* <DEDUP_REMOVED lines=18> */
.L_x_12617:
[----:B------:R-:W-:Y:S05]  /*2e9b0*/  BSYNC B3 ;  /* 0x0000000000037941 */ /* 0x000fea0003800000 */
.L_x_12616:
[----:B------:R-:W-:-:S07]  /*2e9c0*/  F2FP.F16.F32.PACK_AB R2, RZ, R130 ;  /* 0x00000082ff02723e */ /* 0x000fce00000000ff */
.L_x_12615:
[----:B------:R-:W-:Y:S05]  /*2e9d0*/  BSYNC B2 ;  /* 0x0000000000027941 */ /* 0x000fea0003800000 */
.L_x_12614:
        /* <DEDUP_REMOVED lines=17> */
.L_x_12621:
[----:B------:R-:W-:Y:S05]  /*2eaf0*/  BSYNC B3 ;  /* 0x0000000000037941 */ /* 0x000fea0003800000 */
.L_x_12620:
[----:B------:R-:W-:-:S07]  /*2eb00*/  F2FP.F16.F32.PACK_AB R3, RZ, R130 ;  /* 0x00000082ff03723e */ /* 0x000fce00000000ff */
.L_x_12619:
[----:B------:R-:W-:Y:S05]  /*2eb10*/  BSYNC B2 ;  /* 0x0000000000027941 */ /* 0x000fea0003800000 */
.L_x_12618:
        /* <DEDUP_REMOVED lines=17> */
.L_x_12625:
[----:B------:R-:W-:Y:S05]  /*2ec30*/  BSYNC B3 ;  /* 0x0000000000037941 */ /* 0x000fea0003800000 */
.L_x_12624:
[----:B------:R-:W-:-:S07]  /*2ec40*/  F2FP.F16.F32.PACK_AB R130, RZ, R130 ;  /* 0x00000082ff82723e */ /* 0x000fce00000000ff */
.L_x_12623:
[----:B------:R-:W-:Y:S05]  /*2ec50*/  BSYNC B2 ;  /* 0x0000000000027941 */ /* 0x000fea0003800000 */
.L_x_12622:
[----:B------:R-:W-:Y:S02]  /*2ec60*/  PRMT R2, R6, 0x5410, R2 ;  /* 0x0000541006027816 */ /* 0x000fe40000000002 */
[----:B------:R-:W-:-:S05]  /*2ec70*/  PRMT R3, R3, 0x5410, R130 ;  /* 0x0000541003037816 */ /* 0x000fca0000000082 */
[----:B------:R-:W-:Y:S01]  /*2ec80*/  STG.E.64 desc[UR4][R126.64+0x3f00], R2 ;  /* 0x003f00027e007986 */ /* 0x000fe2000c101b04 */
[----:B------:R-:W-:Y:S05]  /*2ec90*/  EXIT ;  /* 0x000000000000794d */ /* 0x000fea0003800000 */
        .weak           $__internal_16_$__cuda_sm3x_div_rn_noftz_f32_slowpath
        .type           $__internal_16_$__cuda_sm3x_div_rn_noftz_f32_slowpath,@function
        .size           $__internal_16_$__cuda_sm3x_div_rn_noftz_f32_slowpath,(.L_x_14350 - $__internal_16_$__cuda_sm3x_div_rn_noftz_f32_slowpath)
$__internal_16_$__cuda_sm3x_div_rn_noftz_f32_slowpath:
        /* <DEDUP_REMOVED lines=39> */
[----:B------:R-:W-:Y:S01]  /*2ef10*/  @P0 MOV R252, RZ ;  /* 0x000000ff00fc0202 */ /* 0x000fe20000000f00 */
[----:B------:R-:W-:Y:S01]  /*2ef20*/  @!P0 FFMA R130, R130, 1.84467440737095516160e+19, RZ ;  /* 0x5f80000082828823 */ /* 0x000fe200000000ff */
[----:B------:R-:W-:Y:S01]  /*2ef30*/  @!P0 MOV R252, 0xffffffc0 ;  /* 0xffffffc000fc8802 */ /* 0x000fe20000000f00 */
[----:B------:R-:W-:-:S03]  /*2ef40*/  @!P1 FFMA R128, R251, 1.84467440737095516160e+19, RZ ;  /* 0x5f800000fb809823 */ /* 0x000fc600000000ff */
[----:B------:R-:W-:Y:S02]  /*2ef50*/  @!P1 IADD3 R252, R252, 0x40, RZ ;  /* 0x00000040fcfc9810 */ /* 0x000fe40007ffe0ff */
[----:B0-----:R-:W-:-:S07]  /*2ef60*/  IADD3 R123, R123, 0x1, RZ ;  /* 0x000000017b7b7810 */ /* 0x001fce0007ffe0ff */
.L_x_12627:
        /* <DEDUP_REMOVED lines=57> */
[----:B------:R-:W-:Y:S01]  /*2f300*/  IADD3 R123, R252, 0x20, RZ ;  /* 0x00000020fc7b7810 */ /* 0x000fe20007ffe0ff */
[----:B------:R-:W-:Y:S01]  /*2f310*/  IMAD.MOV R252, RZ, RZ, -R252 ;  /* 0x000000fffffc7224 */ /* 0x000fe200078e0afc */
[----:B------:R-:W-:-:S04]  /*2f320*/  LOP3.LUT R128, R128, 0x800000, RZ, 0xfc, !PT ;  /* 0x0080000080807812 */ /* 0x000fc800078efcff */
        /* <DEDUP_REMOVED lines=14> */
.L_x_12634:
[----:B------:R-:W-:-:S04]  /*2f410*/  LOP3.LUT R130, R130, 0x80000000, RZ, 0xc0, !PT ;  /* 0x8000000082827812 */ /* 0x000fc800078ec0ff */
[----:B------:R-:W-:Y:S01]  /*2f420*/  LOP3.LUT R130, R130, 0x7f800000, RZ, 0xfc, !PT ;  /* 0x7f80000082827812 */ /* 0x000fe200078efcff */
[----:B------:R-:W-:Y:S06]  /*2f430*/  BRA `(.L_x_12635) ;  /* 0x0000000000087947 */ /* 0x000fec0003800000 */
.L_x_12633:
[----:B------:R-:W2:Y:S02]  /*2f440*/  LDL.LU R128, [R1+0x10] ;  /* 0x0000100001807983 */ /* 0x000ea40000300800 */
[----:B--2---:R-:W-:-:S07]  /*2f450*/  LEA R130, R128, R130, 0x17 ;  /* 0x0000008280827211 */ /* 0x004fce00078eb8ff */
.L_x_12635:
[----:B------:R-:W-:Y:S05]  /*2f460*/  BSYNC B1 ;  /* 0x0000000000017941 */ /* 0x000fea0003800000 */
.L_x_12632:
[----:B------:R-:W-:Y:S05]  /*2f470*/  BRA `(.L_x_12636) ;  /* 0x0000000000207947 */ /* 0x000fea0003800000 */
.L_x_12631:
[----:B------:R-:W-:-:S04]  /*2f480*/  LOP3.LUT R130, R128, 0x80000000, R130, 0x48, !PT ;  /* 0x8000000080827812 */ /* 0x000fc800078e4882 */
[----:B------:R-:W-:Y:S01]  /*2f490*/  LOP3.LUT R130, R130, 0x7f800000, RZ, 0xfc, !PT ;  /* 0x7f80000082827812 */ /* 0x000fe200078efcff */
[----:B------:R-:W-:Y:S06]  /*2f4a0*/  BRA `(.L_x_12636) ;  /* 0x0000000000147947 */ /* 0x000fec0003800000 */
.L_x_12630:
[----:B------:R-:W-:Y:S01]  /*2f4b0*/  LOP3.LUT R130, R128, 0x80000000, R130, 0x48, !PT ;  /* 0x8000000080827812 */ /* 0x000fe200078e4882 */
[----:B------:R-:W-:Y:S06]  /*2f4c0*/  BRA `(.L_x_12636) ;  /* 0x00000000000c7947 */ /* 0x000fec0003800000 */
.L_x_12629:
[----:B------:R-:W0:Y:S01]  /*2f4d0*/  MUFU.RSQ R130, -QNAN ;  /* 0xffc0000000827908 */ /* 0x000e220000001400 */
[----:B------:R-:W-:Y:S05]  /*2f4e0*/  BRA `(.L_x_12636) ;  /* 0x0000000000047947 */ /* 0x000fea0003800000 */
.L_x_12628:
[----:B------:R-:W-:-:S07]  /*2f4f0*/  FADD.FTZ R130, R130, R251 ;  /* 0x000000fb82827221 */ /* 0x000fce0000010000 */
.L_x_12636:
[----:B------:R-:W-:Y:S05]  /*2f500*/  BSYNC B0 ;  /* 0x0000000000007941 */ /* 0x000fea0003800000 */
.L_x_12626:
[----:B------:R-:W-:Y:S01]  /*2f510*/  MOV R128, R129 ;  /* 0x0000008100807202 */ /* 0x000fe20000000f00 */
[----:B------:R-:W-:-:S06]  /*2f520*/  HFMA2.MMA R129, -RZ, RZ, 0, 0 ;  /* 0x00000000ff817435 */ /* 0x000fcc00000001ff */
[----:B0----5:R-:W-:Y:S05]  /*2f530*/  RET.REL.NODEC R128 `(_ZN18transformer_engine47scaled_upper_triang_masked_softmax_warp_forwardI6__halfS1_fLi13EEEvPT0_PKT_T1_iii) ;  /* 0xfffffd0880b07950 */ /* 0x021fea0003c3ffff */
.L_x_12637:
        /* <DEDUP_REMOVED lines=12> */
.L_x_14350:


//--------------------- .text._ZN18transformer_engine47scaled_upper_triang_masked_softmax_warp_forwardI6__halfS1_fLi12EEEvPT0_PKT_T1_iii --------------------------
	.section	.text._ZN18transformer_engine47scaled_upper_triang_masked_softmax_warp_forwardI6__halfS1_fLi12EEEvPT0_PKT_T1_iii,"ax",@progbits
	.align	128
        .global         _ZN18transformer_engine47scaled_upper_triang_masked_softmax_warp_forwardI6__halfS1_fLi12EEEvPT0_PKT_T1_iii
        .type           _ZN18transformer_engine47scaled_upper_triang_masked_softmax_warp_forwardI6__halfS1_fLi12EEEvPT0_PKT_T1_iii,@function
        .size           _ZN18transformer_engine47scaled_upper_triang_masked_softmax_warp_forwardI6__halfS1_fLi12EEEvPT0_PKT_T1_iii,(.L_x_14351 - _ZN18transformer_engine47scaled_upper_triang_masked_softmax_warp_forwardI6__halfS1_fLi12EEEvPT0_PKT_T1_iii)
        .other          _ZN18transformer_engine47scaled_upper_triang_masked_softmax_warp_forwardI6__halfS1_fLi12EEEvPT0_PKT_T1_iii,@"STO_CUDA_ENTRY STV_DEFAULT"
_ZN18transformer_engine47scaled_upper_triang_masked_softmax_warp_forwardI6__halfS1_fLi12EEEvPT0_PKT_T1_iii:
.text._ZN18transformer_engine47scaled_upper_triang_masked_softmax_warp_forwardI6__halfS1_fLi12EEEvPT0_PKT_T1_iii:
        /* <DEDUP_REMOVED lines=11> */
[----:B------:R-:W-:-:S02]  /*00b0*/  MOV R136, 0xff800000 ;  /* 0xff80000000887802 */ /* 0x000fc40000000f00 */
[----:B------:R-:W-:Y:S02]  /*00c0*/  MOV R134, 0xff800000 ;  /* 0xff80000000867802 */ /* 0x000fe40000000f00 */
[----:B------:R-:W-:Y:S01]  /*00d0*/  MOV R84, 0xff800000 ;  /* 0xff80000000547802 */ /* 0x000fe20000000f00 */
[----:B0-----:R-:W-:Y:S01]  /*00e0*/  IMAD R0, R0, UR4, R3 ;  /* 0x0000000400007c24 */ /* 0x001fe2000f8e0203 */
[----:B------:R-:W-:Y:S01]  /*00f0*/  ULDC UR4, c[0x0][0xc] ;  /* 0x0000030000047ab9 */ /* 0x000fe20000000800 */
[----:B-1----:R-:W-:Y:S02]  /*0100*/  SHF.L.U32 R82, R82, 0x2, RZ ;  /* 0x0000000252527819 */ /* 0x002fe400000006ff */
        /* <DEDUP_REMOVED lines=9> */
[----:B------:R-:W-:Y:S01]  /*01a0*/  IMAD.IADD R135, R5, 0x1, R135 ;  /* 0x0000000105877824 */ /* 0x000fe200078e0287 */
[C---:B------:R-:W-:Y:S02]  /*01b0*/  SHF.L.U32 R0, R4.reuse, 0x1, RZ ;  /* 0x0000000104007819 */ /* 0x040fe400000006ff */
[----:B------:R-:W-:Y:S02]  /*01c0*/  ISETP.GT.AND P0, PT, R137, RZ, PT ;  /* 0x000000ff8900720c */ /* 0x000fe40003f04270 */
[----:B------:R-:W-:Y:S02]  /*01d0*/  SHF.L.U64.HI R135, R4, 0x1, R135 ;  /* 0x0000000104877819 */ /* 0x000fe40000010287 */
[----:B------:R-:W-:Y:S02]  /*01e0*/  IADD3 R140, P5, R0, UR4, RZ ;  /* 0x00000004008c7c10 */ /* 0x000fe4000ffbe0ff */
[----:B------:R-:W-:Y:S02]  /*01f0*/  SEL R3, R2, RZ, P0 ;  /* 0x000000ff02037207 */ /* 0x000fe40000000000 */
[----:B------:R-:W-:Y:S01]  /*0200*/  IADD3.X R141, R135, UR5, RZ, P5, !PT ;  /* 0x00000005878d7c10 */ /* 0x000fe2000affe4ff */
[----:B------:R-:W-:Y:S01]  /*0210*/  ULDC.64 UR4, c[0x0][0x208] ;  /* 0x0000820000047ab9 */ /* 0x000fe20000000a00 */
[----:B------:R-:W-:-:S02]  /*0220*/  ISETP.GE.AND P5, PT, R82, R3, PT ;  /* 0x000000035200720c */ /* 0x000fc40003fa6270 */
[----:B------:R-:W-:Y:S02]  /*0230*/  IADD3 R6, R82, 0x80, RZ ;  /* 0x0000008052067810 */ /* 0x000fe40007ffe0ff */
[-C--:B------:R-:W-:Y:S01]  /*0240*/  ISETP.GE.AND P3, PT, R8, R3.reuse, PT ;  /* 0x000000030800720c */ /* 0x080fe20003f66270 */
[C---:B------:R-:W-:Y:S01]  /*0250*/  VIADD R8, R82.reuse, 0x300 ;  /* 0x0000030052087836 */ /* 0x040fe20000000000 */
[----:B------:R-:W-:Y:S02]  /*0260*/  IADD3 R10, R82, 0x180, RZ ;  /* 0x00000180520a7810 */ /* 0x000fe40007ffe0ff */
[----:B------:R-:W-:Y:S02]  /*0270*/  ISETP.GE.AND P4, PT, R6, R3, PT ;  /* 0x000000030600720c */ /* 0x000fe40003f86270 */
[C---:B------:R-:W-:Y:S02]  /*0280*/  IADD3 R4, R82.reuse, 0x200, RZ ;  /* 0x0000020052047810 */ /* 0x040fe40007ffe0ff */
[----:B------:R-:W-:-:S02]  /*0290*/  IADD3 R6, R82, 0x280, RZ ;  /* 0x0000028052067810 */ /* 0x000fc40007ffe0ff */
[-C--:B------:R-:W-:Y:S02]  /*02a0*/  ISETP.GE.AND P2, PT, R10, R3.reuse, PT ;  /* 0x000000030a00720c */ /* 0x080fe40003f46270 */
[-C--:B------:R-:W-:Y:S02]  /*02b0*/  ISETP.GE.AND P1, PT, R4, R3.reuse, PT ;  /* 0x000000030400720c */ /* 0x080fe40003f26270 */
[-C--:B------:R-:W-:Y:S02]  /*02c0*/  ISETP.GE.AND P0, PT, R6, R3.reuse, PT ;  /* 0x000000030600720c */ /* 0x080fe40003f06270 */
[----:B------:R-:W-:Y:S02]  /*02d0*/  ISETP.GE.AND P6, PT, R8, R3, PT ;  /* 0x000000030800720c */ /* 0x000fe40003fc6270 */
[----:B------:R-:W-:Y:S01]  /*02e0*/  IADD3 R10, R82, 0x380, RZ ;  /* 0x00000380520a7810 */ /* 0x000fe20007ffe0ff */
[----:B------:R-:W-:Y:S10]  /*02f0*/  @P5 BRA `(.L_x_12639) ;  /* 0x0000000000505947 */ /* 0x000ff40003800000 */
        /* <DEDUP_REMOVED lines=20> */
.L_x_12639:
[----:B------:R-:W-:Y:S05]  /*0440*/  BSYNC B0 ;  /* 0x0000000000007941 */ /* 0x000fea0003800000 */
.L_x_12638:
        /* <DEDUP_REMOVED lines=27> */
.L_x_12641:
[----:B------:R-:W-:Y:S05]  /*0600*/  BSYNC B0 ;  /* 0x0000000000007941 */ /* 0x000fea0003800000 */
.L_x_12640:
        /* <DEDUP_REMOVED lines=29> */
.L_x_12643:
[----:B------:R-:W-:Y:S05]  /*07e0*/  BSYNC B0 ;  /* 0x0000000000007941 */ /* 0x000fea0003800000 */
.L_x_12642:
        /* <DEDUP_REMOVED lines=27> */
.L_x_12645:
[----:B------:R-:W-:Y:S05]  /*09a0*/  BSYNC B0 ;  /* 0x0000000000007941 */ /* 0x000fea0003800000 */
.L_x_12644:
        /* <DEDUP_REMOVED lines=29> */
.L_x_12647:
[----:B------:R-:W-:Y:S05]  /*0b80*/  BSYNC B0 ;  /* 0x0000000000007941 */ /* 0x000fea0003800000 */
.L_x_12646:
        /* <DEDUP_REMOVED lines=27> */
.L_x_12649:
[----:B------:R-:W-:Y:S05]  /*0d40*/  BSYNC B0 ;  /* 0x0000000000007941 */ /* 0x000fea0003800000 */
.L_x_12648:
        /* <DEDUP_REMOVED lines=29> */
.L_x_12651:
[----:B------:R-:W-:Y:S05]  /*0f20*/  BSYNC B0 ;  /* 0x0000000000007941 */ /* 0x000fea0003800000 */
.L_x_12650:
        /* <DEDUP_REMOVED lines=27> */
.L_x_12653:
[----:B------:R-:W-:Y:S05]  /*10e0*/  BSYNC B0 ;  /* 0x0000000000007941 */ /* 0x000fea0003800000 */
.L_x_12652:
        /* <DEDUP_REMOVED lines=29> */
.L_x_12655:
[----:B------:R-:W-:Y:S05]  /*12c0*/  BSYNC B0 ;  /* 0x0000000000007941 */ /* 0x000fea0003800000 */
.L_x_12654:
        /* <DEDUP_REMOVED lines=27> */
.L_x_12657:
[----:B------:R-:W-:Y:S05]  /*1480*/  BSYNC B0 ;  /* 0x0000000000007941 */ /* 0x000fea0003800000 */
.L_x_12656:
        /* <DEDUP_REMOVED lines=29> */
.L_x_12659:
[----:B------:R-:W-:Y:S05]  /*1660*/  BSYNC B0 ;  /* 0x0000000000007941 */ /* 0x000fea0003800000 */
.L_x_12658:
        /* <DEDUP_REMOVED lines=27> */
.L_x_12661:
[----:B------:R-:W-:Y:S05]  /*1820*/  BSYNC B0 ;  /* 0x0000000000007941 */ /* 0x000fea0003800000 */
.L_x_12660:
        /* <DEDUP_REMOVED lines=29> */
.L_x_12663:
[----:B------:R-:W-:Y:S05]  /*1a00*/  BSYNC B0 ;  /* 0x0000000000007941 */ /* 0x000fea0003800000 */
.L_x_12662:
        /* <DEDUP_REMOVED lines=18> */
[----:B------:R-:W-:Y:S02]  /*1b30*/  IMAD.MOV.U32 R6, RZ, RZ, -0x800000 ;  /* 0xff800000ff067424 */ /* 0x000fe400078e00ff */
[----:B------:R-:W-:-:S05]  /*1b40*/  HADD2.F32 R7, -RZ, R8.H0_H0 ;  /* 0x20000008ff077230 */ /* 0x000fca0000004100 */
[----:B------:R-:W-:-:S05]  /*1b50*/  FMUL R7, R7, UR6 ;  /* 0x0000000607077c20 */ /* 0x000fca0008400000 */
[----:B------:R-:W-:-:S05]  /*1b60*/  @!P6 HADD2.F32 R4, -RZ, R8.H1_H1 ;  /* 0x30000008ff04e230 */ /* 0x000fca0000004100 */
[----:B------:R-:W-:Y:S01]  /*1b70*/  @!P6 FMUL R6, R4, UR6 ;  /* 0x000000060406ec20 */ /* 0x000fe20008400000 */
[----:B------:R-:W-:Y:S02]  /*1b80*/  ISETP.GE.AND P6, PT, R10, R3, PT ;  /* 0x000000030a00720c */ /* 0x000fe40003fc6270 */
[----:B------:R-:W-:-:S11]  /*1b90*/  MOV R4, 0xff800000 ;  /* 0xff80000000047802 */ /* 0x000fd60000000f00 */
[----:B------:R-:W-:-:S05]  /*1ba0*/  @!P6 HADD2.F32 R9, -RZ, R9.H1_H1 ;  /* 0x30000009ff09e230 */ /* 0x000fca0000004100 */
[----:B------:R-:W-:-:S07]  /*1bb0*/  @!P6 FMUL R4, R9, UR6 ;  /* 0x000000060904ec20 */ /* 0x000fce0008400000 */
.L_x_12665:
[----:B------:R-:W-:Y:S05]  /*1bc0*/  BSYNC B0 ;  /* 0x0000000000007941 */ /* 0x000fea0003800000 */
.L_x_12664:
        /* <DEDUP_REMOVED lines=29> */
.L_x_12667:
[----:B------:R-:W-:Y:S05]  /*1da0*/  BSYNC B0 ;  /* 0x0000000000007941 */ /* 0x000fea0003800000 */
.L_x_12666:
        /* <DEDUP_REMOVED lines=18> */
[----:B------:R-:W-:Y:S01]  /*1ed0*/  HADD2.F32 R15, -RZ, R16.H0_H0 ;  /* 0x20000010ff0f7230 */ /* 0x000fe20000004100 */
[----:B------:R-:W-:-:S04]  /*1ee0*/  MOV R14, 0xff800000 ;  /* 0xff800000000e7802 */ /* 0x000fc80000000f00 */
[----:B------:R-:W-:-:S07]  /*1ef0*/  FMUL R15, R15, UR6 ;  /* 0x000000060f0f7c20 */ /* 0x000fce0008400000 */
[----:B------:R-:W-:-:S05]  /*1f00*/  @!P4 HADD2.F32 R8, -RZ, R16.H1_H1 ;  /* 0x30000010ff08c230 */ /* 0x000fca0000004100 */
[----:B------:R-:W-:Y:S01]  /*1f10*/  @!P4 FMUL R14, R8, UR6 ;  /* 0x00000006080ecc20 */ /* 0x000fe20008400000 */
[----:B------:R-:W-:Y:S01]  /*1f20*/  ISETP.GE.AND P4, PT, R18, R3, PT ;  /* 0x000000031200720c */ /* 0x000fe20003f86270 */
[----:B------:R-:W-:-:S12]  /*1f30*/  IMAD.MOV.U32 R8, RZ, RZ, -0x800000 ;  /* 0xff800000ff087424 */ /* 0x000fd800078e00ff */
[----:B------:R-:W-:-:S05]  /*1f40*/  @!P4 HADD2.F32 R17, -RZ, R17.H1_H1 ;  /* 0x30000011ff11c230 */ /* 0x000fca0000004100 */
[----:B------:R-:W-:-:S07]  /*1f50*/  @!P4 FMUL R8, R17, UR6 ;  /* 0x000000061108cc20 */ /* 0x000fce0008400000 */
.L_x_12669:
[----:B------:R-:W-:Y:S05]  /*1f60*/  BSYNC B0 ;  /* 0x0000000000007941 */ /* 0x000fea0003800000 */
.L_x_12668:
        /* <DEDUP_REMOVED lines=29> */
.L_x_12671:
[----:B------:R-:W-:Y:S05]  /*2140*/  BSYNC B0 ;  /* 0x0000000000007941 */ /* 0x000fea0003800000 */
.L_x_12670:
        /* <DEDUP_REMOVED lines=23> */
[----:B------:R-:W-:Y:S02]  /*22c0*/  ISETP.GE.AND P2, PT, R26, R3, PT ;  /* 0x000000031a00720c */ /* 0x000fe40003f46270 */
[----:B------:R-:W-:-:S11]  /*22d0*/  MOV R16, 0xff800000 ;  /* 0xff80000000107802 */ /* 0x000fd60000000f00 */
[----:B------:R-:W-:-:S05]  /*22e0*/  @!P2 HADD2.F32 R25, -RZ, R25.H1_H1 ;  /* 0x30000019ff19a230 */ /* 0x000fca0000004100 */
[----:B------:R-:W-:-:S07]  /*22f0*/  @!P2 FMUL R16, R25, UR6 ;  /* 0x000000061910ac20 */ /* 0x000fce0008400000 */
.L_x_12673:
[----:B------:R-:W-:Y:S05]  /*2300*/  BSYNC B0 ;  /* 0x0000000000007941 */ /* 0x000fea0003800000 */
.L_x_12672:
        /* <DEDUP_REMOVED lines=29> */
.L_x_12675:
[----:B------:R-:W-:Y:S05]  /*24e0*/  BSYNC B0 ;  /* 0x0000000000007941 */ /* 0x000fea0003800000 */
.L_x_12674:
        /* <DEDUP_REMOVED lines=27> */
.L_x_12677:
[----:B------:R-:W-:Y:S05]  /*26a0*/  BSYNC B0 ;  /* 0x0000000000007941 */ /* 0x000fea0003800000 */
.L_x_12676:
        /* <DEDUP_REMOVED lines=29> */
.L_x_12679:
[----:B------:R-:W-:Y:S05]  /*2880*/  BSYNC B0 ;  /* 0x0000000000007941 */ /* 0x000fea0003800000 */
.L_x_12678:
        /* <DEDUP_REMOVED lines=27> */
.L_x_12681:
[----:B------:R-:W-:Y:S05]  /*2a40*/  BSYNC B0 ;  /* 0x0000000000007941 */ /* 0x000fea0003800000 */
.L_x_12680:
        /* <DEDUP_REMOVED lines=29> */
.L_x_12683:
[----:B------:R-:W-:Y:S05]  /*2c20*/  BSYNC B0 ;  /* 0x0000000000007941 */ /* 0x000fea0003800000 */
.L_x_12682:
        /* <DEDUP_REMOVED lines=27> */
.L_x_12685:
[----:B------:R-:W-:Y:S05]  /*2de0*/  BSYNC B0 ;  /* 0x0000000000007941 */ /* 0x000fea0003800000 */
.L_x_12684:
        /* <DEDUP_REMOVED lines=29> */
.L_x_12687:
[----:B------:R-:W-:Y:S05]  /*2fc0*/  BSYNC B0 ;  /* 0x0000000000007941 */ /* 0x000fea0003800000 */
.L_x_12686:
        /* <DEDUP_REMOVED lines=32> */
[----:B------:R-:W-:Y:S01]  /*31d0*/  VIADD R142, R82, 0xc83 ;  /* 0x00000c83528e7836 */ /* 0x000fe20000000000 */
[----:B------:R-:W-:Y:S01]  /*31e0*/  MOV R53, 0xff800000 ;  /* 0xff80000000357802 */ /* 0x000fe20000000f00 */
        /* <DEDUP_REMOVED lines=16> */
.L_x_12689:
[----:B------:R-:W-:Y:S05]  /*32f0*/  BSYNC B0 ;  /* 0x0000000000007941 */ /* 0x000fea0003800000 */
.L_x_12688:
[----:B------:R-:W-:Y:S04]  /*3300*/  BSSY B0, `(.L_x_12690) ;  /* 0x0000016000007945 */ /* 0x000fe80003800000 */
[----:B------:R-:W-:Y:S05]  /*3310*/  @P0 BRA `(.L_x_12691) ;  /* 0x0000000000500947 */ /* 0x000fea0003800000 */
[----:B------:R-:W2:Y:S01]  /*3320*/  LDG.E.64 R80, desc[UR4][R140.64+0x1a00] ;  /* 0x001a00048c507981 */ /* 0x000ea2000c1e1b00 */
[C---:B------:R-:W-:Y:S01]  /*3330*/  IADD3 R56, R82.reuse, 0xd01, RZ ;  /* 0x00000d0152387810 */ /* 0x040fe20007ffe0ff */
[----:B------:R-:W-:Y:S01]  /*3340*/  ULDC UR6, c[0x0][0x220] ;  /* 0x0000880000067ab9 */ /* 0x000fe20000000800 */
[----:B------:R-:W-:Y:S02]  /*3350*/  IADD3 R142, R82, 0xd02, RZ ;  /* 0x00000d02528e7810 */ /* 0x000fe40007ffe0ff */
[-C--:B------:R-:W-:Y:S02]  /*3360*/  ISETP.GE.AND P1, PT, R56, R3.reuse, PT ;  /* 0x000000033800720c */ /* 0x080fe40003f26270 */
[----:B------:R-:W-:Y:S02]  /*3370*/  ISETP.GE.AND P0, PT, R142, R3, PT ;  /* 0x000000038e00720c */ /* 0x000fe40003f06270 */
[----:B------:R-:W-:Y:S02]  /*3380*/  IADD3 R56, R82, 0xd03, RZ ;  /* 0x00000d0352387810 */ /* 0x000fe40007ffe0ff */
[----:B------:R-:W-:-:S09]  /*3390*/  MOV R57, 0xff800000 ;  /* 0xff80000000397802 */ /* 0x000fd20000000f00 */
[----:B------:R-:W0:Y:S01]  /*33a0*/  @!P0 LDC R142, c[0x0][0x220] ;  /* 0x00008800ff8e8b82 */ /* 0x000e220000000800 */
[--C-:B--2---:R-:W-:Y:S02]  /*33b0*/  @!P1 HADD2.F32 R55, -RZ, R80.reuse.H1_H1 ;  /* 0x30000050ff379230 */ /* 0x104fe40000004100 */
[----:B------:R-:W-:-:S03]  /*33c0*/  HADD2.F32 R59, -RZ, R80.H0_H0 ;  /* 0x20000050ff3b7230 */ /* 0x000fc60000004100 */
[----:B------:R-:W-:Y:S01]  /*33d0*/  @!P1 FMUL R57, R55, UR6 ;  /* 0x0000000637399c20 */ /* 0x000fe20008400000 */
[----:B------:R-:W-:Y:S01]  /*33e0*/  ISETP.GE.AND P1, PT, R56, R3, PT ;  /* 0x000000033800720c */ /* 0x000fe20003f26270 */
[----:B------:R-:W-:Y:S01]  /*33f0*/  IMAD.MOV.U32 R56, RZ, RZ, -0x800000 ;  /* 0xff800000ff387424 */ /* 0x000fe200078e00ff */
[----:B------:R-:W-:Y:S01]  /*3400*/  MOV R55, 0xff800000 ;  /* 0xff80000000377802 */ /* 0x000fe20000000f00 */
[----:B------:R-:W-:-:S10]  /*3410*/  FMUL R59, R59, UR6 ;  /* 0x000000063b3b7c20 */ /* 0x000fd40008400000 */
[--C-:B------:R-:W-:Y:S02]  /*3420*/  @!P1 HADD2.F32 R139, -RZ, R81.reuse.H1_H1 ;  /* 0x30000051ff8b9230 */ /* 0x100fe40000004100 */
[----:B------:R-:W-:-:S03]  /*3430*/  @!P0 HADD2.F32 R81, -RZ, R81.H0_H0 ;  /* 0x20000051ff518230 */ /* 0x000fc60000004100 */
[----:B------:R-:W-:Y:S02]  /*3440*/  @!P1 FMUL R55, R139, UR6 ;  /* 0x000000068b379c20 */ /* 0x000fe40008400000 */
[----:B0-----:R-:W-:-:S07]  /*3450*/  @!P0 FMUL R56, R81, R142 ;  /* 0x0000008e51388220 */ /* 0x001fce0000400000 */
.L_x_12691:
[----:B------:R-:W-:Y:S05]  /*3460*/  BSYNC B0 ;  /* 0x0000000000007941 */ /* 0x000fea0003800000 */
.L_x_12690:
[----:B------:R-:W-:Y:S04]  /*3470*/  BSSY B0, `(.L_x_12692) ;  /* 0x0000016000007945 */ /* 0x000fe80003800000 */
[----:B------:R-:W-:Y:S05]  /*3480*/  @P6 BRA `(.L_x_12693) ;  /* 0x0000000000506947 */ /* 0x000fea0003800000 */
[----:B------:R-:W2:Y:S01]  /*3490*/  LDG.E.64 R60, desc[UR4][R140.64+0x1b00] ;  /* 0x001b00048c3c7981 */ /* 0x000ea2000c1e1b00 */
[C---:B------:R-:W-:Y:S01]  /*34a0*/  IADD3 R58, R82.reuse, 0xd82, RZ ;  /* 0x00000d82523a7810 */ /* 0x040fe20007ffe0ff */
[----:B------:R-:W-:Y:S01]  /*34b0*/  ULDC UR6, c[0x0][0x220] ;  /* 0x0000880000067ab9 */ /* 0x000fe20000000800 */
[----:B------:R-:W-:Y:S02]  /*34c0*/  IADD3 R62, R82, 0xd83, RZ ;  /* 0x00000d83523e7810 */ /* 0x000fe40007ffe0ff */
[-C--:B------:R-:W-:Y:S02]  /*34d0*/  ISETP.GE.AND P1, PT, R58, R3.reuse, PT ;  /* 0x000000033a00720c */ /* 0x080fe40003f26270 */
[----:B------:R-:W-:Y:S02]  /*34e0*/  IADD3 R58, R82, 0xd81, RZ ;  /* 0x00000d81523a7810 */ /* 0x000fe40007ffe0ff */
[-C--:B------:R-:W-:Y:S02]  /*34f0*/  ISETP.GE.AND P6, PT, R62, R3.reuse, PT ;  /* 0x000000033e00720c */ /* 0x080fe40003fc6270 */
[----:B------:R-:W-:Y:S01]  /*3500*/  ISETP.GE.AND P0, PT, R58, R3, PT ;  /* 0x000000033a00720c */ /* 0x000fe20003f06270 */
[----:B------:R-:W-:-:S06]  /*3510*/  IMAD.MOV.U32 R58, RZ, RZ, -0x800000 ;  /* 0xff800000ff3a7424 */ /* 0x000fcc00078e00ff */
[----:B------:R-:W0:Y:S06]  /*3520*/  @!P1 LDC R143, c[0x0][0x220] ;  /* 0x00008800ff8f9b82 */ /* 0x000e2c0000000800 */
[--C-:B--2---:R-:W-:Y:S02]  /*3530*/  @!P0 HADD2.F32 R62, -RZ, R60.reuse.H1_H1 ;  /* 0x3000003cff3e8230 */ /* 0x104fe40000004100 */
[----:B------:R-:W-:Y:S01]  /*3540*/  HADD2.F32 R139, -RZ, R60.H0_H0 ;  /* 0x2000003cff8b7230 */ /* 0x000fe20000004100 */
[----:B------:R-:W-:Y:S01]  /*3550*/  MOV R60, 0xff800000 ;  /* 0xff800000003c7802 */ /* 0x000fe20000000f00 */
[----:B------:R-:W-:-:S02]  /*3560*/  @!P1 HADD2.F32 R80, -RZ, R61.H0_H0 ;  /* 0x2000003dff509230 */ /* 0x000fc40000004100 */
[----:B------:R-:W-:Y:S01]  /*3570*/  @!P6 HADD2.F32 R81, -RZ, R61.H1_H1 ;  /* 0x3000003dff51e230 */ /* 0x000fe20000004100 */
[----:B------:R-:W-:Y:S01]  /*3580*/  MOV R61, 0xff800000 ;  /* 0xff800000003d7802 */ /* 0x000fe20000000f00 */
[----:B------:R-:W-:Y:S01]  /*3590*/  @!P0 FMUL R61, R62, UR6 ;  /* 0x000000063e3d8c20 */ /* 0x000fe20008400000 */
[----:B0-----:R-:W-:Y:S01]  /*35a0*/  @!P1 FMUL R60, R80, R143 ;  /* 0x0000008f503c9220 */ /* 0x001fe20000400000 */
[----:B------:R-:W-:Y:S01]  /*35b0*/  FMUL R62, R139, UR6 ;  /* 0x000000068b3e7c20 */ /* 0x000fe20008400000 */
[----:B------:R-:W-:-:S07]  /*35c0*/  @!P6 FMUL R58, R81, UR6 ;  /* 0x00000006513aec20 */ /* 0x000fce0008400000 */
.L_x_12693:
[----:B------:R-:W-:Y:S05]  /*35d0*/  BSYNC B0 ;  /* 0x0000000000007941 */ /* 0x000fea0003800000 */
.L_x_12692:
        /* <DEDUP_REMOVED lines=9> */
[----:B------:R-:W-:-:S02]  /*3670*/  ISETP.GE.AND P0, PT, R66, R3, PT ;  /* 0x000000034200720c */ /* 0x000fc40003f06270 */
[----:B------:R-:W-:-:S05]  /*3680*/  MOV R66, 0xff800000 ;  /* 0xff80000000427802 */ /* 0x000fca0000000f00 */
[----:B------:R-:W0:Y:S06]  /*3690*/  @!P1 LDC R143, c[0x0][0x220] ;  /* 0x00008800ff8f9b82 */ /* 0x000e2c0000000800 */
[--C-:B--2---:R-:W-:Y:S02]  /*36a0*/  @!P0 HADD2.F32 R67, -RZ, R64.reuse.H1_H1 ;  /* 0x30000040ff438230 */ /* 0x104fe40000004100 */
[----:B------:R-:W-:Y:S02]  /*36b0*/  HADD2.F32 R139, -RZ, R64.H0_H0 ;  /* 0x20000040ff8b7230 */ /* 0x000fe40000004100 */
[----:B------:R-:W-:-:S02]  /*36c0*/  @!P1 HADD2.F32 R80, -RZ, R65.H0_H0 ;  /* 0x20000041ff509230 */ /* 0x000fc40000004100 */
[----:B------:R-:W-:Y:S01]  /*36d0*/  @!P0 FMUL R66, R67, UR6 ;  /* 0x0000000643428c20 */ /* 0x000fe20008400000 */
[----:B------:R-:W-:Y:S01]  /*36e0*/  @!P5 HADD2.F32 R81, -RZ, R65.H1_H1 ;  /* 0x30000041ff51d230 */ /* 0x000fe20000004100 */
[----:B------:R-:W-:Y:S01]  /*36f0*/  MOV R65, 0xff800000 ;  /* 0xff80000000417802 */ /* 0x000fe20000000f00 */
[----:B------:R-:W-:Y:S02]  /*3700*/  IMAD.MOV.U32 R64, RZ, RZ, -0x800000 ;  /* 0xff800000ff407424 */ /* 0x000fe400078e00ff */
[----:B0-----:R-:W-:Y:S01]  /*3710*/  @!P1 FMUL R65, R80, R143 ;  /* 0x0000008f50419220 */ /* 0x001fe20000400000 */
[----:B------:R-:W-:Y:S01]  /*3720*/  FMUL R67, R139, UR6 ;  /* 0x000000068b437c20 */ /* 0x000fe20008400000 */
[----:B------:R-:W-:-:S07]  /*3730*/  @!P5 FMUL R64, R81, UR6 ;  /* 0x000000065140dc20 */ /* 0x000fce0008400000 */
.L_x_12695:
[----:B------:R-:W-:Y:S05]  /*3740*/  BSYNC B0 ;  /* 0x0000000000007941 */ /* 0x000fea0003800000 */
.L_x_12694:
        /* <DEDUP_REMOVED lines=8> */
[----:B------:R-:W-:Y:S02]  /*37d0*/  IADD3 R70, R82, 0xe81, RZ ;  /* 0x00000e8152467810 */ /* 0x000fe40007ffe0ff */
[-C--:B------:R-:W-:Y:S02]  /*37e0*/  ISETP.GE.AND P4, PT, R80, R3.reuse, PT ;  /* 0x000000035000720c */ /* 0x080fe40003f86270 */
[----:B------:R-:W-:-:S07]  /*37f0*/  ISETP.GE.AND P0, PT, R70, R3, PT ;  /* 0x000000034600720c */ /* 0x000fce0003f06270 */
        /* <DEDUP_REMOVED lines=11> */
.L_x_12697:
[----:B------:R-:W-:Y:S05]  /*38b0*/  BSYNC B0 ;  /* 0x0000000000007941 */ /* 0x000fea0003800000 */
.L_x_12696:
        /* <DEDUP_REMOVED lines=22> */
.L_x_12699:
[----:B------:R-:W-:Y:S05]  /*3a20*/  BSYNC B0 ;  /* 0x0000000000007941 */ /* 0x000fea0003800000 */
.L_x_12698:
        /* <DEDUP_REMOVED lines=11> */
[----:B------:R-:W0:Y:S01]  /*3ae0*/  @!P1 LDC R139, c[0x0][0x220] ;  /* 0x00008800ff8b9b82 */ /* 0x000e220000000800 */
[--C-:B--2---:R-:W-:Y:S02]  /*3af0*/  @!P1 HADD2.F32 R78, -RZ, R77.reuse.H0_H0 ;  /* 0x2000004dff4e9230 */ /* 0x104fe40000004100 */
[--C-:B------:R-:W-:Y:S02]  /*3b00*/  HADD2.F32 R81, -RZ, R76.reuse.H0_H0 ;  /* 0x2000004cff517230 */ /* 0x100fe40000004100 */
[----:B------:R-:W-:Y:S01]  /*3b10*/  @!P2 HADD2.F32 R80, -RZ, R77.H1_H1 ;  /* 0x3000004dff50a230 */ /* 0x000fe20000004100 */
[----:B------:R-:W-:Y:S01]  /*3b20*/  MOV R77, 0xff800000 ;  /* 0xff800000004d7802 */ /* 0x000fe20000000f00 */
[----:B------:R-:W-:Y:S01]  /*3b30*/  @!P0 HADD2.F32 R3, -RZ, R76.H1_H1 ;  /* 0x3000004cff038230 */ /* 0x000fe20000004100 */
[----:B------:R-:W-:Y:S01]  /*3b40*/  MOV R76, 0xff800000 ;  /* 0xff800000004c7802 */ /* 0x000fe20000000f00 */
[----:B0-----:R-:W-:Y:S01]  /*3b50*/  @!P1 FMUL R76, R78, R139 ;  /* 0x0000008b4e4c9220 */ /* 0x001fe20000400000 */
[----:B------:R-:W-:Y:S01]  /*3b60*/  @!P2 FMUL R71, R80, UR6 ;  /* 0x000000065047ac20 */ /* 0x000fe20008400000 */
[----:B------:R-:W-:Y:S01]  /*3b70*/  FMUL R78, R81, UR6 ;  /* 0x00000006514e7c20 */ /* 0x000fe20008400000 */
[----:B------:R-:W-:-:S07]  /*3b80*/  @!P0 FMUL R77, R3, UR6 ;  /* 0x00000006034d8c20 */ /* 0x000fce0008400000 */
.L_x_12701:
[----:B------:R-:W-:Y:S05]  /*3b90*/  BSYNC B0 ;  /* 0x0000000000007941 */ /* 0x000fea0003800000 */
.L_x_12700:
        /* <DEDUP_REMOVED lines=284> */
[----:B------:R-:W-:Y:S01]  /*4d60*/  MOV R81, 0x3bbb989d ;  /* 0x3bbb989d00517802 */ /* 0x000fe20000000f00 */
        /* <DEDUP_REMOVED lines=11> */
.L_x_12702:
        /* <DEDUP_REMOVED lines=14> */
.L_x_12703:
        /* <DEDUP_REMOVED lines=14> */
.L_x_12704:
        /* <DEDUP_REMOVED lines=14> */
.L_x_12705:
        /* <DEDUP_REMOVED lines=14> */
.L_x_12706:
        /* <DEDUP_REMOVED lines=14> */
.L_x_12707:
        /* <DEDUP_REMOVED lines=14> */
.L_x_12708:
[----:B------:R-:W-:Y:S02]  /*5360*/  P2R R80, PR, RZ, 0x1 ;  /* 0x00000001ff507803 */ /* 0x000fe40000000000 */
[C---:B------:R-:W-:Y:S02]  /*5370*/  ISETP.GE.AND P6, PT, R85.reuse, 0x100, PT ;  /* 0x000001005500780c */ /* 0x040fe40003fc6270 */
[----:B------:R-:W-:Y:S02]  /*5380*/  ISETP.GE.AND P0, PT, R85, 0x1e0, PT ;  /* 0x000001e05500780c */ /* 0x000fe40003f06270 */
[----:B------:R-:W-:-:S11]  /*5390*/  LOP3.LUT R139, R139, 0xfffffffe, RZ, 0xc0, !PT ;  /* 0xfffffffe8b8b7812 */ /* 0x000fd600078ec0ff */
[----:B------:R-:W-:Y:S02]  /*53a0*/  @P0 LOP3.LUT R139, R139, 0x1, RZ, 0xfc, !PT ;  /* 0x000000018b8b0812 */ /* 0x000fe400078efcff */
[----:B------:R-:W-:Y:S01]  /*53b0*/  ISETP.NE.AND P0, PT, R80, RZ, PT ;  /* 0x000000ff5000720c */ /* 0x000fe20003f05270 */
        /* <DEDUP_REMOVED lines=13> */
.L_x_12709:
[----:B------:R-:W-:Y:S02]  /*5490*/  ISETP.GE.AND P6, PT, R85, 0x200, PT ;  /* 0x000002005500780c */ /* 0x000fe40003fc6270 */
[----:B------:R-:W-:-:S11]  /*54a0*/  LOP3.LUT R139, R139, 0xfffffffd, RZ, 0xc0, !PT ;  /* 0xfffffffd8b8b7812 */ /* 0x000fd600078ec0ff */
[----:B------:R-:W-:Y:S01]  /*54b0*/  @P6 LOP3.LUT R139, R139, 0x2, RZ, 0xfc, !PT ;  /* 0x000000028b8b6812 */ /* 0x000fe200078efcff */
[----:B------:R-:W-:Y:S06]  /*54c0*/  @!P5 BRA `(.L_x_12710) ;  /* 0x000000000030d947 */ /* 0x000fec0003800000 */
        /* <DEDUP_REMOVED lines=12> */
.L_x_12710:
        /* <DEDUP_REMOVED lines=14> */
.L_x_12711:
        /* <DEDUP_REMOVED lines=14> */
.L_x_12712:
        /* <DEDUP_REMOVED lines=14> */
.L_x_12713:
        /* <DEDUP_REMOVED lines=14> */
.L_x_12714:
        /* <DEDUP_REMOVED lines=14> */
.L_x_12715:
        /* <DEDUP_REMOVED lines=15> */
.L_x_12716:
        /* <DEDUP_REMOVED lines=19> */
.L_x_12717:
        /* <DEDUP_REMOVED lines=16> */
.L_x_12718:
        /* <DEDUP_REMOVED lines=14> */
.L_x_12719:
        /* <DEDUP_REMOVED lines=14> */
.L_x_12720:
        /* <DEDUP_REMOVED lines=14> */
.L_x_12721:
        /* <DEDUP_REMOVED lines=14> */
.L_x_12722:
        /* <DEDUP_REMOVED lines=14> */
.L_x_12723:
        /* <DEDUP_REMOVED lines=15> */
.L_x_12724:
        /* <DEDUP_REMOVED lines=19> */
.L_x_12725:
        /* <DEDUP_REMOVED lines=16> */
.L_x_12726:
        /* <DEDUP_REMOVED lines=14> */
.L_x_12727:
        /* <DEDUP_REMOVED lines=14> */
.L_x_12728:
        /* <DEDUP_REMOVED lines=14> */
.L_x_12729:
        /* <DEDUP_REMOVED lines=14> */
.L_x_12730:
        /* <DEDUP_REMOVED lines=14> */
.L_x_12731:
        /* <DEDUP_REMOVED lines=15> */
.L_x_12732:
        /* <DEDUP_REMOVED lines=19> */
.L_x_12733:
        /* <DEDUP_REMOVED lines=16> */
.L_x_12734:
        /* <DEDUP_REMOVED lines=14> */
.L_x_12735:
        /* <DEDUP_REMOVED lines=14> */
.L_x_12736:
        /* <DEDUP_REMOVED lines=14> */
.L_x_12737:
        /* <DEDUP_REMOVED lines=14> */
.L_x_12738:
        /* <DEDUP_REMOVED lines=14> */
.L_x_12739:
        /* <DEDUP_REMOVED lines=15> */
.L_x_12740:
        /* <DEDUP_REMOVED lines=19> */
.L_x_12741:
        /* <DEDUP_REMOVED lines=16> */
.L_x_12742:
        /* <DEDUP_REMOVED lines=14> */
.L_x_12743:
        /* <DEDUP_REMOVED lines=14> */
.L_x_12744:
        /* <DEDUP_REMOVED lines=14> */
.L_x_12745:
        /* <DEDUP_REMOVED lines=14> */
.L_x_12746:
        /* <DEDUP_REMOVED lines=14> */
.L_x_12747:
        /* <DEDUP_REMOVED lines=15> */
.L_x_12748:
        /* <DEDUP_REMOVED lines=19> */
.L_x_12749:
        /* <DEDUP_REMOVED lines=16> */
.L_x_12750:
        /* <DEDUP_REMOVED lines=14> */
.L_x_12751:
        /* <DEDUP_REMOVED lines=14> */
.L_x_12752:
        /* <DEDUP_REMOVED lines=14> */
.L_x_12753:
[----:B------:R-:W-:Y:S01]  /*7db0*/  ISETP.GE.AND P1, PT, R85, 0x780, PT ;  /* 0x000007805500780c */ /* 0x000fe20003f26270 */
[----:B------:R-:W-:-:S12]  /*7dc0*/  @!P2 BRA `(.L_x_12754) ;  /* 0x000000000030a947 */ /* 0x000fd80003800000 */
[----:B------:R-:W-:Y:S01]  /*7dd0*/  HFMA2.MMA R141, -RZ, RZ, 3.7421875, 0 ;  /* 0x437c0000ff8d7435 */ /* 0x000fe200000001ff */
[----:B------:R-:W-:Y:S01]  /*7de0*/  MOV R80, 0x3bbb989d ;  /* 0x3bbb989d00507802 */ /* 0x000fe20000000f00 */
[----:B------:R-:W-:-:S04]  /*7df0*/  FADD R7, R7, -R3 ;  /* 0x8000000307077221 */ /* 0x000fc80000000000 */
        /* <DEDUP_REMOVED lines=9> */
.L_x_12754:
        /* <DEDUP_REMOVED lines=14> */
.L_x_12755:
        /* <DEDUP_REMOVED lines=15> */
.L_x_12756:
        /* <DEDUP_REMOVED lines=19> */
.L_x_12757:
        /* <DEDUP_REMOVED lines=16> */
.L_x_12758:
        /* <DEDUP_REMOVED lines=14> */
.L_x_12759:
        /* <DEDUP_REMOVED lines=14> */
.L_x_12760:
        /* <DEDUP_REMOVED lines=14> */
.L_x_12761:
        /* <DEDUP_REMOVED lines=14> */
.L_x_12762:
        /* <DEDUP_REMOVED lines=14> */
.L_x_12763:
        /* <DEDUP_REMOVED lines=15> */
.L_x_12764:
        /* <DEDUP_REMOVED lines=19> */
.L_x_12765:
        /* <DEDUP_REMOVED lines=16> */
.L_x_12766:
        /* <DEDUP_REMOVED lines=14> */
.L_x_12767:
        /* <DEDUP_REMOVED lines=14> */
.L_x_12768:
        /* <DEDUP_REMOVED lines=14> */
.L_x_12769:
        /* <DEDUP_REMOVED lines=14> */
.L_x_12770:
        /* <DEDUP_REMOVED lines=14> */
.L_x_12771:
        /* <DEDUP_REMOVED lines=15> */
.L_x_12772:
        /* <DEDUP_REMOVED lines=19> */
.L_x_12773:
        /* <DEDUP_REMOVED lines=16> */
.L_x_12774:
        /* <DEDUP_REMOVED lines=14> */
.L_x_12775:
        /* <DEDUP_REMOVED lines=14> */
.L_x_12776:
        /* <DEDUP_REMOVED lines=14> */
.L_x_12777:
        /* <DEDUP_REMOVED lines=14> */
.L_x_12778:
        /* <DEDUP_REMOVED lines=14> */
.L_x_12779:
        /* <DEDUP_REMOVED lines=15> */
.L_x_12780:
        /* <DEDUP_REMOVED lines=19> */
.L_x_12781:
        /* <DEDUP_REMOVED lines=16> */
.L_x_12782:
        /* <DEDUP_REMOVED lines=14> */
.L_x_12783:
        /* <DEDUP_REMOVED lines=14> */
.L_x_12784:
        /* <DEDUP_REMOVED lines=14> */
.L_x_12785:
        /* <DEDUP_REMOVED lines=14> */
.L_x_12786:
        /* <DEDUP_REMOVED lines=14> */
.L_x_12787:
        /* <DEDUP_REMOVED lines=15> */
.L_x_12788:
        /* <DEDUP_REMOVED lines=19> */
.L_x_12789:
        /* <DEDUP_REMOVED lines=16> */
.L_x_12790:
        /* <DEDUP_REMOVED lines=14> */
.L_x_12791:
        /* <DEDUP_REMOVED lines=14> */
.L_x_12792:
        /* <DEDUP_REMOVED lines=14> */
.L_x_12793:
        /* <DEDUP_REMOVED lines=14> */
.L_x_12794:
        /* <DEDUP_REMOVED lines=14> */
.L_x_12795:
        /* <DEDUP_REMOVED lines=15> */
.L_x_12796:
        /* <DEDUP_REMOVED lines=19> */
.L_x_12797:
        /* <DEDUP_REMOVED lines=16> */
.L_x_12798:
        /* <DEDUP_REMOVED lines=14> */
.L_x_12799:
        /* <DEDUP_REMOVED lines=14> */
.L_x_12800:
        /* <DEDUP_REMOVED lines=14> */
.L_x_12801:
        /* <DEDUP_REMOVED lines=14> */
.L_x_12802:
        /* <DEDUP_REMOVED lines=14> */
.L_x_12803:
        /* <DEDUP_REMOVED lines=15> */
.L_x_12804:
        /* <DEDUP_REMOVED lines=19> */
.L_x_12805:
        /* <DEDUP_REMOVED lines=16> */
.L_x_12806:
        /* <DEDUP_REMOVED lines=14> */
.L_x_12807:
        /* <DEDUP_REMOVED lines=14> */
.L_x_12808:
        /* <DEDUP_REMOVED lines=14> */
.L_x_12809:
        /* <DEDUP_REMOVED lines=14> */
.L_x_12810:
        /* <DEDUP_REMOVED lines=14> */
.L_x_12811:
        /* <DEDUP_REMOVED lines=15> */
.L_x_12812:
        /* <DEDUP_REMOVED lines=19> */
.L_x_12813:
        /* <DEDUP_REMOVED lines=16> */
.L_x_12814:
        /* <DEDUP_REMOVED lines=14> */
.L_x_12815:
        /* <DEDUP_REMOVED lines=16> */
.L_x_12816:
        /* <DEDUP_REMOVED lines=14> */
.L_x_12817:
        /* <DEDUP_REMOVED lines=14> */
.L_x_12818:
        /* <DEDUP_REMOVED lines=14> */
.L_x_12819:
        /* <DEDUP_REMOVED lines=15> */
.L_x_12820:
        /* <DEDUP_REMOVED lines=15> */
.L_x_12821:
        /* <DEDUP_REMOVED lines=14> */
.L_x_12822:
[----:B------:R-:W-:-:S13]  /*be50*/  ISETP.GE.AND P6, PT, R85, 0xf40, PT ;  /* 0x00000f405500780c */ /* 0x000fda0003fc6270 */
        /* <DEDUP_REMOVED lines=13> */
.L_x_12823:
        /* <DEDUP_REMOVED lines=13> */
.L_x_12824:
        /* <DEDUP_REMOVED lines=13> */
.L_x_12825:
        /* <DEDUP_REMOVED lines=13> */
.L_x_12826:
        /* <DEDUP_REMOVED lines=13> */
.L_x_12827:
        /* <DEDUP_REMOVED lines=13> */
.L_x_12828:
        /* <DEDUP_REMOVED lines=13> */
.L_x_12829:
        /* <DEDUP_REMOVED lines=23> */
.L_x_12831:
        /* <DEDUP_REMOVED lines=11> */
[----:B------:R-:W-:Y:S05]  /*c630*/  CALL.REL.NOINC `($__internal_17_$__cuda_sm3x_div_rn_noftz_f32_slowpath) ;  /* 0x000000ac00287944 */ /* 0x000fea0003c00000 */
.L_x_12834:
[----:B------:R-:W-:Y:S05]  /*c640*/  BSYNC B3 ;  /* 0x0000000000037941 */ /* 0x000fea0003800000 */
.L_x_12833:
        /* <DEDUP_REMOVED lines=17> */
[----:B------:R-:W-:Y:S05]  /*c760*/  CALL.REL.NOINC `($__internal_17_$__cuda_sm3x_div_rn_noftz_f32_slowpath) ;  /* 0x000000a800dc7944 */ /* 0x000fea0003c00000 */
.L_x_12838:
[----:B------:R-:W-:Y:S05]  /*c770*/  BSYNC B4 ;  /* 0x0000000000047941 */ /* 0x000fea0003800000 */
.L_x_12837:
[----:B------:R-:W-:-:S07]  /*c780*/  F2FP.F16.F32.PACK_AB R0, RZ, R0 ;  /* 0x00000000ff00723e */ /* 0x000fce00000000ff */
.L_x_12836:
[----:B------:R-:W-:Y:S05]  /*c790*/  BSYNC B3 ;  /* 0x0000000000037941 */ /* 0x000fea0003800000 */
.L_x_12835:
        /* <DEDUP_REMOVED lines=18> */
.L_x_12842:
[----:B------:R-:W-:Y:S05]  /*c8c0*/  BSYNC B4 ;  /* 0x0000000000047941 */ /* 0x000fea0003800000 */
.L_x_12841:
[----:B------:R-:W-:-:S07]  /*c8d0*/  F2FP.F16.F32.PACK_AB R144, RZ, R0 ;  /* 0x00000000ff90723e */ /* 0x000fce00000000ff */
.L_x_12840:
[----:B------:R-:W-:Y:S05]  /*c8e0*/  BSYNC B3 ;  /* 0x0000000000037941 */ /* 0x000fea0003800000 */
.L_x_12839:
        /* <DEDUP_REMOVED lines=17> */
.L_x_12846:
[----:B------:R-:W-:Y:S05]  /*ca00*/  BSYNC B4 ;  /* 0x0000000000047941 */ /* 0x000fea0003800000 */
.L_x_12845:
[----:B------:R-:W-:-:S07]  /*ca10*/  F2FP.F16.F32.PACK_AB R85, RZ, R0 ;  /* 0x00000000ff55723e */ /* 0x000fce00000000ff */
.L_x_12844:
[----:B------:R-:W-:Y:S05]  /*ca20*/  BSYNC B3 ;  /* 0x0000000000037941 */ /* 0x000fea0003800000 */
.L_x_12843:
[----:B------:R-:W-:-:S05]  /*ca30*/  PRMT R85, R144, 0x5410, R85 ;  /* 0x0000541090557816 */ /* 0x000fca0000000055 */
[----:B------:R0:W-:Y:S02]  /*ca40*/  STG.E.64 desc[UR4][R80.64], R84 ;  /* 0x0000005450007986 */ /* 0x0001e4000c101b04 */
.L_x_12832:
[----:B------:R-:W-:Y:S05]  /*ca50*/  BSYNC B2 ;  /* 0x0000000000027941 */ /* 0x000fea0003800000 */
.L_x_12830:
        /* <DEDUP_REMOVED lines=9> */
.L_x_12848:
        /* <DEDUP_REMOVED lines=11> */
[----:B-1----:R-:W-:Y:S05]  /*cba0*/  CALL.REL.NOINC `($__internal_17_$__cuda_sm3x_div_rn_noftz_f32_slowpath) ;  /* 0x000000a400cc7944 */ /* 0x002fea0003c00000 */
.L_x_12851:
[----:B------:R-:W-:Y:S05]  /*cbb0*/  BSYNC B3 ;  /* 0x0000000000037941 */ /* 0x000fea0003800000 */
.L_x_12850:
        /* <DEDUP_REMOVED lines=17> */
[----:B-1----:R-:W-:Y:S05]  /*ccd0*/  CALL.REL.NOINC `($__internal_17_$__cuda_sm3x_div_rn_noftz_f32_slowpath) ;  /* 0x000000a400807944 */ /* 0x002fea0003c00000 */
.L_x_12855:
[----:B------:R-:W-:Y:S05]  /*cce0*/  BSYNC B4 ;  /* 0x0000000000047941 */ /* 0x000fea0003800000 */
.L_x_12854:
[----:B------:R-:W-:-:S07]  /*ccf0*/  F2FP.F16.F32.PACK_AB R0, RZ, R0 ;  /* 0x00000000ff00723e */ /* 0x000fce00000000ff */
.L_x_12853:
[----:B------:R-:W-:Y:S05]  /*cd00*/  BSYNC B3 ;  /* 0x0000000000037941 */ /* 0x000fea0003800000 */
.L_x_12852:
        /* <DEDUP_REMOVED lines=18> */
.L_x_12859:
[----:B------:R-:W-:Y:S05]  /*ce30*/  BSYNC B4 ;  /* 0x0000000000047941 */ /* 0x000fea0003800000 */
.L_x_12858:
[----:B------:R-:W-:-:S07]  /*ce40*/  F2FP.F16.F32.PACK_AB R132, RZ, R0 ;  /* 0x00000000ff84723e */ /* 0x000fce00000000ff */
.L_x_12857:
[----:B------:R-:W-:Y:S05]  /*ce50*/  BSYNC B3 ;  /* 0x0000000000037941 */ /* 0x000fea0003800000 */
.L_x_12856:
        /* <DEDUP_REMOVED lines=17> */
.L_x_12863:
[----:B------:R-:W-:Y:S05]  /*cf70*/  BSYNC B4 ;  /* 0x0000000000047941 */ /* 0x000fea0003800000 */
.L_x_12862:
[----:B------:R-:W-:-:S07]  /*cf80*/  F2FP.F16.F32.PACK_AB R85, RZ, R0 ;  /* 0x00000000ff55723e */ /* 0x000fce00000000ff */
.L_x_12861:
[----:B------:R-:W-:Y:S05]  /*cf90*/  BSYNC B3 ;  /* 0x0000000000037941 */ /* 0x000fea0003800000 */
.L_x_12860:
[----:B------:R-:W-:-:S05]  /*cfa0*/  PRMT R85, R132, 0x5410, R85 ;  /* 0x0000541084557816 */ /* 0x000fca0000000055 */
[----:B------:R0:W-:Y:S02]  /*cfb0*/  STG.E.64 desc[UR4][R80.64+0x100], R84 ;  /* 0x0001005450007986 */ /* 0x0001e4000c101b04 */
.L_x_12849:
[----:B------:R-:W-:Y:S05]  /*cfc0*/  BSYNC B2 ;  /* 0x0000000000027941 */ /* 0x000fea0003800000 */
.L_x_12847:
        /* <DEDUP_REMOVED lines=9> */
.L_x_12865:
        /* <DEDUP_REMOVED lines=11> */
[----:B-12---:R-:W-:Y:S05]  /*d110*/  CALL.REL.NOINC `($__internal_17_$__cuda_sm3x_div_rn_noftz_f32_slowpath) ;  /* 0x000000a000707944 */ /* 0x006fea0003c00000 */
.L_x_12868:
[----:B------:R-:W-:Y:S05]  /*d120*/  BSYNC B3 ;  /* 0x0000000000037941 */ /* 0x000fea0003800000 */
.L_x_12867:
        /* <DEDUP_REMOVED lines=18> */
.L_x_12872:
[----:B------:R-:W-:Y:S05]  /*d250*/  BSYNC B4 ;  /* 0x0000000000047941 */ /* 0x000fea0003800000 */
.L_x_12871:
[----:B------:R-:W-:-:S07]  /*d260*/  F2FP.F16.F32.PACK_AB R0, RZ, R0 ;  /* 0x00000000ff00723e */ /* 0x000fce00000000ff */
.L_x_12870:
[----:B------:R-:W-:Y:S05]  /*d270*/  BSYNC B3 ;  /* 0x0000000000037941 */ /* 0x000fea0003800000 */
.L_x_12869:
        /* <DEDUP_REMOVED lines=17> */
[----:B-12---:R-:W-:Y:S05]  /*d390*/  CALL.REL.NOINC `($__internal_17_$__cuda_sm3x_div_rn_noftz_f32_slowpath) ;  /* 0x0000009c00d07944 */ /* 0x006fea0003c00000 */
.L_x_12876:
[----:B------:R-:W-:Y:S05]  /*d3a0*/  BSYNC B4 ;  /* 0x0000000000047941 */ /* 0x000fea0003800000 */
.L_x_12875:
[----:B------:R-:W-:-:S07]  /*d3b0*/  F2FP.F16.F32.PACK_AB R128, RZ, R0 ;  /* 0x00000000ff80723e */ /* 0x000fce00000000ff */
.L_x_12874:
[----:B------:R-:W-:Y:S05]  /*d3c0*/  BSYNC B3 ;  /* 0x0000000000037941 */ /* 0x000fea0003800000 */
.L_x_12873:
        /* <DEDUP_REMOVED lines=17> */
.L_x_12880:
[----:B------:R-:W-:Y:S05]  /*d4e0*/  BSYNC B4 ;  /* 0x0000000000047941 */ /* 0x000fea0003800000 */
.L_x_12879:
[----:B------:R-:W-:-:S07]  /*d4f0*/  F2FP.F16.F32.PACK_AB R85, RZ, R0 ;  /* 0x00000000ff55723e */ /* 0x000fce00000000ff */
.L_x_12878:
[----:B------:R-:W-:Y:S05]  /*d500*/  BSYNC B3 ;  /* 0x0000000000037941 */ /* 0x000fea0003800000 */
.L_x_12877:
[----:B------:R-:W-:-:S05]  /*d510*/  PRMT R85, R128, 0x5410, R85 ;  /* 0x0000541080557816 */ /* 0x000fca0000000055 */
[----:B------:R0:W-:Y:S02]  /*d520*/  STG.E.64 desc[UR4][R80.64+0x200], R84 ;  /* 0x0002005450007986 */ /* 0x0001e4000c101b04 */
.L_x_12866:
[----:B------:R-:W-:Y:S05]  /*d530*/  BSYNC B2 ;  /* 0x0000000000027941 */ /* 0x000fea0003800000 */
.L_x_12864:
        /* <DEDUP_REMOVED lines=9> */
.L_x_12882:
        /* <DEDUP_REMOVED lines=11> */
[----:B-123--:R-:W-:Y:S05]  /*d680*/  CALL.REL.NOINC `($__internal_17_$__cuda_sm3x_div_rn_noftz_f32_slowpath) ;  /* 0x0000009c00147944 */ /* 0x00efea0003c00000 */
.L_x_12885:
[----:B------:R-:W-:Y:S05]  /*d690*/  BSYNC B3 ;  /* 0x0000000000037941 */ /* 0x000fea0003800000 */
.L_x_12884:
        /* <DEDUP_REMOVED lines=17> */
[----:B-123--:R-:W-:Y:S05]  /*d7b0*/  CALL.REL.NOINC `($__internal_17_$__cuda_sm3x_div_rn_noftz_f32_slowpath) ;  /* 0x0000009800c87944 */ /* 0x00efea0003c00000 */
.L_x_12889:
[----:B------:R-:W-:Y:S05]  /*d7c0*/  BSYNC B4 ;  /* 0x0000000000047941 */ /* 0x000fea0003800000 */
.L_x_12888:
[----:B------:R-:W-:-:S07]  /*d7d0*/  F2FP.F16.F32.PACK_AB R0, RZ, R0 ;  /* 0x00000000ff00723e */ /* 0x000fce00000000ff */
.L_x_12887:
[----:B------:R-:W-:Y:S05]  /*d7e0*/  BSYNC B3 ;  /* 0x0000000000037941 */ /* 0x000fea0003800000 */
.L_x_12886:
        /* <DEDUP_REMOVED lines=18> */
.L_x_12893:
[----:B------:R-:W-:Y:S05]  /*d910*/  BSYNC B4 ;  /* 0x0000000000047941 */ /* 0x000fea0003800000 */
.L_x_12892:
[----:B------:R-:W-:-:S07]  /*d920*/  F2FP.F16.F32.PACK_AB R124, RZ, R0 ;  /* 0x00000000ff7c723e */ /* 0x000fce00000000ff */
.L_x_12891:
[----:B------:R-:W-:Y:S05]  /*d930*/  BSYNC B3 ;  /* 0x0000000000037941 */ /* 0x000fea0003800000 */
.L_x_12890:
        /* <DEDUP_REMOVED lines=17> */
.L_x_12897:
[----:B------:R-:W-:Y:S05]  /*da50*/  BSYNC B4 ;  /* 0x0000000000047941 */ /* 0x000fea0003800000 */
.L_x_12896:
[----:B------:R-:W-:-:S07]  /*da60*/  F2FP.F16.F32.PACK_AB R85, RZ, R0 ;  /* 0x00000000ff55723e */ /* 0x000fce00000000ff */
.L_x_12895:
[----:B------:R-:W-:Y:S05]  /*da70*/  BSYNC B3 ;  /* 0x0000000000037941 */ /* 0x000fea0003800000 */
.L_x_12894:
[----:B------:R-:W-:-:S05]  /*da80*/  PRMT R85, R124, 0x5410, R85 ;  /* 0x000054107c557816 */ /* 0x000fca0000000055 */
[----:B------:R4:W-:Y:S02]  /*da90*/  STG.E.64 desc[UR4][R80.64+0x300], R84 ;  /* 0x0003005450007986 */ /* 0x0009e4000c101b04 */
.L_x_12883:
[----:B------:R-:W-:Y:S05]  /*daa0*/  BSYNC B2 ;  /* 0x0000000000027941 */ /* 0x000fea0003800000 */
.L_x_12881:
        /* <DEDUP_REMOVED lines=9> */
.L_x_12899:
        /* <DEDUP_REMOVED lines=11> */
[----:B0123--:R-:W-:Y:S05]  /*dbf0*/  CALL.REL.NOINC `($__internal_17_$__cuda_sm3x_div_rn_noftz_f32_slowpath) ;  /* 0x0000009400b87944 */ /* 0x00ffea0003c00000 */
.L_x_12902:
[----:B------:R-:W-:Y:S05]  /*dc00*/  BSYNC B3 ;  /* 0x0000000000037941 */ /* 0x000fea0003800000 */
.L_x_12901:
        /* <DEDUP_REMOVED lines=17> */
[----:B0123--:R-:W-:Y:S05]  /*dd20*/  CALL.REL.NOINC `($__internal_17_$__cuda_sm3x_div_rn_noftz_f32_slowpath) ;  /* 0x00000094006c7944 */ /* 0x00ffea0003c00000 */
.L_x_12906:
[----:B------:R-:W-:Y:S05]  /*dd30*/  BSYNC B4 ;  /* 0x0000000000047941 */ /* 0x000fea0003800000 */
.L_x_12905:
[----:B------:R-:W-:-:S07]  /*dd40*/  F2FP.F16.F32.PACK_AB R0, RZ, R0 ;  /* 0x00000000ff00723e */ /* 0x000fce00000000ff */
.L_x_12904:
[----:B------:R-:W-:Y:S05]  /*dd50*/  BSYNC B3 ;  /* 0x0000000000037941 */ /* 0x000fea0003800000 */
.L_x_12903:
        /* <DEDUP_REMOVED lines=18> */
.L_x_12910:
[----:B------:R-:W-:Y:S05]  /*de80*/  BSYNC B4 ;  /* 0x0000000000047941 */ /* 0x000fea0003800000 */
.L_x_12909:
[----:B------:R-:W-:-:S07]  /*de90*/  F2FP.F16.F32.PACK_AB R120, RZ, R0 ;  /* 0x00000000ff78723e */ /* 0x000fce00000000ff */
.L_x_12908:
[----:B------:R-:W-:Y:S05]  /*dea0*/  BSYNC B3 ;  /* 0x0000000000037941 */ /* 0x000fea0003800000 */
.L_x_12907:
        /* <DEDUP_REMOVED lines=17> */
.L_x_12914:
[----:B------:R-:W-:Y:S05]  /*dfc0*/  BSYNC B4 ;  /* 0x0000000000047941 */ /* 0x000fea0003800000 */
.L_x_12913:
[----:B------:R-:W-:-:S07]  /*dfd0*/  F2FP.F16.F32.PACK_AB R85, RZ, R0 ;  /* 0x00000000ff55723e */ /* 0x000fce00000000ff */
.L_x_12912:
[----:B------:R-:W-:Y:S05]  /*dfe0*/  BSYNC B3 ;  /* 0x0000000000037941 */ /* 0x000fea0003800000 */
.L_x_12911:
[----:B------:R-:W-:-:S05]  /*dff0*/  PRMT R85, R120, 0x5410, R85 ;  /* 0x0000541078557816 */ /* 0x000fca0000000055 */
[----:B------:R4:W-:Y:S02]  /*e000*/  STG.E.64 desc[UR4][R80.64+0x400], R84 ;  /* 0x0004005450007986 */ /* 0x0009e4000c101b04 */
.L_x_12900:
[----:B------:R-:W-:Y:S05]  /*e010*/  BSYNC B2 ;  /* 0x0000000000027941 */ /* 0x000fea0003800000 */
.L_x_12898:
        /* <DEDUP_REMOVED lines=9> */
.L_x_12916:
        /* <DEDUP_REMOVED lines=12> */
.L_x_12919:
[----:B------:R-:W-:Y:S05]  /*e170*/  BSYNC B3 ;  /* 0x0000000000037941 */ /* 0x000fea0003800000 */
.L_x_12918:
        /* <DEDUP_REMOVED lines=18> */
.L_x_12923:
[----:B------:R-:W-:Y:S05]  /*e2a0*/  BSYNC B4 ;  /* 0x0000000000047941 */ /* 0x000fea0003800000 */
.L_x_12922:
[----:B------:R-:W-:-:S07]  /*e2b0*/  F2FP.F16.F32.PACK_AB R0, RZ, R0 ;  /* 0x00000000ff00723e */ /* 0x000fce00000000ff */
.L_x_12921:
[----:B------:R-:W-:Y:S05]  /*e2c0*/  BSYNC B3 ;  /* 0x0000000000037941 */ /* 0x000fea0003800000 */
.L_x_12920:
        /* <DEDUP_REMOVED lines=18> */
.L_x_12927:
[----:B------:R-:W-:Y:S05]  /*e3f0*/  BSYNC B4 ;  /* 0x0000000000047941 */ /* 0x000fea0003800000 */
.L_x_12926:
[----:B------:R-:W-:-:S07]  /*e400*/  F2FP.F16.F32.PACK_AB R116, RZ, R0 ;  /* 0x00000000ff74723e */ /* 0x000fce00000000ff */
.L_x_12925:
[----:B------:R-:W-:Y:S05]  /*e410*/  BSYNC B3 ;  /* 0x0000000000037941 */ /* 0x000fea0003800000 */
.L_x_12924:
        /* <DEDUP_REMOVED lines=17> */
.L_x_12931:
[----:B------:R-:W-:Y:S05]  /*e530*/  BSYNC B4 ;  /* 0x0000000000047941 */ /* 0x000fea0003800000 */
.L_x_12930:
[----:B------:R-:W-:-:S07]  /*e540*/  F2FP.F16.F32.PACK_AB R85, RZ, R0 ;  /* 0x00000000ff55723e */ /* 0x000fce00000000ff */
.L_x_12929:
[----:B------:R-:W-:Y:S05]  /*e550*/  BSYNC B3 ;  /* 0x0000000000037941 */ /* 0x000fea0003800000 */
.L_x_12928:
[----:B------:R-:W-:-:S05]  /*e560*/  PRMT R85, R116, 0x5410, R85 ;  /* 0x0000541074557816 */ /* 0x000fca0000000055 */
[----:B------:R4:W-:Y:S02]  /*e570*/  STG.E.64 desc[UR4][R80.64+0x500], R84 ;  /* 0x0005005450007986 */ /* 0x0009e4000c101b04 */
.L_x_12917:
[----:B------:R-:W-:Y:S05]  /*e580*/  BSYNC B2 ;  /* 0x0000000000027941 */ /* 0x000fea0003800000 */
.L_x_12915:
        /* <DEDUP_REMOVED lines=9> */
.L_x_12933:
        /* <DEDUP_REMOVED lines=12> */
.L_x_12936:
[----:B------:R-:W-:Y:S05]  /*e6e0*/  BSYNC B3 ;  /* 0x0000000000037941 */ /* 0x000fea0003800000 */
.L_x_12935:
        /* <DEDUP_REMOVED lines=18> */
.L_x_12940:
[----:B------:R-:W-:Y:S05]  /*e810*/  BSYNC B4 ;  /* 0x0000000000047941 */ /* 0x000fea0003800000 */
.L_x_12939:
[----:B------:R-:W-:-:S07]  /*e820*/  F2FP.F16.F32.PACK_AB R0, RZ, R0 ;  /* 0x00000000ff00723e */ /* 0x000fce00000000ff */
.L_x_12938:
[----:B------:R-:W-:Y:S05]  /*e830*/  BSYNC B3 ;  /* 0x0000000000037941 */ /* 0x000fea0003800000 */
.L_x_12937:
        /* <DEDUP_REMOVED lines=18> */
.L_x_12944:
[----:B------:R-:W-:Y:S05]  /*e960*/  BSYNC B4 ;  /* 0x0000000000047941 */ /* 0x000fea0003800000 */
.L_x_12943:
[----:B------:R-:W-:-:S07]  /*e970*/  F2FP.F16.F32.PACK_AB R112, RZ, R0 ;  /* 0x00000000ff70723e */ /* 0x000fce00000000ff */
.L_x_12942:
[----:B------:R-:W-:Y:S05]  /*e980*/  BSYNC B3 ;  /* 0x0000000000037941 */ /* 0x000fea0003800000 */
.L_x_12941:
        /* <DEDUP_REMOVED lines=17> */
.L_x_12948:
[----:B------:R-:W-:Y:S05]  /*eaa0*/  BSYNC B4 ;  /* 0x0000000000047941 */ /* 0x000fea0003800000 */
.L_x_12947:
[----:B------:R-:W-:-:S07]  /*eab0*/  F2FP.F16.F32.PACK_AB R85, RZ, R0 ;  /* 0x00000000ff55723e */ /* 0x000fce00000000ff */
.L_x_12946:
[----:B------:R-:W-:Y:S05]  /*eac0*/  BSYNC B3 ;  /* 0x0000000000037941 */ /* 0x000fea0003800000 */
.L_x_12945:
[----:B------:R-:W-:-:S05]  /*ead0*/  PRMT R85, R112, 0x5410, R85 ;  /* 0x0000541070557816 */ /* 0x000fca0000000055 */
[----:B------:R4:W-:Y:S02]  /*eae0*/  STG.E.64 desc[UR4][R80.64+0x600], R84 ;  /* 0x0006005450007986 */ /* 0x0009e4000c101b04 */
.L_x_12934:
[----:B------:R-:W-:Y:S05]  /*eaf0*/  BSYNC B2 ;  /* 0x0000000000027941 */ /* 0x000fea0003800000 */
.L_x_12932:
        /* <DEDUP_REMOVED lines=9> */
.L_x_12950:
        /* <DEDUP_REMOVED lines=12> */
.L_x_12953:
[----:B------:R-:W-:Y:S05]  /*ec50*/  BSYNC B3 ;  /* 0x0000000000037941 */ /* 0x000fea0003800000 */
.L_x_12952:
        /* <DEDUP_REMOVED lines=18> */
.L_x_12957:
[----:B------:R-:W-:Y:S05]  /*ed80*/  BSYNC B4 ;  /* 0x0000000000047941 */ /* 0x000fea0003800000 */
.L_x_12956:
[----:B------:R-:W-:-:S07]  /*ed90*/  F2FP.F16.F32.PACK_AB R0, RZ, R0 ;  /* 0x00000000ff00723e */ /* 0x000fce00000000ff */
.L_x_12955:
[----:B------:R-:W-:Y:S05]  /*eda0*/  BSYNC B3 ;  /* 0x0000000000037941 */ /* 0x000fea0003800000 */
.L_x_12954:
        /* <DEDUP_REMOVED lines=18> */
.L_x_12961:
[----:B------:R-:W-:Y:S05]  /*eed0*/  BSYNC B4 ;  /* 0x0000000000047941 */ /* 0x000fea0003800000 */
.L_x_12960:
[----:B------:R-:W-:-:S07]  /*eee0*/  F2FP.F16.F32.PACK_AB R108, RZ, R0 ;  /* 0x00000000ff6c723e */ /* 0x000fce00000000ff */
.L_x_12959:
[----:B------:R-:W-:Y:S05]  /*eef0*/  BSYNC B3 ;  /* 0x0000000000037941 */ /* 0x000fea0003800000 */
.L_x_12958:
        /* <DEDUP_REMOVED lines=17> */
.L_x_12965:
[----:B------:R-:W-:Y:S05]  /*f010*/  BSYNC B4 ;  /* 0x0000000000047941 */ /* 0x000fea0003800000 */
.L_x_12964:
[----:B------:R-:W-:-:S07]  /*f020*/  F2FP.F16.F32.PACK_AB R85, RZ, R0 ;  /* 0x00000000ff55723e */ /* 0x000fce00000000ff */
.L_x_12963:
[----:B------:R-:W-:Y:S05]  /*f030*/  BSYNC B3 ;  /* 0x0000000000037941 */ /* 0x000fea0003800000 */
.L_x_12962:
[----:B------:R-:W-:-:S05]  /*f040*/  PRMT R85, R108, 0x5410, R85 ;  /* 0x000054106c557816 */ /* 0x000fca0000000055 */
[----:B------:R4:W-:Y:S02]  /*f050*/  STG.E.64 desc[UR4][R80.64+0x700], R84 ;  /* 0x0007005450007986 */ /* 0x0009e4000c101b04 */
.L_x_12951:
[----:B------:R-:W-:Y:S05]  /*f060*/  BSYNC B2 ;  /* 0x0000000000027941 */ /* 0x000fea0003800000 */
.L_x_12949:
        /* <DEDUP_REMOVED lines=9> */
.L_x_12967:
        /* <DEDUP_REMOVED lines=12> */
.L_x_12970:
[----:B------:R-:W-:Y:S05]  /*f1c0*/  BSYNC B3 ;  /* 0x0000000000037941 */ /* 0x000fea0003800000 */
.L_x_12969:
        /* <DEDUP_REMOVED lines=18> */
.L_x_12974:
[----:B------:R-:W-:Y:S05]  /*f2f0*/  BSYNC B4 ;  /* 0x0000000000047941 */ /* 0x000fea0003800000 */
.L_x_12973:
[----:B------:R-:W-:-:S07]  /*f300*/  F2FP.F16.F32.PACK_AB R84, RZ, R0 ;  /* 0x00000000ff54723e */ /* 0x000fce00000000ff */
.L_x_12972:
[----:B------:R-:W-:Y:S05]  /*f310*/  BSYNC B3 ;  /* 0x0000000000037941 */ /* 0x000fea0003800000 */
.L_x_12971:
        /* <DEDUP_REMOVED lines=18> */
.L_x_12978:
[----:B------:R-:W-:Y:S05]  /*f440*/  BSYNC B4 ;  /* 0x0000000000047941 */ /* 0x000fea0003800000 */
.L_x_12977:
[----:B------:R-:W-:-:S07]  /*f450*/  F2FP.F16.F32.PACK_AB R104, RZ, R0 ;  /* 0x00000000ff68723e */ /* 0x000fce00000000ff */
.L_x_12976:
[----:B------:R-:W-:Y:S05]  /*f460*/  BSYNC B3 ;  /* 0x0000000000037941 */ /* 0x000fea0003800000 */
.L_x_12975:
        /* <DEDUP_REMOVED lines=17> */
.L_x_12982:
[----:B------:R-:W-:Y:S05]  /*f580*/  BSYNC B4 ;  /* 0x0000000000047941 */ /* 0x000fea0003800000 */
.L_x_12981:
[----:B------:R-:W-:-:S07]  /*f590*/  F2FP.F16.F32.PACK_AB R85, RZ, R0 ;  /* 0x00000000ff55723e */ /* 0x000fce00000000ff */
.L_x_12980:
[----:B------:R-:W-:Y:S05]  /*f5a0*/  BSYNC B3 ;  /* 0x0000000000037941 */ /* 0x000fea0003800000 */
.L_x_12979:
[----:B------:R-:W-:-:S05]  /*f5b0*/  PRMT R85, R104, 0x5410, R85 ;  /* 0x0000541068557816 */ /* 0x000fca0000000055 */
[----:B------:R4:W-:Y:S02]  /*f5c0*/  STG.E.64 desc[UR4][R80.64+0x800], R84 ;  /* 0x0008005450007986 */ /* 0x0009e4000c101b04 */
.L_x_12968:
[----:B------:R-:W-:Y:S05]  /*f5d0*/  BSYNC B2 ;  /* 0x0000000000027941 */ /* 0x000fea0003800000 */
.L_x_12966:
        /* <DEDUP_REMOVED lines=9> */
.L_x_12984:
        /* <DEDUP_REMOVED lines=12> */
.L_x_12987:
[----:B------:R-:W-:Y:S05]  /*f730*/  BSYNC B3 ;  /* 0x0000000000037941 */ /* 0x000fea0003800000 */
.L_x_12986:
        /* <DEDUP_REMOVED lines=18> */
.L_x_12991:
[----:B------:R-:W-:Y:S05]  /*f860*/  BSYNC B4 ;  /* 0x0000000000047941 */ /* 0x000fea0003800000 */
.L_x_12990:
[----:B------:R-:W-:-:S07]  /*f870*/  F2FP.F16.F32.PACK_AB R84, RZ, R0 ;  /* 0x00000000ff54723e */ /* 0x000fce00000000ff */
.L_x_12989:
[----:B------:R-:W-:Y:S05]  /*f880*/  BSYNC B3 ;  /* 0x0000000000037941 */ /* 0x000fea0003800000 */
.L_x_12988:
        /* <DEDUP_REMOVED lines=18> */
.L_x_12995:
[----:B------:R-:W-:Y:S05]  /*f9b0*/  BSYNC B4 ;  /* 0x0000000000047941 */ /* 0x000fea0003800000 */
.L_x_12994:
[----:B------:R-:W-:-:S07]  /*f9c0*/  F2FP.F16.F32.PACK_AB R100, RZ, R0 ;  /* 0x00000000ff64723e */ /* 0x000fce00000000ff */
.L_x_12993:
[----:B------:R-:W-:Y:S05]  /*f9d0*/  BSYNC B3 ;  /* 0x0000000000037941 */ /* 0x000fea0003800000 */
.L_x_12992:
        /* <DEDUP_REMOVED lines=17> */
.L_x_12999:
[----:B------:R-:W-:Y:S05]  /*faf0*/  BSYNC B4 ;  /* 0x0000000000047941 */ /* 0x000fea0003800000 */
.L_x_12998:
[----:B------:R-:W-:-:S07]  /*fb00*/  F2FP.F16.F32.PACK_AB R85, RZ, R0 ;  /* 0x00000000ff55723e */ /* 0x000fce00000000ff */
.L_x_12997:
[----:B------:R-:W-:Y:S05]  /*fb10*/  BSYNC B3 ;  /* 0x0000000000037941 */ /* 0x000fea0003800000 */
.L_x_12996:
[----:B------:R-:W-:-:S05]  /*fb20*/  PRMT R85, R100, 0x5410, R85 ;  /* 0x0000541064557816 */ /* 0x000fca0000000055 */
[----:B------:R4:W-:Y:S02]  /*fb30*/  STG.E.64 desc[UR4][R80.64+0x900], R84 ;  /* 0x0009005450007986 */ /* 0x0009e4000c101b04 */
.L_x_12985:
[----:B------:R-:W-:Y:S05]  /*fb40*/  BSYNC B2 ;  /* 0x0000000000027941 */ /* 0x000fea0003800000 */
.L_x_12983:
        /* <DEDUP_REMOVED lines=9> */
.L_x_13001:
        /* <DEDUP_REMOVED lines=12> */
.L_x_13004:
[----:B------:R-:W-:Y:S05]  /*fca0*/  BSYNC B3 ;  /* 0x0000000000037941 */ /* 0x000fea0003800000 */
.L_x_13003:
        /* <DEDUP_REMOVED lines=18> */
.L_x_13008:
[----:B------:R-:W-:Y:S05]  /*fdd0*/  BSYNC B4 ;  /* 0x0000000000047941 */ /* 0x000fea0003800000 */
.L_x_13007:
[----:B------:R-:W-:-:S07]  /*fde0*/  F2FP.F16.F32.PACK_AB R84, RZ, R0 ;  /* 0x00000000ff54723e */ /* 0x000fce00000000ff */
.L_x_13006:
[----:B------:R-:W-:Y:S05]  /*fdf0*/  BSYNC B3 ;  /* 0x0000000000037941 */ /* 0x000fea0003800000 */
.L_x_13005:
        /* <DEDUP_REMOVED lines=18> */
.L_x_13012:
[----:B------:R-:W-:Y:S05]  /*ff20*/  BSYNC B4 ;  /* 0x0000000000047941 */ /* 0x000fea0003800000 */
.L_x_13011:
[----:B------:R-:W-:-:S07]  /*ff30*/  F2FP.F16.F32.PACK_AB R96, RZ, R0 ;  /* 0x00000000ff60723e */ /* 0x000fce00000000ff */
.L_x_13010:
[----:B------:R-:W-:Y:S05]  /*ff40*/  BSYNC B3 ;  /* 0x0000000000037941 */ /* 0x000fea0003800000 */
.L_x_13009:
        /* <DEDUP_REMOVED lines=17> */
.L_x_13016:
[----:B------:R-:W-:Y:S05]  /*10060*/  BSYNC B4 ;  /* 0x0000000000047941 */ /* 0x000fea0003800000 */
.L_x_13015:
[----:B------:R-:W-:-:S07]  /*10070*/  F2FP.F16.F32.PACK_AB R85, RZ, R0 ;  /* 0x00000000ff55723e */ /* 0x000fce00000000ff */
.L_x_13014:
[----:B------:R-:W-:Y:S05]  /*10080*/  BSYNC B3 ;  /* 0x0000000000037941 */ /* 0x000fea0003800000 */
.L_x_13013:
[----:B------:R-:W-:-:S05]  /*10090*/  PRMT R85, R96, 0x5410, R85 ;  /* 0x0000541060557816 */ /* 0x000fca0000000055 */
[----:B------:R4:W-:Y:S02]  /*100a0*/  STG.E.64 desc[UR4][R80.64+0xa00], R84 ;  /* 0x000a005450007986 */ /* 0x0009e4000c101b04 */
.L_x_13002:
[----:B------:R-:W-:Y:S05]  /*100b0*/  BSYNC B2 ;  /* 0x0000000000027941 */ /* 0x000fea0003800000 */
.L_x_13000:
        /* <DEDUP_REMOVED lines=9> */
.L_x_13018:
        /* <DEDUP_REMOVED lines=12> */
.L_x_13021:
[----:B------:R-:W-:Y:S05]  /*10210*/  BSYNC B3 ;  /* 0x0000000000037941 */ /* 0x000fea0003800000 */
.L_x_13020:
        /* <DEDUP_REMOVED lines=18> */
.L_x_13025:
[----:B------:R-:W-:Y:S05]  /*10340*/  BSYNC B4 ;  /* 0x0000000000047941 */ /* 0x000fea0003800000 */
.L_x_13024:
[----:B------:R-:W-:-:S07]  /*10350*/  F2FP.F16.F32.PACK_AB R84, RZ, R0 ;  /* 0x00000000ff54723e */ /* 0x000fce00000000ff */
.L_x_13023:
[----:B------:R-:W-:Y:S05]  /*10360*/  BSYNC B3 ;  /* 0x0000000000037941 */ /* 0x000fea0003800000 */
.L_x_13022:
        /* <DEDUP_REMOVED lines=18> */
.L_x_13029:
[----:B------:R-:W-:Y:S05]  /*10490*/  BSYNC B4 ;  /* 0x0000000000047941 */ /* 0x000fea0003800000 */
.L_x_13028:
[----:B------:R-:W-:-:S07]  /*104a0*/  F2FP.F16.F32.PACK_AB R92, RZ, R0 ;  /* 0x00000000ff5c723e */ /* 0x000fce00000000ff */
.L_x_13027:
[----:B------:R-:W-:Y:S05]  /*104b0*/  BSYNC B3 ;  /* 0x0000000000037941 */ /* 0x000fea0003800000 */
.L_x_13026:
        /* <DEDUP_REMOVED lines=17> */
.L_x_13033:
[----:B------:R-:W-:Y:S05]  /*105d0*/  BSYNC B4 ;  /* 0x0000000000047941 */ /* 0x000fea0003800000 */
.L_x_13032:
[----:B------:R-:W-:-:S07]  /*105e0*/  F2FP.F16.F32.PACK_AB R85, RZ, R0 ;  /* 0x00000000ff55723e */ /* 0x000fce00000000ff */
.L_x_13031:
[----:B------:R-:W-:Y:S05]  /*105f0*/  BSYNC B3 ;  /* 0x0000000000037941 */ /* 0x000fea0003800000 */
.L_x_13030:
[----:B------:R-:W-:-:S05]  /*10600*/  PRMT R85, R92, 0x5410, R85 ;  /* 0x000054105c557816 */ /* 0x000fca0000000055 */
[----:B------:R4:W-:Y:S02]  /*10610*/  STG.E.64 desc[UR4][R80.64+0xb00], R84 ;  /* 0x000b005450007986 */ /* 0x0009e4000c101b04 */
.L_x_13019:
[----:B------:R-:W-:Y:S05]  /*10620*/  BSYNC B2 ;  /* 0x0000000000027941 */ /* 0x000fea0003800000 */
.L_x_13017:
        /* <DEDUP_REMOVED lines=9> */
.L_x_13035:
        /* <DEDUP_REMOVED lines=12> */
.L_x_13038:
[----:B------:R-:W-:Y:S05]  /*10780*/  BSYNC B3 ;  /* 0x0000000000037941 */ /* 0x000fea0003800000 */
.L_x_13037:
        /* <DEDUP_REMOVED lines=18> */
.L_x_13042:
[----:B------:R-:W-:Y:S05]  /*108b0*/  BSYNC B4 ;  /* 0x0000000000047941 */ /* 0x000fea0003800000 */
.L_x_13041:
[----:B------:R-:W-:-:S07]  /*108c0*/  F2FP.F16.F32.PACK_AB R84, RZ, R0 ;  /* 0x00000000ff54723e */ /* 0x000fce00000000ff */
.L_x_13040:
[----:B------:R-:W-:Y:S05]  /*108d0*/  BSYNC B3 ;  /* 0x0000000000037941 */ /* 0x000fea0003800000 */
.L_x_13039:
        /* <DEDUP_REMOVED lines=18> */
.L_x_13046:
[----:B------:R-:W-:Y:S05]  /*10a00*/  BSYNC B4 ;  /* 0x0000000000047941 */ /* 0x000fea0003800000 */
.L_x_13045:
[----:B------:R-:W-:-:S07]  /*10a10*/  F2FP.F16.F32.PACK_AB R88, RZ, R0 ;  /* 0x00000000ff58723e */ /* 0x000fce00000000ff */
.L_x_13044:
[----:B------:R-:W-:Y:S05]  /*10a20*/  BSYNC B3 ;  /* 0x0000000000037941 */ /* 0x000fea0003800000 */
.L_x_13043:
        /* <DEDUP_REMOVED lines=17> */
.L_x_13050:
[----:B------:R-:W-:Y:S05]  /*10b40*/  BSYNC B4 ;  /* 0x0000000000047941 */ /* 0x000fea0003800000 */
.L_x_13049:
[----:B------:R-:W-:-:S07]  /*10b50*/  F2FP.F16.F32.PACK_AB R85, RZ, R0 ;  /* 0x00000000ff55723e */ /* 0x000fce00000000ff */
.L_x_13048:
[----:B------:R-:W-:Y:S05]  /*10b60*/  BSYNC B3 ;  /* 0x0000000000037941 */ /* 0x000fea0003800000 */
.L_x_13047:
[----:B------:R-:W-:-:S05]  /*10b70*/  PRMT R85, R88, 0x5410, R85 ;  /* 0x0000541058557816 */ /* 0x000fca0000000055 */
[----:B------:R4:W-:Y:S02]  /*10b80*/  STG.E.64 desc[UR4][R80.64+0xc00], R84 ;  /* 0x000c005450007986 */ /* 0x0009e4000c101b04 */
.L_x_13036:
[----:B------:R-:W-:Y:S05]  /*10b90*/  BSYNC B2 ;  /* 0x0000000000027941 */ /* 0x000fea0003800000 */
.L_x_13034:
        /* <DEDUP_REMOVED lines=9> */
.L_x_13052:
        /* <DEDUP_REMOVED lines=12> */
.L_x_13055:
[----:B------:R-:W-:Y:S05]  /*10cf0*/  BSYNC B3 ;  /* 0x0000000000037941 */ /* 0x000fea0003800000 */
.L_x_13054:
        /* <DEDUP_REMOVED lines=18> */
.L_x_13059:
[----:B------:R-:W-:Y:S05]  /*10e20*/  BSYNC B4 ;  /* 0x0000000000047941 */ /* 0x000fea0003800000 */
.L_x_13058:
[----:B------:R-:W-:-:S07]  /*10e30*/  F2FP.F16.F32.PACK_AB R0, RZ, R0 ;  /* 0x00000000ff00723e */ /* 0x000fce00000000ff */
.L_x_13057:
[----:B------:R-:W-:Y:S05]  /*10e40*/  BSYNC B3 ;  /* 0x0000000000037941 */ /* 0x000fea0003800000 */
.L_x_13056:
        /* <DEDUP_REMOVED lines=18> */
.L_x_13063:
[----:B------:R-:W-:Y:S05]  /*10f70*/  BSYNC B4 ;  /* 0x0000000000047941 */ /* 0x000fea0003800000 */
.L_x_13062:
[----:B------:R-:W-:-:S07]  /*10f80*/  F2FP.F16.F32.PACK_AB R7, RZ, R0 ;  /* 0x00000000ff07723e */ /* 0x000fce00000000ff */
.L_x_13061:
[----:B------:R-:W-:Y:S05]  /*10f90*/  BSYNC B3 ;  /* 0x0000000000037941 */ /* 0x000fea0003800000 */
.L_x_13060:
        /* <DEDUP_REMOVED lines=17> */
.L_x_13067:
[----:B------:R-:W-:Y:S05]  /*110b0*/  BSYNC B4 ;  /* 0x0000000000047941 */ /* 0x000fea0003800000 */
.L_x_13066:
[----:B------:R-:W-:-:S07]  /*110c0*/  F2FP.F16.F32.PACK_AB R0, RZ, R0 ;  /* 0x00000000ff00723e */ /* 0x000fce00000000ff */
.L_x_13065:
[----:B------:R-:W-:Y:S05]  /*110d0*/  BSYNC B3 ;  /* 0x0000000000037941 */ /* 0x000fea0003800000 */
.L_x_13064:
[----:B------:R-:W-:-:S05]  /*110e0*/  PRMT R7, R7, 0x5410, R0 ;  /* 0x0000541007077816 */ /* 0x000fca0000000000 */
[----:B------:R4:W-:Y:S02]  /*110f0*/  STG.E.64 desc[UR4][R80.64+0xd00], R6 ;  /* 0x000d000650007986 */ /* 0x0009e4000c101b04 */
.L_x_13053:
[----:B------:R-:W-:Y:S05]  /*11100*/  BSYNC B2 ;  /* 0x0000000000027941 */ /* 0x000fea0003800000 */
.L_x_13051:
        /* <DEDUP_REMOVED lines=9> */
.L_x_13069:
        /* <DEDUP_REMOVED lines=9> */
[----:B------:R-:W-:Y:S02]  /*11230*/  MOV R0, R12 ;  /* 0x0000000c00007202 */ /* 0x000fe40000000f00 */
[----:B------:R-:W-:-:S07]  /*11240*/  MOV R138, 0x11260 ;  /* 0x00011260008a7802 */ /* 0x000fce0000000f00 */
[----:B-123--:R-:W-:Y:S05]  /*11250*/  CALL.REL.NOINC `($__internal_17_$__cuda_sm3x_div_rn_noftz_f32_slowpath) ;  /* 0x0000006000207944 */ /* 0x00efea0003c00000 */
.L_x_13072:
[----:B------:R-:W-:Y:S05]  /*11260*/  BSYNC B3 ;  /* 0x0000000000037941 */ /* 0x000fea0003800000 */
.L_x_13071:
        /* <DEDUP_REMOVED lines=18> */
.L_x_13076:
[----:B------:R-:W-:Y:S05]  /*11390*/  BSYNC B4 ;  /* 0x0000000000047941 */ /* 0x000fea0003800000 */
.L_x_13075:
[----:B------:R-:W-:-:S07]  /*113a0*/  F2FP.F16.F32.PACK_AB R4, RZ, R0 ;  /* 0x00000000ff04723e */ /* 0x000fce00000000ff */
.L_x_13074:
[----:B------:R-:W-:Y:S05]  /*113b0*/  BSYNC B3 ;  /* 0x0000000000037941 */ /* 0x000fea0003800000 */
.L_x_13073:
        /* <DEDUP_REMOVED lines=18> */
.L_x_13080:
[----:B------:R-:W-:Y:S05]  /*114e0*/  BSYNC B4 ;  /* 0x0000000000047941 */ /* 0x000fea0003800000 */
.L_x_13079:
[----:B------:R-:W-:-:S07]  /*114f0*/  F2FP.F16.F32.PACK_AB R5, RZ, R0 ;  /* 0x00000000ff05723e */ /* 0x000fce00000000ff */
.L_x_13078:
[----:B------:R-:W-:Y:S05]  /*11500*/  BSYNC B3 ;  /* 0x0000000000037941 */ /* 0x000fea0003800000 */
.L_x_13077:
        /* <DEDUP_REMOVED lines=17> */
.L_x_13084:
[----:B------:R-:W-:Y:S05]  /*11620*/  BSYNC B4 ;  /* 0x0000000000047941 */ /* 0x000fea0003800000 */
.L_x_13083:
[----:B------:R-:W-:-:S07]  /*11630*/  F2FP.F16.F32.PACK_AB R0, RZ, R0 ;  /* 0x00000000ff00723e */ /* 0x000fce00000000ff */
.L_x_13082:
[----:B------:R-:W-:Y:S05]  /*11640*/  BSYNC B3 ;  /* 0x0000000000037941 */ /* 0x000fea0003800000 */
.L_x_13081:
[----:B------:R-:W-:-:S05]  /*11650*/  PRMT R5, R5, 0x5410, R0 ;  /* 0x0000541005057816 */ /* 0x000fca0000000000 */
[----:B------:R0:W-:Y:S02]  /*11660*/  STG.E.64 desc[UR4][R80.64+0xe00], R4 ;  /* 0x000e000450007986 */ /* 0x0001e4000c101b04 */
.L_x_13070:
[----:B------:R-:W-:Y:S05]  /*11670*/  BSYNC B2 ;  /* 0x0000000000027941 */ /* 0x000fea0003800000 */
.L_x_13068:
        /* <DEDUP_REMOVED lines=9> */
.L_x_13086:
        /* <DEDUP_REMOVED lines=11> */
[----:B-1234-:R-:W-:Y:S05]  /*117c0*/  CALL.REL.NOINC `($__internal_17_$__cuda_sm3x_div_rn_noftz_f32_slowpath) ;  /* 0x0000005800c47944 */ /* 0x01efea0003c00000 */
.L_x_13089:
[----:B------:R-:W-:Y:S05]  /*117d0*/  BSYNC B3 ;  /* 0x0000000000037941 */ /* 0x000fea0003800000 */
.L_x_13088:
        /* <DEDUP_REMOVED lines=17> */
[----:B-123--:R-:W-:Y:S05]  /*118f0*/  CALL.REL.NOINC `($__internal_17_$__cuda_sm3x_div_rn_noftz_f32_slowpath) ;  /* 0x0000005800787944 */ /* 0x00efea0003c00000 */
.L_x_13093:
[----:B------:R-:W-:Y:S05]  /*11900*/  BSYNC B4 ;  /* 0x0000000000047941 */ /* 0x000fea0003800000 */
.L_x_13092:
[----:B------:R-:W-:-:S07]  /*11910*/  F2FP.F16.F32.PACK_AB R4, RZ, R0 ;  /* 0x00000000ff04723e */ /* 0x000fce00000000ff */
.L_x_13091:
[----:B------:R-:W-:Y:S05]  /*11920*/  BSYNC B3 ;  /* 0x0000000000037941 */ /* 0x000fea0003800000 */
.L_x_13090:
        /* <DEDUP_REMOVED lines=18> */
.L_x_13097:
[----:B------:R-:W-:Y:S05]  /*11a50*/  BSYNC B4 ;  /* 0x0000000000047941 */ /* 0x000fea0003800000 */
.L_x_13096:
[----:B------:R-:W-:-:S07]  /*11a60*/  F2FP.F16.F32.PACK_AB R6, RZ, R0 ;  /* 0x00000000ff06723e */ /* 0x000fce00000000ff */
.L_x_13095:
[----:B------:R-:W-:Y:S05]  /*11a70*/  BSYNC B3 ;  /* 0x0000000000037941 */ /* 0x000fea0003800000 */
.L_x_13094:
        /* <DEDUP_REMOVED lines=17> */
.L_x_13101:
[----:B------:R-:W-:Y:S05]  /*11b90*/  BSYNC B4 ;  /* 0x0000000000047941 */ /* 0x000fea0003800000 */
.L_x_13100:
[----:B------:R-:W-:-:S07]  /*11ba0*/  F2FP.F16.F32.PACK_AB R5, RZ, R0 ;  /* 0x00000000ff05723e */ /* 0x000fce00000000ff */
.L_x_13099:
[----:B------:R-:W-:Y:S05]  /*11bb0*/  BSYNC B3 ;  /* 0x0000000000037941 */ /* 0x000fea0003800000 */
.L_x_13098:
[----:B------:R-:W-:-:S05]  /*11bc0*/  PRMT R5, R6, 0x5410, R5 ;  /* 0x0000541006057816 */ /* 0x000fca0000000005 */
[----:B------:R0:W-:Y:S02]  /*11bd0*/  STG.E.64 desc[UR4][R80.64+0xf00], R4 ;  /* 0x000f000450007986 */ /* 0x0001e4000c101b04 */
.L_x_13087:
[----:B------:R-:W-:Y:S05]  /*11be0*/  BSYNC B2 ;  /* 0x0000000000027941 */ /* 0x000fea0003800000 */
.L_x_13085:
        /* <DEDUP_REMOVED lines=9> */
.L_x_13103:
        /* <DEDUP_REMOVED lines=12> */
.L_x_13106:
[----:B------:R-:W-:Y:S05]  /*11d40*/  BSYNC B3 ;  /* 0x0000000000037941 */ /* 0x000fea0003800000 */
.L_x_13105:
        /* <DEDUP_REMOVED lines=18> */
.L_x_13110:
[----:B------:R-:W-:Y:S05]  /*11e70*/  BSYNC B4 ;  /* 0x0000000000047941 */ /* 0x000fea0003800000 */
.L_x_13109:
[----:B------:R-:W-:-:S07]  /*11e80*/  F2FP.F16.F32.PACK_AB R4, RZ, R0 ;  /* 0x00000000ff04723e */ /* 0x000fce00000000ff */
.L_x_13108:
[----:B------:R-:W-:Y:S05]  /*11e90*/  BSYNC B3 ;  /* 0x0000000000037941 */ /* 0x000fea0003800000 */
.L_x_13107:
        /* <DEDUP_REMOVED lines=18> */
.L_x_13114:
[----:B------:R-:W-:Y:S05]  /*11fc0*/  BSYNC B4 ;  /* 0x0000000000047941 */ /* 0x000fea0003800000 */
.L_x_13113:
[----:B------:R-:W-:-:S07]  /*11fd0*/  F2FP.F16.F32.PACK_AB R5, RZ, R0 ;  /* 0x00000000ff05723e */ /* 0x000fce00000000ff */
.L_x_13112:
[----:B------:R-:W-:Y:S05]  /*11fe0*/  BSYNC B3 ;  /* 0x0000000000037941 */ /* 0x000fea0003800000 */
.L_x_13111:
        /* <DEDUP_REMOVED lines=17> */
.L_x_13118:
[----:B------:R-:W-:Y:S05]  /*12100*/  BSYNC B4 ;  /* 0x0000000000047941 */ /* 0x000fea0003800000 */
.L_x_13117:
[----:B------:R-:W-:-:S07]  /*12110*/  F2FP.F16.F32.PACK_AB R0, RZ, R0 ;  /* 0x00000000ff00723e */ /* 0x000fce00000000ff */
.L_x_13116:
[----:B------:R-:W-:Y:S05]  /*12120*/  BSYNC B3 ;  /* 0x0000000000037941 */ /* 0x000fea0003800000 */
.L_x_13115:
[----:B------:R-:W-:-:S05]  /*12130*/  PRMT R5, R5, 0x5410, R0 ;  /* 0x0000541005057816 */ /* 0x000fca0000000000 */
[----:B------:R0:W-:Y:S02]  /*12140*/  STG.E.64 desc[UR4][R80.64+0x1000], R4 ;  /* 0x0010000450007986 */ /* 0x0001e4000c101b04 */
.L_x_13104:
[----:B------:R-:W-:Y:S05]  /*12150*/  BSYNC B2 ;  /* 0x0000000000027941 */ /* 0x000fea0003800000 */
.L_x_13102:
        /* <DEDUP_REMOVED lines=9> */
.L_x_13120:
        /* <DEDUP_REMOVED lines=12> */
.L_x_13123:
[----:B------:R-:W-:Y:S05]  /*122b0*/  BSYNC B3 ;  /* 0x0000000000037941 */ /* 0x000fea0003800000 */
.L_x_13122:
        /* <DEDUP_REMOVED lines=17> */
[----:B-123--:R-:W-:Y:S05]  /*123d0*/  CALL.REL.NOINC `($__internal_17_$__cuda_sm3x_div_rn_noftz_f32_slowpath) ;  /* 0x0000004c00c07944 */ /* 0x00efea0003c00000 */
.L_x_13127:
[----:B------:R-:W-:Y:S05]  /*123e0*/  BSYNC B4 ;  /* 0x0000000000047941 */ /* 0x000fea0003800000 */
.L_x_13126:
[----:B------:R-:W-:-:S07]  /*123f0*/  F2FP.F16.F32.PACK_AB R4, RZ, R0 ;  /* 0x00000000ff04723e */ /* 0x000fce00000000ff */
.L_x_13125:
[----:B------:R-:W-:Y:S05]  /*12400*/  BSYNC B3 ;  /* 0x0000000000037941 */ /* 0x000fea0003800000 */
.L_x_13124:
        /* <DEDUP_REMOVED lines=18> */
.L_x_13131:
[----:B------:R-:W-:Y:S05]  /*12530*/  BSYNC B4 ;  /* 0x0000000000047941 */ /* 0x000fea0003800000 */
.L_x_13130:
[----:B------:R-:W-:-:S07]  /*12540*/  F2FP.F16.F32.PACK_AB R6, RZ, R0 ;  /* 0x00000000ff06723e */ /* 0x000fce00000000ff */
.L_x_13129:
[----:B------:R-:W-:Y:S05]  /*12550*/  BSYNC B3 ;  /* 0x0000000000037941 */ /* 0x000fea0003800000 */
.L_x_13128:
        /* <DEDUP_REMOVED lines=17> */
.L_x_13135:
[----:B------:R-:W-:Y:S05]  /*12670*/  BSYNC B4 ;  /* 0x0000000000047941 */ /* 0x000fea0003800000 */
.L_x_13134:
[----:B------:R-:W-:-:S07]  /*12680*/  F2FP.F16.F32.PACK_AB R5, RZ, R0 ;  /* 0x00000000ff05723e */ /* 0x000fce00000000ff */
.L_x_13133:
[----:B------:R-:W-:Y:S05]  /*12690*/  BSYNC B3 ;  /* 0x0000000000037941 */ /* 0x000fea0003800000 */
.L_x_13132:
[----:B------:R-:W-:-:S05]  /*126a0*/  PRMT R5, R6, 0x5410, R5 ;  /* 0x0000541006057816 */ /* 0x000fca0000000005 */
[----:B------:R0:W-:Y:S02]  /*126b0*/  STG.E.64 desc[UR4][R80.64+0x1100], R4 ;  /* 0x0011000450007986 */ /* 0x0001e4000c101b04 */
.L_x_13121:
[----:B------:R-:W-:Y:S05]  /*126c0*/  BSYNC B2 ;  /* 0x0000000000027941 */ /* 0x000fea0003800000 */
.L_x_13119:
        /* <DEDUP_REMOVED lines=9> */
.L_x_13137:
        /* <DEDUP_REMOVED lines=12> */
.L_x_13140:
[----:B------:R-:W-:Y:S05]  /*12820*/  BSYNC B3 ;  /* 0x0000000000037941 */ /* 0x000fea0003800000 */
.L_x_13139:
        /* <DEDUP_REMOVED lines=18> */
.L_x_13144:
[----:B------:R-:W-:Y:S05]  /*12950*/  BSYNC B4 ;  /* 0x0000000000047941 */ /* 0x000fea0003800000 */
.L_x_13143:
[----:B------:R-:W-:-:S07]  /*12960*/  F2FP.F16.F32.PACK_AB R4, RZ, R0 ;  /* 0x00000000ff04723e */ /* 0x000fce00000000ff */
.L_x_13142:
[----:B------:R-:W-:Y:S05]  /*12970*/  BSYNC B3 ;  /* 0x0000000000037941 */ /* 0x000fea0003800000 */
.L_x_13141:
        /* <DEDUP_REMOVED lines=18> */
.L_x_13148:
[----:B------:R-:W-:Y:S05]  /*12aa0*/  BSYNC B4 ;  /* 0x0000000000047941 */ /* 0x000fea0003800000 */
.L_x_13147:
[----:B------:R-:W-:-:S07]  /*12ab0*/  F2FP.F16.F32.PACK_AB R5, RZ, R0 ;  /* 0x00000000ff05723e */ /* 0x000fce00000000ff */
.L_x_13146:
[----:B------:R-:W-:Y:S05]  /*12ac0*/  BSYNC B3 ;  /* 0x0000000000037941 */ /* 0x000fea0003800000 */
.L_x_13145:
        /* <DEDUP_REMOVED lines=17> */
.L_x_13152:
[----:B------:R-:W-:Y:S05]  /*12be0*/  BSYNC B4 ;  /* 0x0000000000047941 */ /* 0x000fea0003800000 */
.L_x_13151:
[----:B------:R-:W-:-:S07]  /*12bf0*/  F2FP.F16.F32.PACK_AB R0, RZ, R0 ;  /* 0x00000000ff00723e */ /* 0x000fce00000000ff */
.L_x_13150:
[----:B------:R-:W-:Y:S05]  /*12c00*/  BSYNC B3 ;  /* 0x0000000000037941 */ /* 0x000fea0003800000 */
.L_x_13149:
[----:B------:R-:W-:-:S05]  /*12c10*/  PRMT R5, R5, 0x5410, R0 ;  /* 0x0000541005057816 */ /* 0x000fca0000000000 */
[----:B------:R0:W-:Y:S02]  /*12c20*/  STG.E.64 desc[UR4][R80.64+0x1200], R4 ;  /* 0x0012000450007986 */ /* 0x0001e4000c101b04 */
.L_x_13138:
[----:B------:R-:W-:Y:S05]  /*12c30*/  BSYNC B2 ;  /* 0x0000000000027941 */ /* 0x000fea0003800000 */
.L_x_13136:
        /* <DEDUP_REMOVED lines=9> */
.L_x_13154:
        /* <DEDUP_REMOVED lines=11> */
[----:B-1234-:R-:W-:Y:S05]  /*12d80*/  CALL.REL.NOINC `($__internal_17_$__cuda_sm3x_div_rn_noftz_f32_slowpath) ;  /* 0x0000004400547944 */ /* 0x01efea0003c00000 */
.L_x_13157:
[----:B------:R-:W-:Y:S05]  /*12d90*/  BSYNC B3 ;  /* 0x0000000000037941 */ /* 0x000fea0003800000 */
.L_x_13156:
        /* <DEDUP_REMOVED lines=18> */
.L_x_13161:
[----:B------:R-:W-:Y:S05]  /*12ec0*/  BSYNC B4 ;  /* 0x0000000000047941 */ /* 0x000fea0003800000 */
.L_x_13160:
[----:B------:R-:W-:-:S07]  /*12ed0*/  F2FP.F16.F32.PACK_AB R4, RZ, R0 ;  /* 0x00000000ff04723e */ /* 0x000fce00000000ff */
.L_x_13159:
[----:B------:R-:W-:Y:S05]  /*12ee0*/  BSYNC B3 ;  /* 0x0000000000037941 */ /* 0x000fea0003800000 */
.L_x_13158:
        /* <DEDUP_REMOVED lines=18> */
.L_x_13165:
[----:B------:R-:W-:Y:S05]  /*13010*/  BSYNC B4 ;  /* 0x0000000000047941 */ /* 0x000fea0003800000 */
.L_x_13164:
[----:B------:R-:W-:-:S07]  /*13020*/  F2FP.F16.F32.PACK_AB R6, RZ, R0 ;  /* 0x00000000ff06723e */ /* 0x000fce00000000ff */
.L_x_13163:
[----:B------:R-:W-:Y:S05]  /*13030*/  BSYNC B3 ;  /* 0x0000000000037941 */ /* 0x000fea0003800000 */
.L_x_13162:
        /* <DEDUP_REMOVED lines=17> */
.L_x_13169:
[----:B------:R-:W-:Y:S05]  /*13150*/  BSYNC B4 ;  /* 0x0000000000047941 */ /* 0x000fea0003800000 */
.L_x_13168:
[----:B------:R-:W-:-:S07]  /*13160*/  F2FP.F16.F32.PACK_AB R5, RZ, R0 ;  /* 0x00000000ff05723e */ /* 0x000fce00000000ff */
.L_x_13167:
[----:B------:R-:W-:Y:S05]  /*13170*/  BSYNC B3 ;  /* 0x0000000000037941 */ /* 0x000fea0003800000 */
.L_x_13166:
[----:B------:R-:W-:-:S05]  /*13180*/  PRMT R5, R6, 0x5410, R5 ;  /* 0x0000541006057816 */ /* 0x000fca0000000005 */
[----:B------:R0:W-:Y:S02]  /*13190*/  STG.E.64 desc[UR4][R80.64+0x1300], R4 ;  /* 0x0013000450007986 */ /* 0x0001e4000c101b04 */
.L_x_13155:
[----:B------:R-:W-:Y:S05]  /*131a0*/  BSYNC B2 ;  /* 0x0000000000027941 */ /* 0x000fea0003800000 */
.L_x_13153:
        /* <DEDUP_REMOVED lines=9> */
.L_x_13171:
        /* <DEDUP_REMOVED lines=12> */
.L_x_13174:
[----:B------:R-:W-:Y:S05]  /*13300*/  BSYNC B3 ;  /* 0x0000000000037941 */ /* 0x000fea0003800000 */
.L_x_13173:
        /* <DEDUP_REMOVED lines=18> */
.L_x_13178:
[----:B------:R-:W-:Y:S05]  /*13430*/  BSYNC B4 ;  /* 0x0000000000047941 */ /* 0x000fea0003800000 */
.L_x_13177:
[----:B------:R-:W-:-:S07]  /*13440*/  F2FP.F16.F32.PACK_AB R4, RZ, R0 ;  /* 0x00000000ff04723e */ /* 0x000fce00000000ff */
.L_x_13176:
[----:B------:R-:W-:Y:S05]  /*13450*/  BSYNC B3 ;  /* 0x0000000000037941 */ /* 0x000fea0003800000 */
.L_x_13175:
        /* <DEDUP_REMOVED lines=18> */
.L_x_13182:
[----:B------:R-:W-:Y:S05]  /*13580*/  BSYNC B4 ;  /* 0x0000000000047941 */ /* 0x000fea0003800000 */
.L_x_13181:
[----:B------:R-:W-:-:S07]  /*13590*/  F2FP.F16.F32.PACK_AB R5, RZ, R0 ;  /* 0x00000000ff05723e */ /* 0x000fce00000000ff */
.L_x_13180:
[----:B------:R-:W-:Y:S05]  /*135a0*/  BSYNC B3 ;  /* 0x0000000000037941 */ /* 0x000fea0003800000 */
.L_x_13179:
        /* <DEDUP_REMOVED lines=17> */
.L_x_13186:
[----:B------:R-:W-:Y:S05]  /*136c0*/  BSYNC B4 ;  /* 0x0000000000047941 */ /* 0x000fea0003800000 */
.L_x_13185:
[----:B------:R-:W-:-:S07]  /*136d0*/  F2FP.F16.F32.PACK_AB R0, RZ, R0 ;  /* 0x00000000ff00723e */ /* 0x000fce00000000ff */
.L_x_13184:
[----:B------:R-:W-:Y:S05]  /*136e0*/  BSYNC B3 ;  /* 0x0000000000037941 */ /* 0x000fea0003800000 */
.L_x_13183:
[----:B------:R-:W-:-:S05]  /*136f0*/  PRMT R5, R5, 0x5410, R0 ;  /* 0x0000541005057816 */ /* 0x000fca0000000000 */
[----:B------:R0:W-:Y:S02]  /*13700*/  STG.E.64 desc[UR4][R80.64+0x1400], R4 ;  /* 0x0014000450007986 */ /* 0x0001e4000c101b04 */
.L_x_13172:
[----:B------:R-:W-:Y:S05]  /*13710*/  BSYNC B2 ;  /* 0x0000000000027941 */ /* 0x000fea0003800000 */
.L_x_13170:
        /* <DEDUP_REMOVED lines=9> */
.L_x_13188:
        /* <DEDUP_REMOVED lines=12> */
.L_x_13191:
[----:B------:R-:W-:Y:S05]  /*13870*/  BSYNC B3 ;  /* 0x0000000000037941 */ /* 0x000fea0003800000 */
.L_x_13190:
        /* <DEDUP_REMOVED lines=18> */
.L_x_13195:
[----:B------:R-:W-:Y:S05]  /*139a0*/  BSYNC B4 ;  /* 0x0000000000047941 */ /* 0x000fea0003800000 */
.L_x_13194:
[----:B------:R-:W-:-:S07]  /*139b0*/  F2FP.F16.F32.PACK_AB R4, RZ, R0 ;  /* 0x00000000ff04723e */ /* 0x000fce00000000ff */
.L_x_13193:
[----:B------:R-:W-:Y:S05]  /*139c0*/  BSYNC B3 ;  /* 0x0000000000037941 */ /* 0x000fea0003800000 */
.L_x_13192:
        /* <DEDUP_REMOVED lines=18> */
.L_x_13199:
[----:B------:R-:W-:Y:S05]  /*13af0*/  BSYNC B4 ;  /* 0x0000000000047941 */ /* 0x000fea0003800000 */
.L_x_13198:
[----:B------:R-:W-:-:S07]  /*13b00*/  F2FP.F16.F32.PACK_AB R6, RZ, R0 ;  /* 0x00000000ff06723e */ /* 0x000fce00000000ff */
.L_x_13197:
[----:B------:R-:W-:Y:S05]  /*13b10*/  BSYNC B3 ;  /* 0x0000000000037941 */ /* 0x000fea0003800000 */
.L_x_13196:
        /* <DEDUP_REMOVED lines=17> */
.L_x_13203:
[----:B------:R-:W-:Y:S05]  /*13c30*/  BSYNC B4 ;  /* 0x0000000000047941 */ /* 0x000fea0003800000 */
.L_x_13202:
[----:B------:R-:W-:-:S07]  /*13c40*/  F2FP.F16.F32.PACK_AB R5, RZ, R0 ;  /* 0x00000000ff05723e */ /* 0x000fce00000000ff */
.L_x_13201:
[----:B------:R-:W-:Y:S05]  /*13c50*/  BSYNC B3 ;  /* 0x0000000000037941 */ /* 0x000fea0003800000 */
.L_x_13200:
[----:B------:R-:W-:-:S05]  /*13c60*/  PRMT R5, R6, 0x5410, R5 ;  /* 0x0000541006057816 */ /* 0x000fca0000000005 */
[----:B------:R0:W-:Y:S02]  /*13c70*/  STG.E.64 desc[UR4][R80.64+0x1500], R4 ;  /* 0x0015000450007986 */ /* 0x0001e4000c101b04 */
.L_x_13189:
[----:B------:R-:W-:Y:S05]  /*13c80*/  BSYNC B2 ;  /* 0x0000000000027941 */ /* 0x000fea0003800000 */
.L_x_13187:
        /* <DEDUP_REMOVED lines=9> */
.L_x_13205:
        /* <DEDUP_REMOVED lines=12> */
.L_x_13208:
[----:B------:R-:W-:Y:S05]  /*13de0*/  BSYNC B3 ;  /* 0x0000000000037941 */ /* 0x000fea0003800000 */
.L_x_13207:
        /* <DEDUP_REMOVED lines=18> */
.L_x_13212:
[----:B------:R-:W-:Y:S05]  /*13f10*/  BSYNC B4 ;  /* 0x0000000000047941 */ /* 0x000fea0003800000 */
.L_x_13211:
[----:B------:R-:W-:-:S07]  /*13f20*/  F2FP.F16.F32.PACK_AB R4, RZ, R0 ;  /* 0x00000000ff04723e */ /* 0x000fce00000000ff */
.L_x_13210:
[----:B------:R-:W-:Y:S05]  /*13f30*/  BSYNC B3 ;  /* 0x0000000000037941 */ /* 0x000fea0003800000 */
.L_x_13209:
        /* <DEDUP_REMOVED lines=18> */
.L_x_13216:
[----:B------:R-:W-:Y:S05]  /*14060*/  BSYNC B4 ;  /* 0x0000000000047941 */ /* 0x000fea0003800000 */
.L_x_13215:
[----:B------:R-:W-:-:S07]  /*14070*/  F2FP.F16.F32.PACK_AB R5, RZ, R0 ;  /* 0x00000000ff05723e */ /* 0x000fce00000000ff */
.L_x_13214:
[----:B------:R-:W-:Y:S05]  /*14080*/  BSYNC B3 ;  /* 0x0000000000037941 */ /* 0x000fea0003800000 */
.L_x_13213:
        /* <DEDUP_REMOVED lines=17> */
.L_x_13220:
[----:B------:R-:W-:Y:S05]  /*141a0*/  BSYNC B4 ;  /* 0x0000000000047941 */ /* 0x000fea0003800000 */
.L_x_13219:
[----:B------:R-:W-:-:S07]  /*141b0*/  F2FP.F16.F32.PACK_AB R0, RZ, R0 ;  /* 0x00000000ff00723e */ /* 0x000fce00000000ff */
.L_x_13218:
[----:B------:R-:W-:Y:S05]  /*141c0*/  BSYNC B3 ;  /* 0x0000000000037941 */ /* 0x000fea0003800000 */
.L_x_13217:
[----:B------:R-:W-:-:S05]  /*141d0*/  PRMT R5, R5, 0x5410, R0 ;  /* 0x0000541005057816 */ /* 0x000fca0000000000 */
[----:B------:R0:W-:Y:S02]  /*141e0*/  STG.E.64 desc[UR4][R80.64+0x1600], R4 ;  /* 0x0016000450007986 */ /* 0x0001e4000c101b04 */
.L_x_13206:
[----:B------:R-:W-:Y:S05]  /*141f0*/  BSYNC B2 ;  /* 0x0000000000027941 */ /* 0x000fea0003800000 */
.L_x_13204:
        /* <DEDUP_REMOVED lines=9> */
.L_x_13222:
        /* <DEDUP_REMOVED lines=12> */
.L_x_13225:
[----:B------:R-:W-:Y:S05]  /*14350*/  BSYNC B3 ;  /* 0x0000000000037941 */ /* 0x000fea0003800000 */
.L_x_13224:
        /* <DEDUP_REMOVED lines=18> */
.L_x_13229:
[----:B------:R-:W-:Y:S05]  /*14480*/  BSYNC B4 ;  /* 0x0000000000047941 */ /* 0x000fea0003800000 */
.L_x_13228:
[----:B------:R-:W-:-:S07]  /*14490*/  F2FP.F16.F32.PACK_AB R4, RZ, R0 ;  /* 0x00000000ff04723e */ /* 0x000fce00000000ff */
.L_x_13227:
[----:B------:R-:W-:Y:S05]  /*144a0*/  BSYNC B3 ;  /* 0x0000000000037941 */ /* 0x000fea0003800000 */
.L_x_13226:
        /* <DEDUP_REMOVED lines=18> */
.L_x_13233:
[----:B------:R-:W-:Y:S05]  /*145d0*/  BSYNC B4 ;  /* 0x0000000000047941 */ /* 0x000fea0003800000 */
.L_x_13232:
[----:B------:R-:W-:-:S07]  /*145e0*/  F2FP.F16.F32.PACK_AB R6, RZ, R0 ;  /* 0x00000000ff06723e */ /* 0x000fce00000000ff */
.L_x_13231:
[----:B------:R-:W-:Y:S05]  /*145f0*/  BSYNC B3 ;  /* 0x0000000000037941 */ /* 0x000fea0003800000 */
.L_x_13230:
        /* <DEDUP_REMOVED lines=17> */
.L_x_13237:
[----:B------:R-:W-:Y:S05]  /*14710*/  BSYNC B4 ;  /* 0x0000000000047941 */ /* 0x000fea0003800000 */
.L_x_13236:
[----:B------:R-:W-:-:S07]  /*14720*/  F2FP.F16.F32.PACK_AB R5, RZ, R0 ;  /* 0x00000000ff05723e */ /* 0x000fce00000000ff */
.L_x_13235:
[----:B------:R-:W-:Y:S05]  /*14730*/  BSYNC B3 ;  /* 0x0000000000037941 */ /* 0x000fea0003800000 */
.L_x_13234:
[----:B------:R-:W-:-:S05]  /*14740*/  PRMT R5, R6, 0x5410, R5 ;  /* 0x0000541006057816 */ /* 0x000fca0000000005 */
[----:B------:R0:W-:Y:S02]  /*14750*/  STG.E.64 desc[UR4][R80.64+0x1700], R4 ;  /* 0x0017000450007986 */ /* 0x0001e4000c101b04 */
.L_x_13223:
[----:B------:R-:W-:Y:S05]  /*14760*/  BSYNC B2 ;  /* 0x0000000000027941 */ /* 0x000fea0003800000 */
.L_x_13221:
        /* <DEDUP_REMOVED lines=9> */
.L_x_13239:
        /* <DEDUP_REMOVED lines=12> */
.L_x_13242:
[----:B------:R-:W-:Y:S05]  /*148c0*/  BSYNC B3 ;  /* 0x0000000000037941 */ /* 0x000fea0003800000 */
.L_x_13241:
        /* <DEDUP_REMOVED lines=18> */
.L_x_13246:
[----:B------:R-:W-:Y:S05]  /*149f0*/  BSYNC B4 ;  /* 0x0000000000047941 */ /* 0x000fea0003800000 */
.L_x_13245:
[----:B------:R-:W-:-:S07]  /*14a00*/  F2FP.F16.F32.PACK_AB R4, RZ, R0 ;  /* 0x00000000ff04723e */ /* 0x000fce00000000ff */
.L_x_13244:
[----:B------:R-:W-:Y:S05]  /*14a10*/  BSYNC B3 ;  /* 0x0000000000037941 */ /* 0x000fea0003800000 */
.L_x_13243:
        /* <DEDUP_REMOVED lines=18> */
.L_x_13250:
[----:B------:R-:W-:Y:S05]  /*14b40*/  BSYNC B4 ;  /* 0x0000000000047941 */ /* 0x000fea0003800000 */
.L_x_13249:
[----:B------:R-:W-:-:S07]  /*14b50*/  F2FP.F16.F32.PACK_AB R5, RZ, R0 ;  /* 0x00000000ff05723e */ /* 0x000fce00000000ff */
.L_x_13248:
[----:B------:R-:W-:Y:S05]  /*14b60*/  BSYNC B3 ;  /* 0x0000000000037941 */ /* 0x000fea0003800000 */
.L_x_13247:
        /* <DEDUP_REMOVED lines=17> */
.L_x_13254:
[----:B------:R-:W-:Y:S05]  /*14c80*/  BSYNC B4 ;  /* 0x0000000000047941 */ /* 0x000fea0003800000 */
.L_x_13253:
[----:B------:R-:W-:-:S07]  /*14c90*/  F2FP.F16.F32.PACK_AB R0, RZ, R0 ;  /* 0x00000000ff00723e */ /* 0x000fce00000000ff */
.L_x_13252:
[----:B------:R-:W-:Y:S05]  /*14ca0*/  BSYNC B3 ;  /* 0x0000000000037941 */ /* 0x000fea0003800000 */
.L_x_13251:
[----:B------:R-:W-:-:S05]  /*14cb0*/  PRMT R5, R5, 0x5410, R0 ;  /* 0x0000541005057816 */ /* 0x000fca0000000000 */
[----:B------:R0:W-:Y:S02]  /*14cc0*/  STG.E.64 desc[UR4][R80.64+0x1800], R4 ;  /* 0x0018000450007986 */ /* 0x0001e4000c101b04 */
.L_x_13240:
[----:B------:R-:W-:Y:S05]  /*14cd0*/  BSYNC B2 ;  /* 0x0000000000027941 */ /* 0x000fea0003800000 */
.L_x_13238:
        /* <DEDUP_REMOVED lines=9> */
.L_x_13256:
        /* <DEDUP_REMOVED lines=12> */
.L_x_13259:
[----:B------:R-:W-:Y:S05]  /*14e30*/  BSYNC B3 ;  /* 0x0000000000037941 */ /* 0x000fea0003800000 */
.L_x_13258:
        /* <DEDUP_REMOVED lines=18> */
.L_x_13263:
[----:B------:R-:W-:Y:S05]  /*14f60*/  BSYNC B4 ;  /* 0x0000000000047941 */ /* 0x000fea0003800000 */
.L_x_13262:
[----:B------:R-:W-:-:S07]  /*14f70*/  F2FP.F16.F32.PACK_AB R4, RZ, R0 ;  /* 0x00000000ff04723e */ /* 0x000fce00000000ff */
.L_x_13261:
[----:B------:R-:W-:Y:S05]  /*14f80*/  BSYNC B3 ;  /* 0x0000000000037941 */ /* 0x000fea0003800000 */
.L_x_13260:
        /* <DEDUP_REMOVED lines=18> */
.L_x_13267:
[----:B------:R-:W-:Y:S05]  /*150b0*/  BSYNC B4 ;  /* 0x0000000000047941 */ /* 0x000fea0003800000 */
.L_x_13266:
[----:B------:R-:W-:-:S07]  /*150c0*/  F2FP.F16.F32.PACK_AB R6, RZ, R0 ;  /* 0x00000000ff06723e */ /* 0x000fce00000000ff */
.L_x_13265:
[----:B------:R-:W-:Y:S05]  /*150d0*/  BSYNC B3 ;  /* 0x0000000000037941 */ /* 0x000fea0003800000 */
.L_x_13264:
        /* <DEDUP_REMOVED lines=17> */
.L_x_13271:
[----:B------:R-:W-:Y:S05]  /*151f0*/  BSYNC B4 ;  /* 0x0000000000047941 */ /* 0x000fea0003800000 */
.L_x_13270:
[----:B------:R-:W-:-:S07]  /*15200*/  F2FP.F16.F32.PACK_AB R5, RZ, R0 ;  /* 0x00000000ff05723e */ /* 0x000fce00000000ff */
.L_x_13269:
[----:B------:R-:W-:Y:S05]  /*15210*/  BSYNC B3 ;  /* 0x0000000000037941 */ /* 0x000fea0003800000 */
.L_x_13268:
[----:B------:R-:W-:-:S05]  /*15220*/  PRMT R5, R6, 0x5410, R5 ;  /* 0x0000541006057816 */ /* 0x000fca0000000005 */
[----:B------:R0:W-:Y:S02]  /*15230*/  STG.E.64 desc[UR4][R80.64+0x1900], R4 ;  /* 0x0019000450007986 */ /* 0x0001e4000c101b04 */
.L_x_13257:
[----:B------:R-:W-:Y:S05]  /*15240*/  BSYNC B2 ;  /* 0x0000000000027941 */ /* 0x000fea0003800000 */
.L_x_13255:
        /* <DEDUP_REMOVED lines=9> */
.L_x_13273:
        /* <DEDUP_REMOVED lines=12> */
.L_x_13276:
[----:B------:R-:W-:Y:S05]  /*153a0*/  BSYNC B3 ;  /* 0x0000000000037941 */ /* 0x000fea0003800000 */
.L_x_13275:
        /* <DEDUP_REMOVED lines=18> */
.L_x_13280:
[----:B------:R-:W-:Y:S05]  /*154d0*/  BSYNC B4 ;  /* 0x0000000000047941 */ /* 0x000fea0003800000 */
.L_x_13279:
[----:B------:R-:W-:-:S07]  /*154e0*/  F2FP.F16.F32.PACK_AB R4, RZ, R0 ;  /* 0x00000000ff04723e */ /* 0x000fce00000000ff */
.L_x_13278:
[----:B------:R-:W-:Y:S05]  /*154f0*/  BSYNC B3 ;  /* 0x0000000000037941 */ /* 0x000fea0003800000 */
.L_x_13277:
        /* <DEDUP_REMOVED lines=18> */
.L_x_13284:
[----:B------:R-:W-:Y:S05]  /*15620*/  BSYNC B4 ;  /* 0x0000000000047941 */ /* 0x000fea0003800000 */
.L_x_13283:
[----:B------:R-:W-:-:S07]  /*15630*/  F2FP.F16.F32.PACK_AB R5, RZ, R0 ;  /* 0x00000000ff05723e */ /* 0x000fce00000000ff */
.L_x_13282:
[----:B------:R-:W-:Y:S05]  /*15640*/  BSYNC B3 ;  /* 0x0000000000037941 */ /* 0x000fea0003800000 */
.L_x_13281:
        /* <DEDUP_REMOVED lines=17> */
.L_x_13288:
[----:B------:R-:W-:Y:S05]  /*15760*/  BSYNC B4 ;  /* 0x0000000000047941 */ /* 0x000fea0003800000 */
.L_x_13287:
[----:B------:R-:W-:-:S07]  /*15770*/  F2FP.F16.F32.PACK_AB R0, RZ, R0 ;  /* 0x00000000ff00723e */ /* 0x000fce00000000ff */
.L_x_13286:
[----:B------:R-:W-:Y:S05]  /*15780*/  BSYNC B3 ;  /* 0x0000000000037941 */ /* 0x000fea0003800000 */
.L_x_13285:
[----:B------:R-:W-:-:S05]  /*15790*/  PRMT R5, R5, 0x5410, R0 ;  /* 0x0000541005057816 */ /* 0x000fca0000000000 */
[----:B------:R0:W-:Y:S02]  /*157a0*/  STG.E.64 desc[UR4][R80.64+0x1a00], R4 ;  /* 0x001a000450007986 */ /* 0x0001e4000c101b04 */
.L_x_13274:
[----:B------:R-:W-:Y:S05]  /*157b0*/  BSYNC B2 ;  /* 0x0000000000027941 */ /* 0x000fea0003800000 */
.L_x_13272:
        /* <DEDUP_REMOVED lines=9> */
.L_x_13290:
        /* <DEDUP_REMOVED lines=12> */
.L_x_13293:
[----:B------:R-:W-:Y:S05]  /*15910*/  BSYNC B3 ;  /* 0x0000000000037941 */ /* 0x000fea0003800000 */
.L_x_13292:
        /* <DEDUP_REMOVED lines=18> */
.L_x_13297:
[----:B------:R-:W-:Y:S05]  /*15a40*/  BSYNC B4 ;  /* 0x0000000000047941 */ /* 0x000fea0003800000 */
.L_x_13296:
[----:B------:R-:W-:-:S07]  /*15a50*/  F2FP.F16.F32.PACK_AB R4, RZ, R0 ;  /* 0x00000000ff04723e */ /* 0x000fce00000000ff */
.L_x_13295:
[----:B------:R-:W-:Y:S05]  /*15a60*/  BSYNC B3 ;  /* 0x0000000000037941 */ /* 0x000fea0003800000 */
.L_x_13294:
        /* <DEDUP_REMOVED lines=18> */
.L_x_13301:
[----:B------:R-:W-:Y:S05]  /*15b90*/  BSYNC B4 ;  /* 0x0000000000047941 */ /* 0x000fea0003800000 */
.L_x_13300:
[----:B------:R-:W-:-:S07]  /*15ba0*/  F2FP.F16.F32.PACK_AB R6, RZ, R0 ;  /* 0x00000000ff06723e */ /* 0x000fce00000000ff */
.L_x_13299:
[----:B------:R-:W-:Y:S05]  /*15bb0*/  BSYNC B3 ;  /* 0x0000000000037941 */ /* 0x000fea0003800000 */
.L_x_13298:
        /* <DEDUP_REMOVED lines=17> */
.L_x_13305:
[----:B------:R-:W-:Y:S05]  /*15cd0*/  BSYNC B4 ;  /* 0x0000000000047941 */ /* 0x000fea0003800000 */
.L_x_13304:
[----:B------:R-:W-:-:S07]  /*15ce0*/  F2FP.F16.F32.PACK_AB R5, RZ, R0 ;  /* 0x00000000ff05723e */ /* 0x000fce00000000ff */
.L_x_13303:
[----:B------:R-:W-:Y:S05]  /*15cf0*/  BSYNC B3 ;  /* 0x0000000000037941 */ /* 0x000fea0003800000 */
.L_x_13302:
[----:B------:R-:W-:-:S05]  /*15d00*/  PRMT R5, R6, 0x5410, R5 ;  /* 0x0000541006057816 */ /* 0x000fca0000000005 */
[----:B------:R0:W-:Y:S02]  /*15d10*/  STG.E.64 desc[UR4][R80.64+0x1b00], R4 ;  /* 0x001b000450007986 */ /* 0x0001e4000c101b04 */
.L_x_13291:
[----:B------:R-:W-:Y:S05]  /*15d20*/  BSYNC B2 ;  /* 0x0000000000027941 */ /* 0x000fea0003800000 */
.L_x_13289:
        /* <DEDUP_REMOVED lines=9> */
.L_x_13307:
        /* <DEDUP_REMOVED lines=12> */
.L_x_13310:
[----:B------:R-:W-:Y:S05]  /*15e80*/  BSYNC B3 ;  /* 0x0000000000037941 */ /* 0x000fea0003800000 */
.L_x_13309:
        /* <DEDUP_REMOVED lines=18> */
.L_x_13314:
[----:B------:R-:W-:Y:S05]  /*15fb0*/  BSYNC B4 ;  /* 0x0000000000047941 */ /* 0x000fea0003800000 */
.L_x_13313:
[----:B------:R-:W-:-:S07]  /*15fc0*/  F2FP.F16.F32.PACK_AB R4, RZ, R0 ;  /* 0x00000000ff04723e */ /* 0x000fce00000000ff */
.L_x_13312:
[----:B------:R-:W-:Y:S05]  /*15fd0*/  BSYNC B3 ;  /* 0x0000000000037941 */ /* 0x000fea0003800000 */
.L_x_13311:
        /* <DEDUP_REMOVED lines=18> */
.L_x_13318:
[----:B------:R-:W-:Y:S05]  /*16100*/  BSYNC B4 ;  /* 0x0000000000047941 */ /* 0x000fea0003800000 */
.L_x_13317:
[----:B------:R-:W-:-:S07]  /*16110*/  F2FP.F16.F32.PACK_AB R6, RZ, R0 ;  /* 0x00000000ff06723e */ /* 0x000fce00000000ff */
.L_x_13316:
[----:B------:R-:W-:Y:S05]  /*16120*/  BSYNC B3 ;  /* 0x0000000000037941 */ /* 0x000fea0003800000 */
.L_x_13315:
        /* <DEDUP_REMOVED lines=17> */
.L_x_13322:
[----:B------:R-:W-:Y:S05]  /*16240*/  BSYNC B4 ;  /* 0x0000000000047941 */ /* 0x000fea0003800000 */
.L_x_13321:
[----:B------:R-:W-:-:S07]  /*16250*/  F2FP.F16.F32.PACK_AB R5, RZ, R0 ;  /* 0x00000000ff05723e */ /* 0x000fce00000000ff */
.L_x_13320:
[----:B------:R-:W-:Y:S05]  /*16260*/  BSYNC B3 ;  /* 0x0000000000037941 */ /* 0x000fea0003800000 */
.L_x_13319:
[----:B------:R-:W-:-:S05]  /*16270*/  PRMT R5, R6, 0x5410, R5 ;  /* 0x0000541006057816 */ /* 0x000fca0000000005 */
[----:B------:R0:W-:Y:S02]  /*16280*/  STG.E.64 desc[UR4][R80.64+0x1c00], R4 ;  /* 0x001c000450007986 */ /* 0x0001e4000c101b04 */
.L_x_13308:
[----:B------:R-:W-:Y:S05]  /*16290*/  BSYNC B2 ;  /* 0x0000000000027941 */ /* 0x000fea0003800000 */
.L_x_13306:
        /* <DEDUP_REMOVED lines=9> */
.L_x_13324:
        /* <DEDUP_REMOVED lines=12> */
.L_x_13327:
[----:B------:R-:W-:Y:S05]  /*163f0*/  BSYNC B3 ;  /* 0x0000000000037941 */ /* 0x000fea0003800000 */
.L_x_13326:
        /* <DEDUP_REMOVED lines=18> */
.L_x_13331:
[----:B------:R-:W-:Y:S05]  /*16520*/  BSYNC B4 ;  /* 0x0000000000047941 */ /* 0x000fea0003800000 */
.L_x_13330:
[----:B------:R-:W-:-:S07]  /*16530*/  F2FP.F16.F32.PACK_AB R0, RZ, R0 ;  /* 0x00000000ff00723e */ /* 0x000fce00000000ff */
.L_x_13329:
[----:B------:R-:W-:Y:S05]  /*16540*/  BSYNC B3 ;  /* 0x0000000000037941 */ /* 0x000fea0003800000 */
.L_x_13328:
        /* <DEDUP_REMOVED lines=18> */
.L_x_13335:
[----:B------:R-:W-:Y:S05]  /*16670*/  BSYNC B4 ;  /* 0x0000000000047941 */ /* 0x000fea0003800000 */
.L_x_13334:
[----:B------:R-:W-:-:S07]  /*16680*/  F2FP.F16.F32.PACK_AB R4, RZ, R0 ;  /* 0x00000000ff04723e */ /* 0x000fce00000000ff */
.L_x_13333:
[----:B------:R-:W-:Y:S05]  /*16690*/  BSYNC B3 ;  /* 0x0000000000037941 */ /* 0x000fea0003800000 */
.L_x_13332:
        /* <DEDUP_REMOVED lines=17> */
.L_x_13339:
[----:B------:R-:W-:Y:S05]  /*167b0*/  BSYNC B4 ;  /* 0x0000000000047941 */ /* 0x000fea0003800000 */
.L_x_13338:
[----:B------:R-:W-:-:S07]  /*167c0*/  F2FP.F16.F32.PACK_AB R0, RZ, R0 ;  /* 0x00000000ff00723e */ /* 0x000fce00000000ff */
.L_x_13337:
[----:B------:R-:W-:Y:S05]  /*167d0*/  BSYNC B3 ;  /* 0x0000000000037941 */ /* 0x000fea0003800000 */
.L_x_13336:
[----:B------:R-:W-:-:S05]  /*167e0*/  PRMT R9, R4, 0x5410, R0 ;  /* 0x0000541004097816 */ /* 0x000fca0000000000 */
[----:B------:R0:W-:Y:S02]  /*167f0*/  STG.E.64 desc[UR4][R80.64+0x1d00], R8 ;  /* 0x001d000850007986 */ /* 0x0001e4000c101b04 */
.L_x_13325:
[----:B------:R-:W-:Y:S05]  /*16800*/  BSYNC B2 ;  /* 0x0000000000027941 */ /* 0x000fea0003800000 */
.L_x_13323:
        /* <DEDUP_REMOVED lines=9> */
.L_x_13341:
        /* <DEDUP_REMOVED lines=11> */
[----:B-1234-:R-:W-:Y:S05]  /*16950*/  CALL.REL.NOINC `($__internal_17_$__cuda_sm3x_div_rn_noftz_f32_slowpath) ;  /* 0x0000000800607944 */ /* 0x01efea0003c00000 */
.L_x_13344:
[----:B------:R-:W-:Y:S05]  /*16960*/  BSYNC B3 ;  /* 0x0000000000037941 */ /* 0x000fea0003800000 */
.L_x_13343:
        /* <DEDUP_REMOVED lines=18> */
.L_x_13348:
[----:B------:R-:W-:Y:S05]  /*16a90*/  BSYNC B4 ;  /* 0x0000000000047941 */ /* 0x000fea0003800000 */
.L_x_13347:
[----:B------:R-:W-:-:S07]  /*16aa0*/  F2FP.F16.F32.PACK_AB R0, RZ, R0 ;  /* 0x00000000ff00723e */ /* 0x000fce00000000ff */
.L_x_13346:
[----:B------:R-:W-:Y:S05]  /*16ab0*/  BSYNC B3 ;  /* 0x0000000000037941 */ /* 0x000fea0003800000 */
.L_x_13345:
        /* <DEDUP_REMOVED lines=18> */
.L_x_13352:
[----:B------:R-:W-:Y:S05]  /*16be0*/  BSYNC B4 ;  /* 0x0000000000047941 */ /* 0x000fea0003800000 */
.L_x_13351:
[----:B------:R-:W-:-:S07]  /*16bf0*/  F2FP.F16.F32.PACK_AB R4, RZ, R0 ;  /* 0x00000000ff04723e */ /* 0x000fce00000000ff */
.L_x_13350:
[----:B------:R-:W-:Y:S05]  /*16c00*/  BSYNC B3 ;  /* 0x0000000000037941 */ /* 0x000fea0003800000 */
.L_x_13349:
        /* <DEDUP_REMOVED lines=17> */
.L_x_13356:
[----:B------:R-:W-:Y:S05]  /*16d20*/  BSYNC B4 ;  /* 0x0000000000047941 */ /* 0x000fea0003800000 */
.L_x_13355:
[----:B------:R-:W-:-:S07]  /*16d30*/  F2FP.F16.F32.PACK_AB R0, RZ, R0 ;  /* 0x00000000ff00723e */ /* 0x000fce00000000ff */
.L_x_13354:
[----:B------:R-:W-:Y:S05]  /*16d40*/  BSYNC B3 ;  /* 0x0000000000037941 */ /* 0x000fea0003800000 */
.L_x_13353:
[----:B------:R-:W-:-:S05]  /*16d50*/  PRMT R7, R4, 0x5410, R0 ;  /* 0x0000541004077816 */ /* 0x000fca0000000000 */
[----:B------:R0:W-:Y:S02]  /*16d60*/  STG.E.64 desc[UR4][R80.64+0x1e00], R6 ;  /* 0x001e000650007986 */ /* 0x0001e4000c101b04 */
.L_x_13342:
[----:B------:R-:W-:Y:S05]  /*16d70*/  BSYNC B2 ;  /* 0x0000000000027941 */ /* 0x000fea0003800000 */
.L_x_13340:
        /* <DEDUP_REMOVED lines=8> */
.L_x_13357:
        /* <DEDUP_REMOVED lines=11> */
[----:B--23--:R-:W-:Y:S05]  /*16eb0*/  CALL.REL.NOINC `($__internal_17_$__cuda_sm3x_div_rn_noftz_f32_slowpath) ;  /* 0x0000000400087944 */ /* 0x00cfea0003c00000 */
.L_x_13359:
[----:B------:R-:W-:Y:S05]  /*16ec0*/  BSYNC B2 ;  /* 0x0000000000027941 */ /* 0x000fea0003800000 */
.L_x_13358:
        /* <DEDUP_REMOVED lines=17> */
[----:B--23--:R-:W-:Y:S05]  /*16fe0*/  CALL.REL.NOINC `($__internal_17_$__cuda_sm3x_div_rn_noftz_f32_slowpath) ;  /* 0x0000000000bc7944 */ /* 0x00cfea0003c00000 */
.L_x_13363:
[----:B------:R-:W-:Y:S05]  /*16ff0*/  BSYNC B3 ;  /* 0x0000000000037941 */ /* 0x000fea0003800000 */
.L_x_13362:
[----:B------:R-:W-:-:S07]  /*17000*/  F2FP.F16.F32.PACK_AB R4, RZ, R0 ;  /* 0x00000000ff04723e */ /* 0x000fce00000000ff */
.L_x_13361:
[----:B------:R-:W-:Y:S05]  /*17010*/  BSYNC B2 ;  /* 0x0000000000027941 */ /* 0x000fea0003800000 */
.L_x_13360:
        /* <DEDUP_REMOVED lines=17> */
.L_x_13367:
[----:B------:R-:W-:Y:S05]  /*17130*/  BSYNC B3 ;  /* 0x0000000000037941 */ /* 0x000fea0003800000 */
.L_x_13366:
[----:B------:R-:W-:-:S07]  /*17140*/  F2FP.F16.F32.PACK_AB R5, RZ, R0 ;  /* 0x00000000ff05723e */ /* 0x000fce00000000ff */
.L_x_13365:
[----:B------:R-:W-:Y:S05]  /*17150*/  BSYNC B2 ;  /* 0x0000000000027941 */ /* 0x000fea0003800000 */
.L_x_13364:
        /* <DEDUP_REMOVED lines=16> */
[----:B--23--:R-:W-:Y:S05]  /*17260*/  CALL.REL.NOINC `($__internal_17_$__cuda_sm3x_div_rn_noftz_f32_slowpath) ;  /* 0x00000000001c7944 */ /* 0x00cfea0003c00000 */
.L_x_13371:
[----:B------:R-:W-:Y:S05]  /*17270*/  BSYNC B3 ;  /* 0x0000000000037941 */ /* 0x000fea0003800000 */
.L_x_13370:
[----:B------:R-:W-:-:S07]  /*17280*/  F2FP.F16.F32.PACK_AB R0, RZ, R0 ;  /* 0x00000000ff00723e */ /* 0x000fce00000000ff */
.L_x_13369:
[----:B------:R-:W-:Y:S05]  /*17290*/  BSYNC B2 ;  /* 0x0000000000027941 */ /* 0x000fea0003800000 */
.L_x_13368:
[----:B------:R-:W-:Y:S02]  /*172a0*/  PRMT R4, R6, 0x5410, R4 ;  /* 0x0000541006047816 */ /* 0x000fe40000000004 */
[----:B------:R-:W-:-:S05]  /*172b0*/  PRMT R5, R5, 0x5410, R0 ;  /* 0x0000541005057816 */ /* 0x000fca0000000000 */
[----:B------:R-:W-:Y:S01]  /*172c0*/  STG.E.64 desc[UR4][R80.64+0x1f00], R4 ;  /* 0x001f000450007986 */ /* 0x000fe2000c101b04 */
[----:B------:R-:W-:Y:S05]  /*172d0*/  EXIT ;  /* 0x000000000000794d */ /* 0x000fea0003800000 */
        .weak           $__internal_17_$__cuda_sm3x_div_rn_noftz_f32_slowpath
        .type           $__internal_17_$__cuda_sm3x_div_rn_noftz_f32_slowpath,@function
        .size           $__internal_17_$__cuda_sm3x_div_rn_noftz_f32_slowpath,(.L_x_14351 - $__internal_17_$__cuda_sm3x_div_rn_noftz_f32_slowpath)
$__internal_17_$__cuda_sm3x_div_rn_noftz_f32_slowpath:
[----:B------:R-:W-:Y:S01]  /*172e0*/  SHF.R.U32.HI R135, RZ, 0x17, R3 ;  /* 0x00000017ff877819 */ /* 0x000fe20000011603 */
[----:B------:R-:W-:Y:S01]  /*172f0*/  BSSY B0, `(.L_x_13372) ;  /* 0x0000063000007945 */ /* 0x000fe20003800000 */
[----:B------:R-:W-:Y:S02]  /*17300*/  SHF.R.U32.HI R137, RZ, 0x17, R0 ;  /* 0x00000017ff897819 */ /* 0x000fe40000011600 */
[----:B------:R-:W-:Y:S02]  /*17310*/  LOP3.LUT R135, R135, 0xff, RZ, 0xc0, !PT ;  /* 0x000000ff87877812 */ /* 0x000fe400078ec0ff */
[----:B------:R-:W-:Y:S02]  /*17320*/  LOP3.LUT R137, R137, 0xff, RZ, 0xc0, !PT ;  /* 0x000000ff89897812 */ /* 0x000fe400078ec0ff */
[----:B------:R-:W-:Y:S02]  /*17330*/  IADD3 R139, R135, -0x1, RZ ;  /* 0xffffffff878b7810 */ /* 0x000fe40007ffe0ff */
[----:B------:R-:W-:-:S02]  /*17340*/  IADD3 R140, R137, -0x1, RZ ;  /* 0xffffffff898c7810 */ /* 0x000fc40007ffe0ff */
[----:B------:R-:W-:Y:S02]  /*17350*/  ISETP.GT.U32.AND P0, PT, R139, 0xfd, PT ;  /* 0x000000fd8b00780c */ /* 0x000fe40003f04070 */
[----:B------:R-:W-:Y:S02]  /*17360*/  MOV R141, R3 ;  /* 0x00000003008d7202 */ /* 0x000fe40000000f00 */
        /* <DEDUP_REMOVED lines=26> */
.L_x_13373:
        /* <DEDUP_REMOVED lines=13> */
[----:B------:R-:W-:Y:S01]  /*175e0*/  FFMA R139, R139, R142, R0 ;  /* 0x0000008e8b8b7223 */ /* 0x000fe20000000000 */
[----:B------:R-:W-:-:S03]  /*175f0*/  IADD3 R135, R140, R85, RZ ;  /* 0x000000558c877210 */ /* 0x000fc60007ffe0ff */
        /* <DEDUP_REMOVED lines=21> */
[----:B------:R-:W-:-:S02]  /*17750*/  ISETP.NE.AND P1, PT, R85, RZ, PT ;  /* 0x000000ff5500720c */ /* 0x000fc40003f25270 */
        /* <DEDUP_REMOVED lines=10> */
[----:B------:R-:W-:-:S04]  /*17800*/  LOP3.LUT R140, R135, R140, RZ, 0xc0, !PT ;  /* 0x0000008c878c7212 */ /* 0x000fc800078ec0ff */
[----:B------:R-:W-:-:S04]  /*17810*/  IADD3 R85, R85, R140, RZ ;  /* 0x0000008c55557210 */ /* 0x000fc80007ffe0ff */
[----:B------:R-:W-:Y:S01]  /*17820*/  LOP3.LUT R0, R85, R0, RZ, 0xfc, !PT ;  /* 0x0000000055007212 */ /* 0x000fe200078efcff */
[----:B------:R-:W-:Y:S06]  /*17830*/  BRA `(.L_x_13381) ;  /* 0x0000000000107947 */ /* 0x000fec0003800000 */
.L_x_13380:
[----:B------:R-:W-:-:S04]  /*17840*/  LOP3.LUT R0, R0, 0x80000000, RZ, 0xc0, !PT ;  /* 0x8000000000007812 */ /* 0x000fc800078ec0ff */
[----:B------:R-:W-:Y:S01]  /*17850*/  LOP3.LUT R0, R0, 0x7f800000, RZ, 0xfc, !PT ;  /* 0x7f80000000007812 */ /* 0x000fe200078efcff */
[----:B------:R-:W-:Y:S06]  /*17860*/  BRA `(.L_x_13381) ;  /* 0x0000000000047947 */ /* 0x000fec0003800000 */
.L_x_13379:
[----:B------:R-:W-:-:S07]  /*17870*/  LEA R0, R135, R0, 0x17 ;  /* 0x0000000087007211 */ /* 0x000fce00078eb8ff */
.L_x_13381:
[----:B------:R-:W-:Y:S05]  /*17880*/  BSYNC B1 ;  /* 0x0000000000017941 */ /* 0x000fea0003800000 */
.L_x_13378:
[----:B------:R-:W-:Y:S05]  /*17890*/  BRA `(.L_x_13382) ;  /* 0x0000000000207947 */ /* 0x000fea0003800000 */
.L_x_13377:
[----:B------:R-:W-:-:S04]  /*178a0*/  LOP3.LUT R0, R141, 0x80000000, R0, 0x48, !PT ;  /* 0x800000008d007812 */ /* 0x000fc800078e4800 */
[----:B------:R-:W-:Y:S01]  /*178b0*/  LOP3.LUT R0, R0, 0x7f800000, RZ, 0xfc, !PT ;  /* 0x7f80000000007812 */ /* 0x000fe200078efcff */
[----:B------:R-:W-:Y:S06]  /*178c0*/  BRA `(.L_x_13382) ;  /* 0x0000000000147947 */ /* 0x000fec0003800000 */
.L_x_13376:
[----:B------:R-:W-:Y:S01]  /*178d0*/  LOP3.LUT R0, R141, 0x80000000, R0, 0x48, !PT ;  /* 0x800000008d007812 */ /* 0x000fe200078e4800 */
[----:B------:R-:W-:Y:S06]  /*178e0*/  BRA `(.L_x_13382) ;  /* 0x00000000000c7947 */ /* 0x000fec0003800000 */
.L_x_13375:
[----:B------:R-:W0:Y:S01]  /*178f0*/  MUFU.RSQ R0, -QNAN ;  /* 0xffc0000000007908 */ /* 0x000e220000001400 */
[----:B------:R-:W-:Y:S05]  /*17900*/  BRA `(.L_x_13382) ;  /* 0x0000000000047947 */ /* 0x000fea0003800000 */
.L_x_13374:
[----:B------:R-:W-:-:S07]  /*17910*/  FADD.FTZ R0, R0, R3 ;  /* 0x0000000300007221 */ /* 0x000fce0000010000 */
.L_x_13382:
[----:B------:R-:W-:Y:S05]  /*17920*/  BSYNC B0 ;  /* 0x0000000000007941 */ /* 0x000fea0003800000 */
.L_x_13372:
[----:B------:R-:W-:-:S06]  /*17930*/  HFMA2.MMA R139, -RZ, RZ, 0, 0 ;  /* 0x00000000ff8b7435 */ /* 0x000fcc00000001ff */
[----:B0-----:R-:W-:Y:S05]  /*17940*/  RET.REL.NODEC R138 `(_ZN18transformer_engine47scaled_upper_triang_masked_softmax_warp_forwardI6__halfS1_fLi12EEEvPT0_PKT_T1_iii) ;  /* 0xfffffe848aac7950 */ /* 0x001fea0003c3ffff */
.L_x_13383:
        /* <DEDUP_REMOVED lines=11> */
.L_x_14351:


//--------------------- .text._ZN18transformer_engine47scaled_upper_triang_masked_softmax_warp_forwardI6__halfS1_fLi11EEEvPT0_PKT_T1_iii --------------------------
	.section	.text._ZN18transformer_engine47scaled_upper_triang_masked_softmax_warp_forwardI6__halfS1_fLi11EEEvPT0_PKT_T1_iii,"ax",@progbits
	.align	128
        .global         _ZN18transformer_engine47scaled_upper_triang_masked_softmax_warp_forwardI6__halfS1_fLi11EEEvPT0_PKT_T1_iii
        .type           _ZN18transformer_engine47scaled_upper_triang_masked_softmax_warp_forwardI6__halfS1_fLi11EEEvPT0_PKT_T1_iii,@function
        .size           _ZN18transformer_engine47scaled_upper_triang_masked_softmax_warp_forwardI6__halfS1_fLi11EEEvPT0_PKT_T1_iii,(.L_x_14352 - _ZN18transformer_engine47scaled_upper_triang_masked_softmax_warp_forwardI6__halfS1_fLi11EEEvPT0_PKT_T1_iii)
        .other          _ZN18transformer_engine47scaled_upper_triang_masked_softmax_warp_forwardI6__halfS1_fLi11EEEvPT0_PKT_T1_iii,@"STO_CUDA_ENTRY STV_DEFAULT"
_ZN18transformer_engine47scaled_upper_triang_masked_softmax_warp_forwardI6__halfS1_fLi11EEEvPT0_PKT_T1_iii:
.text._ZN18transformer_engine47scaled_upper_triang_masked_softmax_warp_forwardI6__halfS1_fLi11EEEvPT0_PKT_T1_iii:
        /* <DEDUP_REMOVED lines=68> */
.L_x_13385:
[----:B------:R-:W-:Y:S05]  /*0440*/  BSYNC B0 ;  /* 0x0000000000007941 */ /* 0x000fea0003800000 */
.L_x_13384:
        /* <DEDUP_REMOVED lines=27> */
.L_x_13387:
[----:B------:R-:W-:Y:S05]  /*0600*/  BSYNC B0 ;  /* 0x0000000000007941 */ /* 0x000fea0003800000 */
.L_x_13386:
        /* <DEDUP_REMOVED lines=29> */
.L_x_13389:
[----:B------:R-:W-:Y:S05]  /*07e0*/  BSYNC B0 ;  /* 0x0000000000007941 */ /* 0x000fea0003800000 */
.L_x_13388:
        /* <DEDUP_REMOVED lines=27> */
.L_x_13391:
[----:B------:R-:W-:Y:S05]  /*09a0*/  BSYNC B0 ;  /* 0x0000000000007941 */ /* 0x000fea0003800000 */
.L_x_13390:
        /* <DEDUP_REMOVED lines=29> */
.L_x_13393:
[----:B------:R-:W-:Y:S05]  /*0b80*/  BSYNC B0 ;  /* 0x0000000000007941 */ /* 0x000fea0003800000 */
.L_x_13392:
        /* <DEDUP_REMOVED lines=27> */
.L_x_13395:
[----:B------:R-:W-:Y:S05]  /*0d40*/  BSYNC B0 ;  /* 0x0000000000007941 */ /* 0x000fea0003800000 */
.L_x_13394:
        /* <DEDUP_REMOVED lines=11> */
[----:B------:R-:W-:Y:S01]  /*0e00*/  VIADD R8, R70, 0x301 ;  /* 0x0000030146087836 */ /* 0x000fe20000000000 */
[----:B------:R-:W-:Y:S01]  /*0e10*/  ULDC UR6, c[0x0][0x220] ;  /* 0x0000880000067ab9 */ /* 0x000fe20000000800 */
[----:B------:R-:W-:Y:S02]  /*0e20*/  MOV R5, 0xff800000 ;  /* 0xff80000000057802 */ /* 0x000fe40000000f00 */
        /* <DEDUP_REMOVED lines=15> */
.L_x_13397:
[----:B------:R-:W-:Y:S05]  /*0f20*/  BSYNC B0 ;  /* 0x0000000000007941 */ /* 0x000fea0003800000 */
.L_x_13396:
        /* <DEDUP_REMOVED lines=12> */
[C---:B------:R-:W-:Y:S01]  /*0ff0*/  VIADD R2, R70.reuse, 0x381 ;  /* 0x0000038146027836 */ /* 0x040fe20000000000 */
        /* <DEDUP_REMOVED lines=14> */
.L_x_13399:
[----:B------:R-:W-:Y:S05]  /*10e0*/  BSYNC B0 ;  /* 0x0000000000007941 */ /* 0x000fea0003800000 */
.L_x_13398:
        /* <DEDUP_REMOVED lines=10> */
[C---:B------:R-:W-:Y:S01]  /*1190*/  VIADD R10, R70.reuse, 0x402 ;  /* 0x00000402460a7836 */ /* 0x040fe20000000000 */
[----:B------:R-:W-:Y:S01]  /*11a0*/  MOV R11, 0xff800000 ;  /* 0xff800000000b7802 */ /* 0x000fe20000000f00 */
[----:B------:R-:W-:Y:S01]  /*11b0*/  ULDC UR6, c[0x0][0x220] ;  /* 0x0000880000067ab9 */ /* 0x000fe20000000800 */
[----:B------:R-:W-:Y:S02]  /*11c0*/  IADD3 R16, R70, 0x403, RZ ;  /* 0x0000040346107810 */ /* 0x000fe40007ffe0ff */
        /* <DEDUP_REMOVED lines=15> */
.L_x_13401:
[----:B------:R-:W-:Y:S05]  /*12c0*/  BSYNC B0 ;  /* 0x0000000000007941 */ /* 0x000fea0003800000 */
.L_x_13400:
        /* <DEDUP_REMOVED lines=23> */
[----:B------:R-:W-:Y:S01]  /*1440*/  MOV R42, 0xff800000 ;  /* 0xff800000002a7802 */ /* 0x000fe20000000f00 */
[----:B------:R-:W-:Y:S06]  /*1450*/  @P4 BRA `(.L_x_13403) ;  /* 0x0000000000504947 */ /* 0x000fec0003800000 */
[----:B------:R-:W2:Y:S01]  /*1460*/  LDG.E.64 R38, desc[UR4][R74.64+0x900] ;  /* 0x000900044a267981 */ /* 0x000ea2000c1e1b00 */
[C---:B------:R-:W-:Y:S01]  /*1470*/  IADD3 R14, R70.reuse, 0x482, RZ ;  /* 0x00000482460e7810 */ /* 0x040fe20007ffe0ff */
[----:B------:R-:W-:Y:S01]  /*1480*/  VIADD R40, R70, 0x481 ;  /* 0x0000048146287836 */ /* 0x000fe20000000000 */
[----:B------:R-:W-:Y:S02]  /*1490*/  ULDC UR6, c[0x0][0x220] ;  /* 0x0000880000067ab9 */ /* 0x000fe40000000800 */
[----:B------:R-:W-:Y:S02]  /*14a0*/  ISETP.GE.AND P4, PT, R14, R69, PT ;  /* 0x000000450e00720c */ /* 0x000fe40003f86270 */
[----:B------:R-:W-:-:S11]  /*14b0*/  MOV R14, 0xff800000 ;  /* 0xff800000000e7802 */ /* 0x000fd60000000f00 */
        /* <DEDUP_REMOVED lines=14> */
.L_x_13403:
[----:B------:R-:W-:Y:S05]  /*15a0*/  BSYNC B0 ;  /* 0x0000000000007941 */ /* 0x000fea0003800000 */
.L_x_13402:
[----:B------:R-:W-:Y:S04]  /*15b0*/  BSSY B0, `(.L_x_13404) ;  /* 0x0000016000007945 */ /* 0x000fe80003800000 */
[----:B------:R-:W-:Y:S05]  /*15c0*/  @P5 BRA `(.L_x_13405) ;  /* 0x0000000000505947 */ /* 0x000fea0003800000 */
[----:B------:R-:W2:Y:S01]  /*15d0*/  LDG.E.64 R26, desc[UR4][R74.64+0xa00] ;  /* 0x000a00044a1a7981 */ /* 0x000ea2000c1e1b00 */
[C---:B------:R-:W-:Y:S01]  /*15e0*/  IADD3 R16, R70.reuse, 0x502, RZ ;  /* 0x0000050246107810 */ /* 0x040fe20007ffe0ff */
[----:B------:R-:W-:Y:S01]  /*15f0*/  ULDC UR6, c[0x0][0x220] ;  /* 0x0000880000067ab9 */ /* 0x000fe20000000800 */
[----:B------:R-:W-:Y:S02]  /*1600*/  IADD3 R38, R70, 0x503, RZ ;  /* 0x0000050346267810 */ /* 0x000fe40007ffe0ff */
[-C--:B------:R-:W-:Y:S01]  /*1610*/  ISETP.GE.AND P4, PT, R16, R69.reuse, PT ;  /* 0x000000451000720c */ /* 0x080fe20003f86270 */
[----:B------:R-:W-:Y:S01]  /*1620*/  IMAD.MOV.U32 R16, RZ, RZ, -0x800000 ;  /* 0xff800000ff107424 */ /* 0x000fe200078e00ff */
[----:B------:R-:W-:-:S11]  /*1630*/  ISETP.GE.AND P5, PT, R38, R69, PT ;  /* 0x000000452600720c */ /* 0x000fd60003fa6270 */
[----:B------:R-:W0:Y:S01]  /*1640*/  @!P4 LDC R39, c[0x0][0x220] ;  /* 0x00008800ff27cb82 */ /* 0x000e220000000800 */
[--C-:B--2---:R-:W-:Y:S02]  /*1650*/  @!P4 HADD2.F32 R28, -RZ, R27.reuse.H0_H0 ;  /* 0x2000001bff1cc230 */ /* 0x104fe40000004100 */
[----:B------:R-:W-:Y:S01]  /*1660*/  @!P5 HADD2.F32 R38, -RZ, R27.H1_H1 ;  /* 0x3000001bff26d230 */ /* 0x000fe20000004100 */
[----:B------:R-:W-:Y:S02]  /*1670*/  MOV R27, 0xff800000 ;  /* 0xff800000001b7802 */ /* 0x000fe40000000f00 */
[----:B0-----:R-:W-:Y:S01]  /*1680*/  @!P4 FMUL R16, R28, R39 ;  /* 0x000000271c10c220 */ /* 0x001fe20000400000 */
[----:B------:R-:W-:Y:S01]  /*1690*/  IADD3 R28, R70, 0x501, RZ ;  /* 0x00000501461c7810 */ /* 0x000fe20007ffe0ff */
[----:B------:R-:W-:-:S03]  /*16a0*/  HADD2.F32 R39, -RZ, R26.H0_H0 ;  /* 0x2000001aff277230 */ /* 0x000fc60000004100 */
[----:B------:R-:W-:-:S13]  /*16b0*/  ISETP.GE.AND P4, PT, R28, R69, PT ;  /* 0x000000451c00720c */ /* 0x000fda0003f86270 */
[----:B------:R-:W-:Y:S01]  /*16c0*/  @!P4 HADD2.F32 R28, -RZ, R26.H1_H1 ;  /* 0x3000001aff1cc230 */ /* 0x000fe20000004100 */
[----:B------:R-:W-:Y:S01]  /*16d0*/  MOV R26, 0xff800000 ;  /* 0xff800000001a7802 */ /* 0x000fe20000000f00 */
[----:B------:R-:W-:-:S03]  /*16e0*/  @!P5 FMUL R26, R38, UR6 ;  /* 0x00000006261adc20 */ /* 0x000fc60008400000 */
[----:B------:R-:W-:Y:S01]  /*16f0*/  @!P4 FMUL R27, R28, UR6 ;  /* 0x000000061c1bcc20 */ /* 0x000fe20008400000 */
[----:B------:R-:W-:-:S07]  /*1700*/  FMUL R28, R39, UR6 ;  /* 0x00000006271c7c20 */ /* 0x000fce0008400000 */
.L_x_13405:
[----:B------:R-:W-:Y:S05]  /*1710*/  BSYNC B0 ;  /* 0x0000000000007941 */ /* 0x000fea0003800000 */
.L_x_13404:
[----:B------:R-:W-:Y:S04]  /*1720*/  BSSY B0, `(.L_x_13406) ;  /* 0x0000016000007945 */ /* 0x000fe80003800000 */
[----:B------:R-:W-:Y:S05]  /*1730*/  @P6 BRA `(.L_x_13407) ;  /* 0x0000000000506947 */ /* 0x000fea0003800000 */
[----:B------:R-:W2:Y:S01]  /*1740*/  LDG.E.64 R38, desc[UR4][R74.64+0xb00] ;  /* 0x000b00044a267981 */ /* 0x000ea2000c1e1b00 */
[C---:B------:R-:W-:Y:S01]  /*1750*/  VIADD R30, R70.reuse, 0x582 ;  /* 0x00000582461e7836 */ /* 0x040fe20000000000 */
[----:B------:R-:W-:Y:S01]  /*1760*/  IADD3 R60, R70, 0x583, RZ ;  /* 0x00000583463c7810 */ /* 0x000fe20007ffe0ff */
[----:B------:R-:W-:Y:S01]  /*1770*/  ULDC UR6, c[0x0][0x220] ;  /* 0x0000880000067ab9 */ /* 0x000fe20000000800 */
[----:B------:R-:W-:Y:S02]  /*1780*/  MOV R17, 0xff800000 ;  /* 0xff80000000117802 */ /* 0x000fe40000000f00 */
[-C--:B------:R-:W-:Y:S02]  /*1790*/  ISETP.GE.AND P5, PT, R30, R69.reuse, PT ;  /* 0x000000451e00720c */ /* 0x080fe40003fa6270 */
[----:B------:R-:W-:Y:S02]  /*17a0*/  IADD3 R30, R70, 0x581, RZ ;  /* 0x00000581461e7810 */ /* 0x000fe40007ffe0ff */
[----:B------:R-:W-:-:S02]  /*17b0*/  ISETP.GE.AND P6, PT, R60, R69, PT ;  /* 0x000000453c00720c */ /* 0x000fc40003fc6270 */
[----:B------:R-:W-:Y:S02]  /*17c0*/  ISETP.GE.AND P4, PT, R30, R69, PT ;  /* 0x000000451e00720c */ /* 0x000fe40003f86270 */
[----:B------:R-:W-:-:S05]  /*17d0*/  MOV R29, 0xff800000 ;  /* 0xff800000001d7802 */ /* 0x000fca0000000f00 */
[----:B------:R-:W0:Y:S01]  /*17e0*/  @!P5 LDC R62, c[0x0][0x220] ;  /* 0x00008800ff3edb82 */ /* 0x000e220000000800 */
[----:B--2---:R-:W-:Y:S02]  /*17f0*/  @!P5 HADD2.F32 R25, -RZ, R39.H0_H0 ;  /* 0x20000027ff19d230 */ /* 0x004fe40000004100 */
[----:B------:R-:W-:-:S03]  /*1800*/  HADD2.F32 R30, -RZ, R38.H0_H0 ;  /* 0x20000026ff1e7230 */ /* 0x000fc60000004100 */
[----:B------:R-:W-:Y:S02]  /*1810*/  @!P4 HADD2.F32 R38, -RZ, R38.H1_H1 ;  /* 0x30000026ff26c230 */ /* 0x000fe40000004100 */
[----:B0-----:R-:W-:Y:S01]  /*1820*/  @!P5 FMUL R17, R25, R62 ;  /* 0x0000003e1911d220 */ /* 0x001fe20000400000 */
[----:B------:R-:W-:Y:S02]  /*1830*/  @!P6 HADD2.F32 R39, -RZ, R39.H1_H1 ;  /* 0x30000027ff27e230 */ /* 0x000fe40000004100 */
[----:B------:R-:W-:Y:S01]  /*1840*/  FMUL R30, R30, UR6 ;  /* 0x000000061e1e7c20 */ /* 0x000fe20008400000 */
[----:B------:R-:W-:Y:S02]  /*1850*/  IMAD.MOV.U32 R25, RZ, RZ, -0x800000 ;  /* 0xff800000ff197424 */ /* 0x000fe400078e00ff */
[----:B------:R-:W-:Y:S01]  /*1860*/  @!P4 FMUL R29, R38, UR6 ;  /* 0x00000006261dcc20 */ /* 0x000fe20008400000 */
[----:B------:R-:W-:-:S07]  /*1870*/  @!P6 FMUL R25, R39, UR6 ;  /* 0x000000062719ec20 */ /* 0x000fce0008400000 */
.L_x_13407:
[----:B------:R-:W-:Y:S05]  /*1880*/  BSYNC B0 ;  /* 0x0000000000007941 */ /* 0x000fea0003800000 */
.L_x_13406:
        /* <DEDUP_REMOVED lines=11> */
[----:B------:R-:W0:Y:S01]  /*1940*/  @!P4 LDC R39, c[0x0][0x220] ;  /* 0x00008800ff27cb82 */ /* 0x000e220000000800 */
[----:B--2---:R-:W-:-:S03]  /*1950*/  @!P4 HADD2.F32 R34, -RZ, R33.H0_H0 ;  /* 0x20000021ff22c230 */ /* 0x004fc60000004100 */
[----:B------:R-:W-:Y:S02]  /*1960*/  @!P5 HADD2.F32 R38, -RZ, R33.H1_H1 ;  /* 0x30000021ff26d230 */ /* 0x000fe40000004100 */
[----:B------:R-:W-:Y:S02]  /*1970*/  IMAD.MOV.U32 R33, RZ, RZ, -0x800000 ;  /* 0xff800000ff217424 */ /* 0x000fe400078e00ff */
[----:B0-----:R-:W-:Y:S01]  /*1980*/  @!P4 FMUL R18, R34, R39 ;  /* 0x000000272212c220 */ /* 0x001fe20000400000 */
[--C-:B------:R-:W-:Y:S02]  /*1990*/  @!P0 HADD2.F32 R34, -RZ, R32.reuse.H1_H1 ;  /* 0x30000020ff228230 */ /* 0x100fe40000004100 */
[----:B------:R-:W-:Y:S01]  /*19a0*/  HADD2.F32 R39, -RZ, R32.H0_H0 ;  /* 0x20000020ff277230 */ /* 0x000fe20000004100 */
[----:B------:R-:W-:Y:S01]  /*19b0*/  MOV R32, 0xff800000 ;  /* 0xff80000000207802 */ /* 0x000fe20000000f00 */
[----:B------:R-:W-:Y:S01]  /*19c0*/  @!P5 FMUL R32, R38, UR6 ;  /* 0x000000062620dc20 */ /* 0x000fe20008400000 */
[----:B------:R-:W-:-:S02]  /*19d0*/  @!P0 FMUL R33, R34, UR6 ;  /* 0x0000000622218c20 */ /* 0x000fc40008400000 */
[----:B------:R-:W-:-:S07]  /*19e0*/  FMUL R34, R39, UR6 ;  /* 0x0000000627227c20 */ /* 0x000fce0008400000 */
.L_x_13409:
[----:B------:R-:W-:Y:S05]  /*19f0*/  BSYNC B0 ;  /* 0x0000000000007941 */ /* 0x000fea0003800000 */
.L_x_13408:
[----:B------:R-:W-:Y:S04]  /*1a00*/  BSSY B0, `(.L_x_13410) ;  /* 0x0000016000007945 */ /* 0x000fe80003800000 */
[----:B------:R-:W-:Y:S05]  /*1a10*/  @P1 BRA `(.L_x_13411) ;  /* 0x0000000000501947 */ /* 0x000fea0003800000 */
[----:B------:R-:W2:Y:S01]  /*1a20*/  LDG.E.64 R38, desc[UR4][R74.64+0xd00] ;  /* 0x000d00044a267981 */ /* 0x000ea2000c1e1b00 */
[C---:B------:R-:W-:Y:S01]  /*1a30*/  IADD3 R36, R70.reuse, 0x682, RZ ;  /* 0x0000068246247810 */ /* 0x040fe20007ffe0ff */
[----:B------:R-:W-:Y:S01]  /*1a40*/  IMAD.MOV.U32 R19, RZ, RZ, -0x800000 ;  /* 0xff800000ff137424 */ /* 0x000fe200078e00ff */
[----:B------:R-:W-:Y:S01]  /*1a50*/  IADD3 R60, R70, 0x683, RZ ;  /* 0x00000683463c7810 */ /* 0x000fe20007ffe0ff */
[----:B------:R-:W-:Y:S01]  /*1a60*/  ULDC UR6, c[0x0][0x220] ;  /* 0x0000880000067ab9 */ /* 0x000fe20000000800 */
[-C--:B------:R-:W-:Y:S02]  /*1a70*/  ISETP.GE.AND P1, PT, R36, R69.reuse, PT ;  /* 0x000000452400720c */ /* 0x080fe40003f26270 */
[----:B------:R-:W-:Y:S02]  /*1a80*/  IADD3 R36, R70, 0x681, RZ ;  /* 0x0000068146247810 */ /* 0x000fe40007ffe0ff */
[-C--:B------:R-:W-:Y:S02]  /*1a90*/  ISETP.GE.AND P4, PT, R60, R69.reuse, PT ;  /* 0x000000453c00720c */ /* 0x080fe40003f86270 */
[----:B------:R-:W-:-:S02]  /*1aa0*/  ISETP.GE.AND P0, PT, R36, R69, PT ;  /* 0x000000452400720c */ /* 0x000fc40003f06270 */
[----:B------:R-:W-:-:S05]  /*1ab0*/  MOV R35, 0xff800000 ;  /* 0xff80000000237802 */ /* 0x000fca0000000f00 */
[----:B------:R-:W0:Y:S01]  /*1ac0*/  @!P1 LDC R62, c[0x0][0x220] ;  /* 0x00008800ff3e9b82 */ /* 0x000e220000000800 */
[----:B--2---:R-:W-:Y:S02]  /*1ad0*/  @!P1 HADD2.F32 R31, -RZ, R39.H0_H0 ;  /* 0x20000027ff1f9230 */ /* 0x004fe40000004100 */
[----:B------:R-:W-:-:S03]  /*1ae0*/  HADD2.F32 R36, -RZ, R38.H0_H0 ;  /* 0x20000026ff247230 */ /* 0x000fc60000004100 */
[----:B------:R-:W-:Y:S02]  /*1af0*/  @!P0 HADD2.F32 R38, -RZ, R38.H1_H1 ;  /* 0x30000026ff268230 */ /* 0x000fe40000004100 */
[----:B0-----:R-:W-:Y:S01]  /*1b00*/  @!P1 FMUL R19, R31, R62 ;  /* 0x0000003e1f139220 */ /* 0x001fe20000400000 */
[----:B------:R-:W-:Y:S01]  /*1b10*/  @!P4 HADD2.F32 R39, -RZ, R39.H1_H1 ;  /* 0x30000027ff27c230 */ /* 0x000fe20000004100 */
[----:B------:R-:W-:Y:S01]  /*1b20*/  MOV R31, 0xff800000 ;  /* 0xff800000001f7802 */ /* 0x000fe20000000f00 */
[----:B------:R-:W-:Y:S01]  /*1b30*/  FMUL R36, R36, UR6 ;  /* 0x0000000624247c20 */ /* 0x000fe20008400000 */
[----:B------:R-:W-:Y:S02]  /*1b40*/  @!P0 FMUL R35, R38, UR6 ;  /* 0x0000000626238c20 */ /* 0x000fe40008400000 */
[----:B------:R-:W-:-:S07]  /*1b50*/  @!P4 FMUL R31, R39, UR6 ;  /* 0x00000006271fcc20 */ /* 0x000fce0008400000 */
.L_x_13411:
[----:B------:R-:W-:Y:S05]  /*1b60*/  BSYNC B0 ;  /* 0x0000000000007941 */ /* 0x000fea0003800000 */
.L_x_13410:
[----:B------:R-:W-:Y:S01]  /*1b70*/  BSSY B0, `(.L_x_13412) ;  /* 0x0000018000007945 */ /* 0x000fe20003800000 */
[----:B------:R-:W-:Y:S02]  /*1b80*/  MOV R57, 0xff800000 ;  /* 0xff80000000397802 */ /* 0x000fe40000000f00 */
[----:B------:R-:W-:Y:S01]  /*1b90*/  MOV R60, 0xff800000 ;  /* 0xff800000003c7802 */ /* 0x000fe20000000f00 */
[----:B------:R-:W-:Y:S06]  /*1ba0*/  @P2 BRA `(.L_x_13413) ;  /* 0x0000000000502947 */ /* 0x000fec0003800000 */
[----:B------:R-:W2:Y:S01]  /*1bb0*/  LDG.E.64 R38, desc[UR4][R74.64+0xe00] ;  /* 0x000e00044a267981 */ /* 0x000ea2000c1e1b00 */
[----:B------:R-:W-:Y:S01]  /*1bc0*/  VIADD R20, R70, 0x702 ;  /* 0x0000070246147836 */ /* 0x000fe20000000000 */
[----:B------:R-:W-:Y:S01]  /*1bd0*/  ULDC UR6, c[0x0][0x220] ;  /* 0x0000880000067ab9 */ /* 0x000fe20000000800 */
[----:B------:R-:W-:-:S03]  /*1be0*/  MOV R57, 0xff800000 ;  /* 0xff80000000397802 */ /* 0x000fc60000000f00 */
[----:B------:R-:W-:Y:S02]  /*1bf0*/  ISETP.GE.AND P1, PT, R20, R69, PT ;  /* 0x000000451400720c */ /* 0x000fe40003f26270 */
[----:B------:R-:W-:-:S04]  /*1c00*/  IADD3 R20, R70, 0x701, RZ ;  /* 0x0000070146147810 */ /* 0x000fc80007ffe0ff */
[----:B------:R-:W-:Y:S02]  /*1c10*/  ISETP.GE.AND P0, PT, R20, R69, PT ;  /* 0x000000451400720c */ /* 0x000fe40003f06270 */
[----:B------:R-:W-:-:S04]  /*1c20*/  IADD3 R20, R70, 0x703, RZ ;  /* 0x0000070346147810 */ /* 0x000fc80007ffe0ff */
[----:B------:R-:W-:Y:S01]  /*1c30*/  ISETP.GE.AND P2, PT, R20, R69, PT ;  /* 0x000000451400720c */ /* 0x000fe20003f46270 */
[----:B------:R-:W0:Y:S01]  /*1c40*/  @!P1 LDC R60, c[0x0][0x220] ;  /* 0x00008800ff3c9b82 */ /* 0x000e220000000800 */
[----:B------:R-:W-:Y:S01]  /*1c50*/  MOV R20, 0xff800000 ;  /* 0xff80000000147802 */ /* 0x000fe20000000f00 */
[----:B--2---:R-:W-:-:S10]  /*1c60*/  @!P1 HADD2.F32 R41, -RZ, R39.H0_H0 ;  /* 0x20000027ff299230 */ /* 0x004fd40000004100 */
[----:B------:R-:W-:Y:S02]  /*1c70*/  @!P2 HADD2.F32 R39, -RZ, R39.H1_H1 ;  /* 0x30000027ff27a230 */ /* 0x000fe40000004100 */
[----:B0-----:R-:W-:Y:S01]  /*1c80*/  @!P1 FMUL R20, R41, R60 ;  /* 0x0000003c29149220 */ /* 0x001fe20000400000 */
[--C-:B------:R-:W-:Y:S02]  /*1c90*/  @!P0 HADD2.F32 R41, -RZ, R38.reuse.H1_H1 ;  /* 0x30000026ff298230 */ /* 0x100fe40000004100 */
[----:B------:R-:W-:-:S03]  /*1ca0*/  HADD2.F32 R38, -RZ, R38.H0_H0 ;  /* 0x20000026ff267230 */ /* 0x000fc60000004100 */
[----:B------:R-:W-:Y:S01]  /*1cb0*/  @!P0 FMUL R57, R41, UR6 ;  /* 0x0000000629398c20 */ /* 0x000fe20008400000 */
[----:B------:R-:W-:Y:S02]  /*1cc0*/  IMAD.MOV.U32 R41, RZ, RZ, -0x800000 ;  /* 0xff800000ff297424 */ /* 0x000fe400078e00ff */
[----:B------:R-:W-:Y:S01]  /*1cd0*/  @!P2 FMUL R41, R39, UR6 ;  /* 0x000000062729ac20 */ /* 0x000fe20008400000 */
[----:B------:R-:W-:-:S07]  /*1ce0*/  FMUL R60, R38, UR6 ;  /* 0x00000006263c7c20 */ /* 0x000fce0008400000 */
.L_x_13413:
[----:B------:R-:W-:Y:S05]  /*1cf0*/  BSYNC B0 ;  /* 0x0000000000007941 */ /* 0x000fea0003800000 */
.L_x_13412:
[----:B------:R-:W-:Y:S01]  /*1d00*/  BSSY B0, `(.L_x_13414) ;  /* 0x0000019000007945 */ /* 0x000fe20003800000 */
[----:B------:R-:W-:Y:S02]  /*1d10*/  MOV R61, 0xff800000 ;  /* 0xff800000003d7802 */ /* 0x000fe40000000f00 */
[----:B------:R-:W-:Y:S02]  /*1d20*/  MOV R62, 0xff800000 ;  /* 0xff800000003e7802 */ /* 0x000fe40000000f00 */
[----:B------:R-:W-:Y:S01]  /*1d30*/  MOV R66, 0xff800000 ;  /* 0xff80000000427802 */ /* 0x000fe20000000f00 */
[----:B------:R-:W-:Y:S06]  /*1d40*/  @P3 BRA `(.L_x_13415) ;  /* 0x0000000000503947 */ /* 0x000fec0003800000 */
[----:B------:R-:W2:Y:S01]  /*1d50*/  LDG.E.64 R38, desc[UR4][R74.64+0xf00] ;  /* 0x000f00044a267981 */ /* 0x000ea2000c1e1b00 */
[----:B------:R-:W-:Y:S01]  /*1d60*/  IADD3 R62, R70, 0x782, RZ ;  /* 0x00000782463e7810 */ /* 0x000fe20007ffe0ff */
[----:B------:R-:W-:Y:S01]  /*1d70*/  ULDC UR6, c[0x0][0x220] ;  /* 0x0000880000067ab9 */ /* 0x000fe20000000800 */
[----:B------:R-:W-:Y:S02]  /*1d80*/  MOV R61, 0xff800000 ;  /* 0xff800000003d7802 */ /* 0x000fe40000000f00 */
[----:B------:R-:W-:Y:S01]  /*1d90*/  ISETP.GE.AND P1, PT, R62, R69, PT ;  /* 0x000000453e00720c */ /* 0x000fe20003f26270 */
[----:B------:R-:W-:-:S05]  /*1da0*/  VIADD R62, R70, 0x781 ;  /* 0x00000781463e7836 */ /* 0x000fca0000000000 */
        /* <DEDUP_REMOVED lines=11> */
[----:B------:R-:W-:Y:S01]  /*1e60*/  MOV R37, 0xff800000 ;  /* 0xff80000000257802 */ /* 0x000fe20000000f00 */
[----:B------:R-:W-:Y:S01]  /*1e70*/  @!P2 FMUL R37, R39, UR6 ;  /* 0x000000062725ac20 */ /* 0x000fe20008400000 */
[----:B------:R-:W-:-:S07]  /*1e80*/  FMUL R66, R38, UR6 ;  /* 0x0000000626427c20 */ /* 0x000fce0008400000 */
.L_x_13415:
[----:B------:R-:W-:Y:S05]  /*1e90*/  BSYNC B0 ;  /* 0x0000000000007941 */ /* 0x000fea0003800000 */
.L_x_13414:
[----:B------:R-:W-:Y:S01]  /*1ea0*/  FSETP.GT.AND P0, PT, R72, R68, PT ;  /* 0x000000444800720b */ /* 0x000fe20003f04000 */
[----:B------:R-:W-:-:S03]  /*1eb0*/  VIADD R67, R67, 0x80 ;  /* 0x0000008043437836 */ /* 0x000fc60000000000 */
[----:B------:R-:W-:Y:S02]  /*1ec0*/  FSEL R38, R72, R68, P0 ;  /* 0x0000004448267208 */ /* 0x000fe40000000000 */
[C---:B------:R-:W-:Y:S02]  /*1ed0*/  ISETP.GE.AND P5, PT, R67.reuse, 0x20, PT ;  /* 0x000000204300780c */ /* 0x040fe40003fa6270 */
[CC--:B------:R-:W-:Y:S02]  /*1ee0*/  FSETP.GT.AND P0, PT, R38.reuse, R63.reuse, PT ;  /* 0x0000003f2600720b */ /* 0x0c0fe40003f04000 */
[C---:B------:R-:W-:Y:S02]  /*1ef0*/  ISETP.GE.AND P4, PT, R67.reuse, 0x40, PT ;  /* 0x000000404300780c */ /* 0x040fe40003f86270 */
[----:B------:R-:W-:Y:S02]  /*1f00*/  FSEL R39, R38, R63, P0 ;  /* 0x0000003f26277208 */ /* 0x000fe40000000000 */
[----:B------:R-:W-:-:S02]  /*1f10*/  ISETP.GE.AND P1, PT, R67, 0x80, PT ;  /* 0x000000804300780c */ /* 0x000fc40003f26270 */
[-C--:B------:R-:W-:Y:S02]  /*1f20*/  FSETP.GT.AND P0, PT, R39, R64.reuse, PT ;  /* 0x000000402700720b */ /* 0x080fe40003f04000 */
[----:B------:R-:W-:Y:S02]  /*1f30*/  ISETP.GE.AND P2, PT, R67, 0xa0, PT ;  /* 0x000000a04300780c */ /* 0x000fe40003f46270 */
[----:B------:R-:W-:Y:S02]  /*1f40*/  FSEL R38, R39, R64, P0 ;  /* 0x0000004027267208 */ /* 0x000fe40000000000 */
[C---:B------:R-:W-:Y:S02]  /*1f50*/  ISETP.GE.AND P3, PT, R67.reuse, 0xc0, PT ;  /* 0x000000c04300780c */ /* 0x040fe40003f66270 */
        /* <DEDUP_REMOVED lines=144> */
[----:B------:R-:W-:-:S04]  /*2860*/  FADD R72, R72, -R69 ;  /* 0x8000004548487221 */ /* 0x000fc80000000000 */
        /* <DEDUP_REMOVED lines=10> */
.L_x_13416:
        /* <DEDUP_REMOVED lines=14> */
.L_x_13417:
        /* <DEDUP_REMOVED lines=14> */
.L_x_13418:
        /* <DEDUP_REMOVED lines=14> */
.L_x_13419:
        /* <DEDUP_REMOVED lines=14> */
.L_x_13420:
[----:B------:R-:W-:Y:S01]  /*2c90*/  ISETP.GE.AND P2, PT, R67, 0x1a0, PT ;  /* 0x000001a04300780c */ /* 0x000fe20003f46270 */
[----:B------:R-:W-:-:S12]  /*2ca0*/  @!P3 BRA `(.L_x_13421) ;  /* 0x000000000030b947 */ /* 0x000fd80003800000 */
[----:B------:R-:W-:Y:S01]  /*2cb0*/  MOV R75, 0x3bbb989d ;  /* 0x3bbb989d004b7802 */ /* 0x000fe20000000f00 */
[----:B------:R-:W-:-:S04]  /*2cc0*/  FADD R58, R58, -R69 ;  /* 0x800000453a3a7221 */ /* 0x000fc80000000000 */
        /* <DEDUP_REMOVED lines=10> */
.L_x_13421:
        /* <DEDUP_REMOVED lines=14> */
.L_x_13422:
        /* <DEDUP_REMOVED lines=18> */
.L_x_13423:
[----:B------:R-:W-:-:S04]  /*2f70*/  ISETP.GE.AND P6, PT, R67, 0x200, PT ;  /* 0x000002004300780c */ /* 0x000fc80003fc6270 */
[----:B------:R-:W-:Y:S01]  /*2f80*/  P2R R38, PR, RZ, 0x40 ;  /* 0x00000040ff267803 */ /* 0x000fe20000000000 */
[----:B------:R-:W-:Y:S08]  /*2f90*/  @!P5 BRA `(.L_x_13424) ;  /* 0x000000000030d947 */ /* 0x000ff00003800000 */
        /* <DEDUP_REMOVED lines=12> */
.L_x_13424:
        /* <DEDUP_REMOVED lines=14> */
.L_x_13425:
        /* <DEDUP_REMOVED lines=14> */
.L_x_13426:
        /* <DEDUP_REMOVED lines=14> */
.L_x_13427:
        /* <DEDUP_REMOVED lines=14> */
.L_x_13428:
        /* <DEDUP_REMOVED lines=14> */
.L_x_13429:
        /* <DEDUP_REMOVED lines=15> */
.L_x_13430:
        /* <DEDUP_REMOVED lines=18> */
.L_x_13431:
        /* <DEDUP_REMOVED lines=15> */
.L_x_13432:
        /* <DEDUP_REMOVED lines=14> */
.L_x_13433:
        /* <DEDUP_REMOVED lines=14> */
.L_x_13434:
        /* <DEDUP_REMOVED lines=14> */
.L_x_13435:
        /* <DEDUP_REMOVED lines=14> */
.L_x_13436:
        /* <DEDUP_REMOVED lines=14> */
.L_x_13437:
        /* <DEDUP_REMOVED lines=15> */
.L_x_13438:
[C---:B------:R-:W-:Y:S02]  /*3d10*/  ISETP.GE.AND P6, PT, R67.reuse, 0x300, PT ;  /* 0x000003004300780c */ /* 0x040fe40003fc6270 */
[----:B------:R-:W-:Y:S02]  /*3d20*/  P2R R38, PR, RZ, 0x1 ;  /* 0x00000001ff267803 */ /* 0x000fe40000000000 */
[----:B------:R-:W-:-:S04]  /*3d30*/  ISETP.GE.AND P0, PT, R67, 0x3e0, PT ;  /* 0x000003e04300780c */ /* 0x000fc80003f06270 */
[----:B------:R-:W-:Y:S02]  /*3d40*/  P2R R74, PR, RZ, 0x1 ;  /* 0x00000001ff4a7803 */ /* 0x000fe40000000000 */
[----:B------:R-:W-:-:S03]  /*3d50*/  ISETP.NE.AND P0, PT, R38, RZ, PT ;  /* 0x000000ff2600720c */ /* 0x000fc60003f05270 */
[----:B------:R-:W-:Y:S10]  /*3d60*/  @!P6 BRA `(.L_x_13439) ;  /* 0x000000000030e947 */ /* 0x000ff40003800000 */
        /* <DEDUP_REMOVED lines=12> */
.L_x_13439:
        /* <DEDUP_REMOVED lines=15> */
.L_x_13440:
        /* <DEDUP_REMOVED lines=14> */
.L_x_13441:
        /* <DEDUP_REMOVED lines=14> */
.L_x_13442:
        /* <DEDUP_REMOVED lines=14> */
.L_x_13443:
        /* <DEDUP_REMOVED lines=14> */
.L_x_13444:
        /* <DEDUP_REMOVED lines=14> */
.L_x_13445:
        /* <DEDUP_REMOVED lines=15> */
.L_x_13446:
[C---:B------:R-:W-:Y:S02]  /*4470*/  ISETP.GE.AND P6, PT, R67.reuse, 0x400, PT ;  /* 0x000004004300780c */ /* 0x040fe40003fc6270 */
[----:B------:R-:W-:Y:S02]  /*4480*/  P2R R38, PR, RZ, 0x1 ;  /* 0x00000001ff267803 */ /* 0x000fe40000000000 */
[----:B------:R-:W-:-:S04]  /*4490*/  ISETP.GE.AND P0, PT, R67, 0x4e0, PT ;  /* 0x000004e04300780c */ /* 0x000fc80003f06270 */
[----:B------:R-:W-:Y:S02]  /*44a0*/  P2R R74, PR, RZ, 0x1 ;  /* 0x00000001ff4a7803 */ /* 0x000fe40000000000 */
[----:B------:R-:W-:-:S03]  /*44b0*/  ISETP.NE.AND P0, PT, R38, RZ, PT ;  /* 0x000000ff2600720c */ /* 0x000fc60003f05270 */
[----:B------:R-:W-:Y:S10]  /*44c0*/  @!P6 BRA `(.L_x_13447) ;  /* 0x000000000030e947 */ /* 0x000ff40003800000 */
        /* <DEDUP_REMOVED lines=12> */
.L_x_13447:
        /* <DEDUP_REMOVED lines=15> */
.L_x_13448:
        /* <DEDUP_REMOVED lines=14> */
.L_x_13449:
        /* <DEDUP_REMOVED lines=14> */
.L_x_13450:
        /* <DEDUP_REMOVED lines=14> */
.L_x_13451:
        /* <DEDUP_REMOVED lines=14> */
.L_x_13452:
        /* <DEDUP_REMOVED lines=14> */
.L_x_13453:
        /* <DEDUP_REMOVED lines=15> */
.L_x_13454:
        /* <DEDUP_REMOVED lines=18> */
.L_x_13455:
        /* <DEDUP_REMOVED lines=15> */
.L_x_13456:
        /* <DEDUP_REMOVED lines=14> */
.L_x_13457:
        /* <DEDUP_REMOVED lines=14> */
.L_x_13458:
        /* <DEDUP_REMOVED lines=14> */
.L_x_13459:
        /* <DEDUP_REMOVED lines=14> */
.L_x_13460:
        /* <DEDUP_REMOVED lines=14> */
.L_x_13461:
        /* <DEDUP_REMOVED lines=15> */
.L_x_13462:
        /* <DEDUP_REMOVED lines=18> */
.L_x_13463:
        /* <DEDUP_REMOVED lines=15> */
.L_x_13464:
        /* <DEDUP_REMOVED lines=14> */
.L_x_13465:
        /* <DEDUP_REMOVED lines=15> */
.L_x_13466:
        /* <DEDUP_REMOVED lines=14> */
.L_x_13467:
        /* <DEDUP_REMOVED lines=14> */
.L_x_13468:
        /* <DEDUP_REMOVED lines=14> */
.L_x_13469:
        /* <DEDUP_REMOVED lines=15> */
.L_x_13470:
        /* <DEDUP_REMOVED lines=15> */
.L_x_13471:
        /* <DEDUP_REMOVED lines=14> */
.L_x_13472:
        /* <DEDUP_REMOVED lines=14> */
.L_x_13473:
        /* <DEDUP_REMOVED lines=13> */
.L_x_13474:
        /* <DEDUP_REMOVED lines=13> */
.L_x_13475:
        /* <DEDUP_REMOVED lines=13> */
.L_x_13476:
        /* <DEDUP_REMOVED lines=13> */
.L_x_13477:
        /* <DEDUP_REMOVED lines=13> */
.L_x_13478:
        /* <DEDUP_REMOVED lines=13> */
.L_x_13479:
        /* <DEDUP_REMOVED lines=23> */
.L_x_13481:
        /* <DEDUP_REMOVED lines=10> */
[----:B0-----:R-:W-:Y:S05]  /*6440*/  CALL.REL.NOINC `($__internal_18_$__cuda_sm3x_div_rn_noftz_f32_slowpath) ;  /* 0x0000005400687944 */ /* 0x001fea0003c00000 */
.L_x_13484:
[----:B------:R-:W-:Y:S05]  /*6450*/  BSYNC B3 ;  /* 0x0000000000037941 */ /* 0x000fea0003800000 */
.L_x_13483:
[----:B------:R-:W-:Y:S01]  /*6460*/  IADD3 R67, R70, 0x1, RZ ;  /* 0x0000000146437810 */ /* 0x000fe20007ffe0ff */
[----:B------:R-:W-:Y:S01]  /*6470*/  BSSY B3, `(.L_x_13485) ;  /* 0x0000013000037945 */ /* 0x000fe20003800000 */
[----:B------:R-:W-:Y:S02]  /*6480*/  F2FP.F16.F32.PACK_AB R38, RZ, R39 ;  /* 0x00000027ff26723e */ /* 0x000fe400000000ff */
        /* <DEDUP_REMOVED lines=14> */
[----:B0-----:R-:W-:Y:S05]  /*6570*/  CALL.REL.NOINC `($__internal_18_$__cuda_sm3x_div_rn_noftz_f32_slowpath) ;  /* 0x00000054001c7944 */ /* 0x001fea0003c00000 */
.L_x_13488:
[----:B------:R-:W-:Y:S05]  /*6580*/  BSYNC B4 ;  /* 0x0000000000047941 */ /* 0x000fea0003800000 */
.L_x_13487:
[----:B------:R-:W-:-:S07]  /*6590*/  F2FP.F16.F32.PACK_AB R39, RZ, R39 ;  /* 0x00000027ff27723e */ /* 0x000fce00000000ff */
.L_x_13486:
[----:B------:R-:W-:Y:S05]  /*65a0*/  BSYNC B3 ;  /* 0x0000000000037941 */ /* 0x000fea0003800000 */
.L_x_13485:
        /* <DEDUP_REMOVED lines=18> */
.L_x_13492:
[----:B------:R-:W-:Y:S05]  /*66d0*/  BSYNC B4 ;  /* 0x0000000000047941 */ /* 0x000fea0003800000 */
.L_x_13491:
[----:B------:R-:W-:-:S07]  /*66e0*/  F2FP.F16.F32.PACK_AB R68, RZ, R39 ;  /* 0x00000027ff44723e */ /* 0x000fce00000000ff */
.L_x_13490:
[----:B------:R-:W-:Y:S05]  /*66f0*/  BSYNC B3 ;  /* 0x0000000000037941 */ /* 0x000fea0003800000 */
.L_x_13489:
        /* <DEDUP_REMOVED lines=17> */
.L_x_13496:
[----:B------:R-:W-:Y:S05]  /*6810*/  BSYNC B4 ;  /* 0x0000000000047941 */ /* 0x000fea0003800000 */
.L_x_13495:
[----:B------:R-:W-:-:S07]  /*6820*/  F2FP.F16.F32.PACK_AB R39, RZ, R39 ;  /* 0x00000027ff27723e */ /* 0x000fce00000000ff */
.L_x_13494:
[----:B------:R-:W-:Y:S05]  /*6830*/  BSYNC B3 ;  /* 0x0000000000037941 */ /* 0x000fea0003800000 */
.L_x_13493:
[----:B------:R-:W-:-:S05]  /*6840*/  PRMT R39, R68, 0x5410, R39 ;  /* 0x0000541044277816 */ /* 0x000fca0000000027 */
[----:B------:R2:W-:Y:S02]  /*6850*/  STG.E.64 desc[UR4][R78.64], R38 ;  /* 0x000000264e007986 */ /* 0x0005e4000c101b04 */
.L_x_13482:
[----:B------:R-:W-:Y:S05]  /*6860*/  BSYNC B2 ;  /* 0x0000000000027941 */ /* 0x000fea0003800000 */
.L_x_13480:
        /* <DEDUP_REMOVED lines=9> */
.L_x_13498:
        /* <DEDUP_REMOVED lines=11> */
[----:B01----:R-:W-:Y:S05]  /*69b0*/  CALL.REL.NOINC `($__internal_18_$__cuda_sm3x_div_rn_noftz_f32_slowpath) ;  /* 0x00000050000c7944 */ /* 0x003fea0003c00000 */
.L_x_13501:
[----:B------:R-:W-:Y:S05]  /*69c0*/  BSYNC B3 ;  /* 0x0000000000037941 */ /* 0x000fea0003800000 */
.L_x_13500:
[----:B------:R-:W-:Y:S01]  /*69d0*/  VIADD R59, R70, 0x81 ;  /* 0x00000081463b7836 */ /* 0x000fe20000000000 */
[----:B------:R-:W-:Y:S01]  /*69e0*/  BSSY B3, `(.L_x_13502) ;  /* 0x0000013000037945 */ /* 0x000fe20003800000 */
[----:B------:R-:W-:-:S03]  /*69f0*/  F2FP.F16.F32.PACK_AB R38, RZ, R39 ;  /* 0x00000027ff26723e */ /* 0x000fc600000000ff */
        /* <DEDUP_REMOVED lines=15> */
.L_x_13505:
[----:B------:R-:W-:Y:S05]  /*6af0*/  BSYNC B4 ;  /* 0x0000000000047941 */ /* 0x000fea0003800000 */
.L_x_13504:
[----:B------:R-:W-:-:S07]  /*6b00*/  F2FP.F16.F32.PACK_AB R39, RZ, R39 ;  /* 0x00000027ff27723e */ /* 0x000fce00000000ff */
.L_x_13503:
[----:B------:R-:W-:Y:S05]  /*6b10*/  BSYNC B3 ;  /* 0x0000000000037941 */ /* 0x000fea0003800000 */
.L_x_13502:
        /* <DEDUP_REMOVED lines=18> */
.L_x_13509:
[----:B------:R-:W-:Y:S05]  /*6c40*/  BSYNC B4 ;  /* 0x0000000000047941 */ /* 0x000fea0003800000 */
.L_x_13508:
[----:B------:R-:W-:-:S07]  /*6c50*/  F2FP.F16.F32.PACK_AB R58, RZ, R39 ;  /* 0x00000027ff3a723e */ /* 0x000fce00000000ff */
.L_x_13507:
[----:B------:R-:W-:Y:S05]  /*6c60*/  BSYNC B3 ;  /* 0x0000000000037941 */ /* 0x000fea0003800000 */
.L_x_13506:
        /* <DEDUP_REMOVED lines=17> */
.L_x_13513:
[----:B------:R-:W-:Y:S05]  /*6d80*/  BSYNC B4 ;  /* 0x0000000000047941 */ /* 0x000fea0003800000 */
.L_x_13512:
[----:B------:R-:W-:-:S07]  /*6d90*/  F2FP.F16.F32.PACK_AB R39, RZ, R39 ;  /* 0x00000027ff27723e */ /* 0x000fce00000000ff */
.L_x_13511:
[----:B------:R-:W-:Y:S05]  /*6da0*/  BSYNC B3 ;  /* 0x0000000000037941 */ /* 0x000fea0003800000 */
.L_x_13510:
[----:B------:R-:W-:-:S05]  /*6db0*/  PRMT R39, R58, 0x5410, R39 ;  /* 0x000054103a277816 */ /* 0x000fca0000000027 */
[----:B------:R2:W-:Y:S02]  /*6dc0*/  STG.E.64 desc[UR4][R78.64+0x100], R38 ;  /* 0x000100264e007986 */ /* 0x0005e4000c101b04 */
.L_x_13499:
[----:B------:R-:W-:Y:S05]  /*6dd0*/  BSYNC B2 ;  /* 0x0000000000027941 */ /* 0x000fea0003800000 */
.L_x_13497:
        /* <DEDUP_REMOVED lines=9> */
.L_x_13515:
        /* <DEDUP_REMOVED lines=11> */
[----:B01-3--:R-:W-:Y:S05]  /*6f20*/  CALL.REL.NOINC `($__internal_18_$__cuda_sm3x_div_rn_noftz_f32_slowpath) ;  /* 0x0000004800b07944 */ /* 0x00bfea0003c00000 */
.L_x_13518:
[----:B------:R-:W-:Y:S05]  /*6f30*/  BSYNC B3 ;  /* 0x0000000000037941 */ /* 0x000fea0003800000 */
.L_x_13517:
[----:B------:R-:W-:Y:S01]  /*6f40*/  IADD3 R53, R70, 0x101, RZ ;  /* 0x0000010146357810 */ /* 0x000fe20007ffe0ff */
[----:B------:R-:W-:Y:S01]  /*6f50*/  BSSY B3, `(.L_x_13519) ;  /* 0x0000013000037945 */ /* 0x000fe20003800000 */
[----:B------:R-:W-:Y:S02]  /*6f60*/  F2FP.F16.F32.PACK_AB R38, RZ, R39 ;  /* 0x00000027ff26723e */ /* 0x000fe400000000ff */
        /* <DEDUP_REMOVED lines=15> */
.L_x_13522:
[----:B------:R-:W-:Y:S05]  /*7060*/  BSYNC B4 ;  /* 0x0000000000047941 */ /* 0x000fea0003800000 */
.L_x_13521:
[----:B------:R-:W-:-:S07]  /*7070*/  F2FP.F16.F32.PACK_AB R39, RZ, R39 ;  /* 0x00000027ff27723e */ /* 0x000fce00000000ff */
.L_x_13520:
[----:B------:R-:W-:Y:S05]  /*7080*/  BSYNC B3 ;  /* 0x0000000000037941 */ /* 0x000fea0003800000 */
.L_x_13519:
        /* <DEDUP_REMOVED lines=18> */
.L_x_13526:
[----:B------:R-:W-:Y:S05]  /*71b0*/  BSYNC B4 ;  /* 0x0000000000047941 */ /* 0x000fea0003800000 */
.L_x_13525:
[----:B------:R-:W-:-:S07]  /*71c0*/  F2FP.F16.F32.PACK_AB R53, RZ, R39 ;  /* 0x00000027ff35723e */ /* 0x000fce00000000ff */
.L_x_13524:
[----:B------:R-:W-:Y:S05]  /*71d0*/  BSYNC B3 ;  /* 0x0000000000037941 */ /* 0x000fea0003800000 */
.L_x_13523:
[----:B------:R-:W-:Y:S01]  /*71e0*/  VIADD R39, R70, 0x103 ;  /* 0x0000010346277836 */ /* 0x000fe20000000000 */
[----:B------:R-:W-:Y:S04]  /*71f0*/  BSSY B3, `(.L_x_13527) ;  /* 0x0000012000037945 */ /* 0x000fe80003800000 */
        /* <DEDUP_REMOVED lines=15> */
.L_x_13530:
[----:B------:R-:W-:Y:S05]  /*72f0*/  BSYNC B4 ;  /* 0x0000000000047941 */ /* 0x000fea0003800000 */
.L_x_13529:
[----:B------:R-:W-:-:S07]  /*7300*/  F2FP.F16.F32.PACK_AB R39, RZ, R39 ;  /* 0x00000027ff27723e */ /* 0x000fce00000000ff */
.L_x_13528:
[----:B------:R-:W-:Y:S05]  /*7310*/  BSYNC B3 ;  /* 0x0000000000037941 */ /* 0x000fea0003800000 */
.L_x_13527:
[----:B------:R-:W-:-:S05]  /*7320*/  PRMT R39, R53, 0x5410, R39 ;  /* 0x0000541035277816 */ /* 0x000fca0000000027 */
[----:B------:R2:W-:Y:S02]  /*7330*/  STG.E.64 desc[UR4][R78.64+0x200], R38 ;  /* 0x000200264e007986 */ /* 0x0005e4000c101b04 */
.L_x_13516:
[----:B------:R-:W-:Y:S05]  /*7340*/  BSYNC B2 ;  /* 0x0000000000027941 */ /* 0x000fea0003800000 */
.L_x_13514:
        /* <DEDUP_REMOVED lines=9> */
.L_x_13532:
        /* <DEDUP_REMOVED lines=11> */
[----:B01-34-:R-:W-:Y:S05]  /*7490*/  CALL.REL.NOINC `($__internal_18_$__cuda_sm3x_div_rn_noftz_f32_slowpath) ;  /* 0x0000004400547944 */ /* 0x01bfea0003c00000 */
.L_x_13535:
[----:B------:R-:W-:Y:S05]  /*74a0*/  BSYNC B3 ;  /* 0x0000000000037941 */ /* 0x000fea0003800000 */
.L_x_13534:
        /* <DEDUP_REMOVED lines=18> */
.L_x_13539:
[----:B------:R-:W-:Y:S05]  /*75d0*/  BSYNC B4 ;  /* 0x0000000000047941 */ /* 0x000fea0003800000 */
.L_x_13538:
[----:B------:R-:W-:-:S07]  /*75e0*/  F2FP.F16.F32.PACK_AB R39, RZ, R39 ;  /* 0x00000027ff27723e */ /* 0x000fce00000000ff */
.L_x_13537:
[----:B------:R-:W-:Y:S05]  /*75f0*/  BSYNC B3 ;  /* 0x0000000000037941 */ /* 0x000fea0003800000 */
.L_x_13536:
        /* <DEDUP_REMOVED lines=18> */
.L_x_13543:
[----:B------:R-:W-:Y:S05]  /*7720*/  BSYNC B4 ;  /* 0x0000000000047941 */ /* 0x000fea0003800000 */
.L_x_13542:
[----:B------:R-:W-:-:S07]  /*7730*/  F2FP.F16.F32.PACK_AB R49, RZ, R39 ;  /* 0x00000027ff31723e */ /* 0x000fce00000000ff */
.L_x_13541:
[----:B------:R-:W-:Y:S05]  /*7740*/  BSYNC B3 ;  /* 0x0000000000037941 */ /* 0x000fea0003800000 */
.L_x_13540:
        /* <DEDUP_REMOVED lines=17> */
.L_x_13547:
[----:B------:R-:W-:Y:S05]  /*7860*/  BSYNC B4 ;  /* 0x0000000000047941 */ /* 0x000fea0003800000 */
.L_x_13546:
[----:B------:R-:W-:-:S07]  /*7870*/  F2FP.F16.F32.PACK_AB R39, RZ, R39 ;  /* 0x00000027ff27723e */ /* 0x000fce00000000ff */
.L_x_13545:
[----:B------:R-:W-:Y:S05]  /*7880*/  BSYNC B3 ;  /* 0x0000000000037941 */ /* 0x000fea0003800000 */
.L_x_13544:
[----:B------:R-:W-:-:S05]  /*7890*/  PRMT R39, R49, 0x5410, R39 ;  /* 0x0000541031277816 */ /* 0x000fca0000000027 */
[----:B------:R2:W-:Y:S02]  /*78a0*/  STG.E.64 desc[UR4][R78.64+0x300], R38 ;  /* 0x000300264e007986 */ /* 0x0005e4000c101b04 */
.L_x_13533:
[----:B------:R-:W-:Y:S05]  /*78b0*/  BSYNC B2 ;  /* 0x0000000000027941 */ /* 0x000fea0003800000 */
.L_x_13531:
        /* <DEDUP_REMOVED lines=9> */
.L_x_13549:
        /* <DEDUP_REMOVED lines=12> */
.L_x_13552:
[----:B------:R-:W-:Y:S05]  /*7a10*/  BSYNC B3 ;  /* 0x0000000000037941 */ /* 0x000fea0003800000 */
.L_x_13551:
        /* <DEDUP_REMOVED lines=18> */
.L_x_13556:
[----:B------:R-:W-:Y:S05]  /*7b40*/  BSYNC B4 ;  /* 0x0000000000047941 */ /* 0x000fea0003800000 */
.L_x_13555:
[----:B------:R-:W-:-:S07]  /*7b50*/  F2FP.F16.F32.PACK_AB R39, RZ, R39 ;  /* 0x00000027ff27723e */ /* 0x000fce00000000ff */
.L_x_13554:
[----:B------:R-:W-:Y:S05]  /*7b60*/  BSYNC B3 ;  /* 0x0000000000037941 */ /* 0x000fea0003800000 */
.L_x_13553:
        /* <DEDUP_REMOVED lines=18> */
.L_x_13560:
[----:B------:R-:W-:Y:S05]  /*7c90*/  BSYNC B4 ;  /* 0x0000000000047941 */ /* 0x000fea0003800000 */
.L_x_13559:
[----:B------:R-:W-:-:S07]  /*7ca0*/  F2FP.F16.F32.PACK_AB R45, RZ, R39 ;  /* 0x00000027ff2d723e */ /* 0x000fce00000000ff */
.L_x_13558:
[----:B------:R-:W-:Y:S05]  /*7cb0*/  BSYNC B3 ;  /* 0x0000000000037941 */ /* 0x000fea0003800000 */
.L_x_13557:
        /* <DEDUP_REMOVED lines=17> */
.L_x_13564:
[----:B------:R-:W-:Y:S05]  /*7dd0*/  BSYNC B4 ;  /* 0x0000000000047941 */ /* 0x000fea0003800000 */
.L_x_13563:
[----:B------:R-:W-:-:S07]  /*7de0*/  F2FP.F16.F32.PACK_AB R39, RZ, R39 ;  /* 0x00000027ff27723e */ /* 0x000fce00000000ff */
.L_x_13562:
[----:B------:R-:W-:Y:S05]  /*7df0*/  BSYNC B3 ;  /* 0x0000000000037941 */ /* 0x000fea0003800000 */
.L_x_13561:
[----:B------:R-:W-:-:S05]  /*7e00*/  PRMT R39, R45, 0x5410, R39 ;  /* 0x000054102d277816 */ /* 0x000fca0000000027 */
[----:B------:R2:W-:Y:S02]  /*7e10*/  STG.E.64 desc[UR4][R78.64+0x400], R38 ;  /* 0x000400264e007986 */ /* 0x0005e4000c101b04 */
.L_x_13550:
[----:B------:R-:W-:Y:S05]  /*7e20*/  BSYNC B2 ;  /* 0x0000000000027941 */ /* 0x000fea0003800000 */
.L_x_13548:
        /* <DEDUP_REMOVED lines=9> */
.L_x_13566:
        /* <DEDUP_REMOVED lines=12> */
.L_x_13569:
[----:B------:R-:W-:Y:S05]  /*7f80*/  BSYNC B3 ;  /* 0x0000000000037941 */ /* 0x000fea0003800000 */
.L_x_13568:
        /* <DEDUP_REMOVED lines=18> */
.L_x_13573:
[----:B------:R-:W-:Y:S05]  /*80b0*/  BSYNC B4 ;  /* 0x0000000000047941 */ /* 0x000fea0003800000 */
.L_x_13572:
[----:B------:R-:W-:-:S07]  /*80c0*/  F2FP.F16.F32.PACK_AB R39, RZ, R39 ;  /* 0x00000027ff27723e */ /* 0x000fce00000000ff */
.L_x_13571:
[----:B------:R-:W-:Y:S05]  /*80d0*/  BSYNC B3 ;  /* 0x0000000000037941 */ /* 0x000fea0003800000 */
.L_x_13570:
        /* <DEDUP_REMOVED lines=18> */
.L_x_13577:
[----:B------:R-:W-:Y:S05]  /*8200*/  BSYNC B4 ;  /* 0x0000000000047941 */ /* 0x000fea0003800000 */
.L_x_13576:
[----:B------:R-:W-:-:S07]  /*8210*/  F2FP.F16.F32.PACK_AB R23, RZ, R39 ;  /* 0x00000027ff17723e */ /* 0x000fce00000000ff */
.L_x_13575:
[----:B------:R-:W-:Y:S05]  /*8220*/  BSYNC B3 ;  /* 0x0000000000037941 */ /* 0x000fea0003800000 */
.L_x_13574:
[----:B------:R-:W-:Y:S01]  /*8230*/  VIADD R39, R70, 0x283 ;  /* 0x0000028346277836 */ /* 0x000fe20000000000 */
[----:B------:R-:W-:Y:S04]  /*8240*/  BSSY B3, `(.L_x_13578) ;  /* 0x0000012000037945 */ /* 0x000fe80003800000 */
        /* <DEDUP_REMOVED lines=15> */
.L_x_13581:
[----:B------:R-:W-:Y:S05]  /*8340*/  BSYNC B4 ;  /* 0x0000000000047941 */ /* 0x000fea0003800000 */
.L_x_13580:
[----:B------:R-:W-:-:S07]  /*8350*/  F2FP.F16.F32.PACK_AB R39, RZ, R39 ;  /* 0x00000027ff27723e */ /* 0x000fce00000000ff */
.L_x_13579:
[----:B------:R-:W-:Y:S05]  /*8360*/  BSYNC B3 ;  /* 0x0000000000037941 */ /* 0x000fea0003800000 */
.L_x_13578:
[----:B------:R-:W-:-:S05]  /*8370*/  PRMT R39, R23, 0x5410, R39 ;  /* 0x0000541017277816 */ /* 0x000fca0000000027 */
[----:B------:R2:W-:Y:S02]  /*8380*/  STG.E.64 desc[UR4][R78.64+0x500], R38 ;  /* 0x000500264e007986 */ /* 0x0005e4000c101b04 */
.L_x_13567:
[----:B------:R-:W-:Y:S05]  /*8390*/  BSYNC B2 ;  /* 0x0000000000027941 */ /* 0x000fea0003800000 */
.L_x_13565:
        /* <DEDUP_REMOVED lines=9> */
.L_x_13583:
        /* <DEDUP_REMOVED lines=11> */
[----:B-1-34-:R-:W-:Y:S05]  /*84e0*/  CALL.REL.NOINC `($__internal_18_$__cuda_sm3x_div_rn_noftz_f32_slowpath) ;  /* 0x0000003400407944 */ /* 0x01afea0003c00000 */
.L_x_13586:
[----:B------:R-:W-:Y:S05]  /*84f0*/  BSYNC B3 ;  /* 0x0000000000037941 */ /* 0x000fea0003800000 */
.L_x_13585:
        /* <DEDUP_REMOVED lines=17> */
[----:B-1-34-:R-:W-:Y:S05]  /*8610*/  CALL.REL.NOINC `($__internal_18_$__cuda_sm3x_div_rn_noftz_f32_slowpath) ;  /* 0x0000003000f47944 */ /* 0x01afea0003c00000 */
.L_x_13590:
[----:B------:R-:W-:Y:S05]  /*8620*/  BSYNC B4 ;  /* 0x0000000000047941 */ /* 0x000fea0003800000 */
.L_x_13589:
[----:B------:R-:W-:-:S07]  /*8630*/  F2FP.F16.F32.PACK_AB R39, RZ, R39 ;  /* 0x00000027ff27723e */ /* 0x000fce00000000ff */
.L_x_13588:
[----:B------:R-:W-:Y:S05]  /*8640*/  BSYNC B3 ;  /* 0x0000000000037941 */ /* 0x000fea0003800000 */
.L_x_13587:
        /* <DEDUP_REMOVED lines=18> */
.L_x_13594:
[----:B------:R-:W-:Y:S05]  /*8770*/  BSYNC B4 ;  /* 0x0000000000047941 */ /* 0x000fea0003800000 */
.L_x_13593:
[----:B------:R-:W-:-:S07]  /*8780*/  F2FP.F16.F32.PACK_AB R23, RZ, R39 ;  /* 0x00000027ff17723e */ /* 0x000fce00000000ff */
.L_x_13592:
[----:B------:R-:W-:Y:S05]  /*8790*/  BSYNC B3 ;  /* 0x0000000000037941 */ /* 0x000fea0003800000 */
.L_x_13591:
        /* <DEDUP_REMOVED lines=17> */
.L_x_13598:
[----:B------:R-:W-:Y:S05]  /*88b0*/  BSYNC B4 ;  /* 0x0000000000047941 */ /* 0x000fea0003800000 */
.L_x_13597:
[----:B------:R-:W-:-:S07]  /*88c0*/  F2FP.F16.F32.PACK_AB R39, RZ, R39 ;  /* 0x00000027ff27723e */ /* 0x000fce00000000ff */
.L_x_13596:
[----:B------:R-:W-:Y:S05]  /*88d0*/  BSYNC B3 ;  /* 0x0000000000037941 */ /* 0x000fea0003800000 */
.L_x_13595:
[----:B------:R-:W-:-:S05]  /*88e0*/  PRMT R23, R23, 0x5410, R39 ;  /* 0x0000541017177816 */ /* 0x000fca0000000027 */
[----:B------:R0:W-:Y:S02]  /*88f0*/  STG.E.64 desc[UR4][R78.64+0x600], R22 ;  /* 0x000600164e007986 */ /* 0x0001e4000c101b04 */
.L_x_13584:
[----:B------:R-:W-:Y:S05]  /*8900*/  BSYNC B2 ;  /* 0x0000000000027941 */ /* 0x000fea0003800000 */
.L_x_13582:
        /* <DEDUP_REMOVED lines=9> */
.L_x_13600:
        /* <DEDUP_REMOVED lines=12> */
.L_x_13603:
[----:B------:R-:W-:Y:S05]  /*8a60*/  BSYNC B3 ;  /* 0x0000000000037941 */ /* 0x000fea0003800000 */
.L_x_13602:
        /* <DEDUP_REMOVED lines=18> */
.L_x_13607:
[----:B------:R-:W-:Y:S05]  /*8b90*/  BSYNC B4 ;  /* 0x0000000000047941 */ /* 0x000fea0003800000 */
.L_x_13606:
[----:B------:R-:W-:-:S07]  /*8ba0*/  F2FP.F16.F32.PACK_AB R39, RZ, R39 ;  /* 0x00000027ff27723e */ /* 0x000fce00000000ff */
.L_x_13605:
[----:B------:R-:W-:Y:S05]  /*8bb0*/  BSYNC B3 ;  /* 0x0000000000037941 */ /* 0x000fea0003800000 */
.L_x_13604:
        /* <DEDUP_REMOVED lines=18> */
.L_x_13611:
[----:B------:R-:W-:Y:S05]  /*8ce0*/  BSYNC B4 ;  /* 0x0000000000047941 */ /* 0x000fea0003800000 */
.L_x_13610:
[----:B------:R-:W-:-:S07]  /*8cf0*/  F2FP.F16.F32.PACK_AB R5, RZ, R39 ;  /* 0x00000027ff05723e */ /* 0x000fce00000000ff */
.L_x_13609:
[----:B------:R-:W-:Y:S05]  /*8d00*/  BSYNC B3 ;  /* 0x0000000000037941 */ /* 0x000fea0003800000 */
.L_x_13608:
        /* <DEDUP_REMOVED lines=17> */
.L_x_13615:
[----:B------:R-:W-:Y:S05]  /*8e20*/  BSYNC B4 ;  /* 0x0000000000047941 */ /* 0x000fea0003800000 */
.L_x_13614:
[----:B------:R-:W-:-:S07]  /*8e30*/  F2FP.F16.F32.PACK_AB R39, RZ, R39 ;  /* 0x00000027ff27723e */ /* 0x000fce00000000ff */
.L_x_13613:
[----:B------:R-:W-:Y:S05]  /*8e40*/  BSYNC B3 ;  /* 0x0000000000037941 */ /* 0x000fea0003800000 */
.L_x_13612:
[----:B------:R-:W-:-:S05]  /*8e50*/  PRMT R5, R5, 0x5410, R39 ;  /* 0x0000541005057816 */ /* 0x000fca0000000027 */
[----:B------:R0:W-:Y:S02]  /*8e60*/  STG.E.64 desc[UR4][R78.64+0x700], R4 ;  /* 0x000700044e007986 */ /* 0x0001e4000c101b04 */
.L_x_13601:
[----:B------:R-:W-:Y:S05]  /*8e70*/  BSYNC B2 ;  /* 0x0000000000027941 */ /* 0x000fea0003800000 */
.L_x_13599:
        /* <DEDUP_REMOVED lines=9> */
.L_x_13617:
        /* <DEDUP_REMOVED lines=11> */
[----:B---34-:R-:W-:Y:S05]  /*8fc0*/  CALL.REL.NOINC `($__internal_18_$__cuda_sm3x_div_rn_noftz_f32_slowpath) ;  /* 0x0000002800887944 */ /* 0x018fea0003c00000 */
.L_x_13620:
[----:B------:R-:W-:Y:S05]  /*8fd0*/  BSYNC B3 ;  /* 0x0000000000037941 */ /* 0x000fea0003800000 */
.L_x_13619:
        /* <DEDUP_REMOVED lines=17> */
[----:B---34-:R-:W-:Y:S05]  /*90f0*/  CALL.REL.NOINC `($__internal_18_$__cuda_sm3x_div_rn_noftz_f32_slowpath) ;  /* 0x00000028003c7944 */ /* 0x018fea0003c00000 */
.L_x_13624:
[----:B------:R-:W-:Y:S05]  /*9100*/  BSYNC B4 ;  /* 0x0000000000047941 */ /* 0x000fea0003800000 */
.L_x_13623:
[----:B------:R-:W-:-:S07]  /*9110*/  F2FP.F16.F32.PACK_AB R39, RZ, R39 ;  /* 0x00000027ff27723e */ /* 0x000fce00000000ff */
.L_x_13622:
[----:B------:R-:W-:Y:S05]  /*9120*/  BSYNC B3 ;  /* 0x0000000000037941 */ /* 0x000fea0003800000 */
.L_x_13621:
        /* <DEDUP_REMOVED lines=18> */
.L_x_13628:
[----:B------:R-:W-:Y:S05]  /*9250*/  BSYNC B4 ;  /* 0x0000000000047941 */ /* 0x000fea0003800000 */
.L_x_13627:
[----:B------:R-:W-:-:S07]  /*9260*/  F2FP.F16.F32.PACK_AB R3, RZ, R39 ;  /* 0x00000027ff03723e */ /* 0x000fce00000000ff */
.L_x_13626:
[----:B------:R-:W-:Y:S05]  /*9270*/  BSYNC B3 ;  /* 0x0000000000037941 */ /* 0x000fea0003800000 */
.L_x_13625:
        /* <DEDUP_REMOVED lines=17> */
.L_x_13632:
[----:B------:R-:W-:Y:S05]  /*9390*/  BSYNC B4 ;  /* 0x0000000000047941 */ /* 0x000fea0003800000 */
.L_x_13631:
[----:B------:R-:W-:-:S07]  /*93a0*/  F2FP.F16.F32.PACK_AB R39, RZ, R39 ;  /* 0x00000027ff27723e */ /* 0x000fce00000000ff */
.L_x_13630:
[----:B------:R-:W-:Y:S05]  /*93b0*/  BSYNC B3 ;  /* 0x0000000000037941 */ /* 0x000fea0003800000 */
.L_x_13629:
[----:B------:R-:W-:-:S05]  /*93c0*/  PRMT R3, R3, 0x5410, R39 ;  /* 0x0000541003037816 */ /* 0x000fca0000000027 */
[----:B------:R0:W-:Y:S02]  /*93d0*/  STG.E.64 desc[UR4][R78.64+0x800], R2 ;  /* 0x000800024e007986 */ /* 0x0001e4000c101b04 */
.L_x_13618:
[----:B------:R-:W-:Y:S05]  /*93e0*/  BSYNC B2 ;  /* 0x0000000000027941 */ /* 0x000fea0003800000 */
.L_x_13616:
        /* <DEDUP_REMOVED lines=9> */
.L_x_13634:
        /* <DEDUP_REMOVED lines=11> */
[----:B-1-34-:R-:W-:Y:S05]  /*9530*/  CALL.REL.NOINC `($__internal_18_$__cuda_sm3x_div_rn_noftz_f32_slowpath) ;  /* 0x00000024002c7944 */ /* 0x01afea0003c00000 */
.L_x_13637:
[----:B------:R-:W-:Y:S05]  /*9540*/  BSYNC B3 ;  /* 0x0000000000037941 */ /* 0x000fea0003800000 */
.L_x_13636:
        /* <DEDUP_REMOVED lines=18> */
.L_x_13641:
[----:B------:R-:W-:Y:S05]  /*9670*/  BSYNC B4 ;  /* 0x0000000000047941 */ /* 0x000fea0003800000 */
.L_x_13640:
[----:B------:R-:W-:-:S07]  /*9680*/  F2FP.F16.F32.PACK_AB R39, RZ, R39 ;  /* 0x00000027ff27723e */ /* 0x000fce00000000ff */
.L_x_13639:
[----:B------:R-:W-:Y:S05]  /*9690*/  BSYNC B3 ;  /* 0x0000000000037941 */ /* 0x000fea0003800000 */
.L_x_13638:
        /* <DEDUP_REMOVED lines=18> */
.L_x_13645:
[----:B------:R-:W-:Y:S05]  /*97c0*/  BSYNC B4 ;  /* 0x0000000000047941 */ /* 0x000fea0003800000 */
.L_x_13644:
[----:B------:R-:W-:-:S07]  /*97d0*/  F2FP.F16.F32.PACK_AB R3, RZ, R39 ;  /* 0x00000027ff03723e */ /* 0x000fce00000000ff */
.L_x_13643:
[----:B------:R-:W-:Y:S05]  /*97e0*/  BSYNC B3 ;  /* 0x0000000000037941 */ /* 0x000fea0003800000 */
.L_x_13642:
        /* <DEDUP_REMOVED lines=17> */
.L_x_13649:
[----:B------:R-:W-:Y:S05]  /*9900*/  BSYNC B4 ;  /* 0x0000000000047941 */ /* 0x000fea0003800000 */
.L_x_13648:
[----:B------:R-:W-:-:S07]  /*9910*/  F2FP.F16.F32.PACK_AB R39, RZ, R39 ;  /* 0x00000027ff27723e */ /* 0x000fce00000000ff */
.L_x_13647:
[----:B------:R-:W-:Y:S05]  /*9920*/  BSYNC B3 ;  /* 0x0000000000037941 */ /* 0x000fea0003800000 */
.L_x_13646:
[----:B------:R-:W-:-:S05]  /*9930*/  PRMT R3, R3, 0x5410, R39 ;  /* 0x0000541003037816 */ /* 0x000fca0000000027 */
[----:B------:R0:W-:Y:S02]  /*9940*/  STG.E.64 desc[UR4][R78.64+0x900], R2 ;  /* 0x000900024e007986 */ /* 0x0001e4000c101b04 */
.L_x_13635:
[----:B------:R-:W-:Y:S05]  /*9950*/  BSYNC B2 ;  /* 0x0000000000027941 */ /* 0x000fea0003800000 */
.L_x_13633:
        /* <DEDUP_REMOVED lines=9> */
.L_x_13651:
        /* <DEDUP_REMOVED lines=12> */
.L_x_13654:
[----:B------:R-:W-:Y:S05]  /*9ab0*/  BSYNC B3 ;  /* 0x0000000000037941 */ /* 0x000fea0003800000 */
.L_x_13653:
        /* <DEDUP_REMOVED lines=18> */
.L_x_13658:
[----:B------:R-:W-:Y:S05]  /*9be0*/  BSYNC B4 ;  /* 0x0000000000047941 */ /* 0x000fea0003800000 */
.L_x_13657:
[----:B------:R-:W-:-:S07]  /*9bf0*/  F2FP.F16.F32.PACK_AB R39, RZ, R39 ;  /* 0x00000027ff27723e */ /* 0x000fce00000000ff */
.L_x_13656:
[----:B------:R-:W-:Y:S05]  /*9c00*/  BSYNC B3 ;  /* 0x0000000000037941 */ /* 0x000fea0003800000 */
.L_x_13655:
        /* <DEDUP_REMOVED lines=18> */
.L_x_13662:
[----:B------:R-:W-:Y:S05]  /*9d30*/  BSYNC B4 ;  /* 0x0000000000047941 */ /* 0x000fea0003800000 */
.L_x_13661:
[----:B------:R-:W-:-:S07]  /*9d40*/  F2FP.F16.F32.PACK_AB R3, RZ, R39 ;  /* 0x00000027ff03723e */ /* 0x000fce00000000ff */
.L_x_13660:
[----:B------:R-:W-:Y:S05]  /*9d50*/  BSYNC B3 ;  /* 0x0000000000037941 */ /* 0x000fea0003800000 */
.L_x_13659:
        /* <DEDUP_REMOVED lines=17> */
.L_x_13666:
[----:B------:R-:W-:Y:S05]  /*9e70*/  BSYNC B4 ;  /* 0x0000000000047941 */ /* 0x000fea0003800000 */
.L_x_13665:
[----:B------:R-:W-:-:S07]  /*9e80*/  F2FP.F16.F32.PACK_AB R39, RZ, R39 ;  /* 0x00000027ff27723e */ /* 0x000fce00000000ff */
.L_x_13664:
[----:B------:R-:W-:Y:S05]  /*9e90*/  BSYNC B3 ;  /* 0x0000000000037941 */ /* 0x000fea0003800000 */
.L_x_13663:
[----:B------:R-:W-:-:S05]  /*9ea0*/  PRMT R3, R3, 0x5410, R39 ;  /* 0x0000541003037816 */ /* 0x000fca0000000027 */
[----:B------:R0:W-:Y:S02]  /*9eb0*/  STG.E.64 desc[UR4][R78.64+0xa00], R2 ;  /* 0x000a00024e007986 */ /* 0x0001e4000c101b04 */
.L_x_13652:
[----:B------:R-:W-:Y:S05]  /*9ec0*/  BSYNC B2 ;  /* 0x0000000000027941 */ /* 0x000fea0003800000 */
.L_x_13650:
        /* <DEDUP_REMOVED lines=9> */
.L_x_13668:
        /* <DEDUP_REMOVED lines=12> */
.L_x_13671:
[----:B------:R-:W-:Y:S05]  /*a020*/  BSYNC B3 ;  /* 0x0000000000037941 */ /* 0x000fea0003800000 */
.L_x_13670:
        /* <DEDUP_REMOVED lines=18> */
.L_x_13675:
[----:B------:R-:W-:Y:S05]  /*a150*/  BSYNC B4 ;  /* 0x0000000000047941 */ /* 0x000fea0003800000 */
.L_x_13674:
[----:B------:R-:W-:-:S07]  /*a160*/  F2FP.F16.F32.PACK_AB R39, RZ, R39 ;  /* 0x00000027ff27723e */ /* 0x000fce00000000ff */
.L_x_13673:
[----:B------:R-:W-:Y:S05]  /*a170*/  BSYNC B3 ;  /* 0x0000000000037941 */ /* 0x000fea0003800000 */
.L_x_13672:
        /* <DEDUP_REMOVED lines=18> */
.L_x_13679:
[----:B------:R-:W-:Y:S05]  /*a2a0*/  BSYNC B4 ;  /* 0x0000000000047941 */ /* 0x000fea0003800000 */
.L_x_13678:
[----:B------:R-:W-:-:S07]  /*a2b0*/  F2FP.F16.F32.PACK_AB R3, RZ, R39 ;  /* 0x00000027ff03723e */ /* 0x000fce00000000ff */
.L_x_13677:
[----:B------:R-:W-:Y:S05]  /*a2c0*/  BSYNC B3 ;  /* 0x0000000000037941 */ /* 0x000fea0003800000 */
.L_x_13676:
        /* <DEDUP_REMOVED lines=17> */
.L_x_13683:
[----:B------:R-:W-:Y:S05]  /*a3e0*/  BSYNC B4 ;  /* 0x0000000000047941 */ /* 0x000fea0003800000 */
.L_x_13682:
[----:B------:R-:W-:-:S07]  /*a3f0*/  F2FP.F16.F32.PACK_AB R39, RZ, R39 ;  /* 0x00000027ff27723e */ /* 0x000fce00000000ff */
.L_x_13681:
[----:B------:R-:W-:Y:S05]  /*a400*/  BSYNC B3 ;  /* 0x0000000000037941 */ /* 0x000fea0003800000 */
.L_x_13680:
[----:B------:R-:W-:-:S05]  /*a410*/  PRMT R3, R3, 0x5410, R39 ;  /* 0x0000541003037816 */ /* 0x000fca0000000027 */
[----:B------:R0:W-:Y:S02]  /*a420*/  STG.E.64 desc[UR4][R78.64+0xb00], R2 ;  /* 0x000b00024e007986 */ /* 0x0001e4000c101b04 */
.L_x_13669:
[----:B------:R-:W-:Y:S05]  /*a430*/  BSYNC B2 ;  /* 0x0000000000027941 */ /* 0x000fea0003800000 */
.L_x_13667:
        /* <DEDUP_REMOVED lines=9> */
.L_x_13685:
        /* <DEDUP_REMOVED lines=12> */
.L_x_13688:
[----:B------:R-:W-:Y:S05]  /*a590*/  BSYNC B3 ;  /* 0x0000000000037941 */ /* 0x000fea0003800000 */
.L_x_13687:
[----:B------:R-:W-:Y:S01]  /*a5a0*/  IADD3 R3, R70, 0x601, RZ ;  /* 0x0000060146037810 */ /* 0x000fe20007ffe0ff */
[----:B------:R-:W-:Y:S03]  /*a5b0*/  BSSY B3, `(.L_x_13689) ;  /* 0x0000013000037945 */ /* 0x000fe60003800000 */
[----:B------:R-:W-:Y:S02]  /*a5c0*/  ISETP.GE.AND P0, PT, R3, R0, PT ;  /* 0x000000000300720c */ /* 0x000fe40003f06270 */
[----:B------:R-:W-:-:S11]  /*a5d0*/  F2FP.F16.F32.PACK_AB R3, RZ, R39 ;  /* 0x00000027ff03723e */ /* 0x000fd600000000ff */
        /* <DEDUP_REMOVED lines=14> */
.L_x_13692:
[----:B------:R-:W-:Y:S05]  /*a6c0*/  BSYNC B4 ;  /* 0x0000000000047941 */ /* 0x000fea0003800000 */
.L_x_13691:
[----:B------:R-:W-:-:S07]  /*a6d0*/  F2FP.F16.F32.PACK_AB R2, RZ, R39 ;  /* 0x00000027ff02723e */ /* 0x000fce00000000ff */
.L_x_13690:
[----:B------:R-:W-:Y:S05]  /*a6e0*/  BSYNC B3 ;  /* 0x0000000000037941 */ /* 0x000fea0003800000 */
.L_x_13689:
        /* <DEDUP_REMOVED lines=18> */
.L_x_13696:
[----:B------:R-:W-:Y:S05]  /*a810*/  BSYNC B4 ;  /* 0x0000000000047941 */ /* 0x000fea0003800000 */
.L_x_13695:
[----:B------:R-:W-:-:S07]  /*a820*/  F2FP.F16.F32.PACK_AB R4, RZ, R39 ;  /* 0x00000027ff04723e */ /* 0x000fce00000000ff */
.L_x_13694:
[----:B------:R-:W-:Y:S05]  /*a830*/  BSYNC B3 ;  /* 0x0000000000037941 */ /* 0x000fea0003800000 */
.L_x_13693:
        /* <DEDUP_REMOVED lines=17> */
.L_x_13700:
[----:B------:R-:W-:Y:S05]  /*a950*/  BSYNC B4 ;  /* 0x0000000000047941 */ /* 0x000fea0003800000 */
.L_x_13699:
[----:B------:R-:W-:-:S07]  /*a960*/  F2FP.F16.F32.PACK_AB R3, RZ, R39 ;  /* 0x00000027ff03723e */ /* 0x000fce00000000ff */
.L_x_13698:
[----:B------:R-:W-:Y:S05]  /*a970*/  BSYNC B3 ;  /* 0x0000000000037941 */ /* 0x000fea0003800000 */
.L_x_13697:
[----:B------:R-:W-:-:S05]  /*a980*/  PRMT R3, R4, 0x5410, R3 ;  /* 0x0000541004037816 */ /* 0x000fca0000000003 */
[----:B------:R0:W-:Y:S02]  /*a990*/  STG.E.64 desc[UR4][R78.64+0xc00], R2 ;  /* 0x000c00024e007986 */ /* 0x0001e4000c101b04 */
.L_x_13686:
[----:B------:R-:W-:Y:S05]  /*a9a0*/  BSYNC B2 ;  /* 0x0000000000027941 */ /* 0x000fea0003800000 */
.L_x_13684:
        /* <DEDUP_REMOVED lines=9> */
.L_x_13702:
        /* <DEDUP_REMOVED lines=12> */
.L_x_13705:
[----:B------:R-:W-:Y:S05]  /*ab00*/  BSYNC B3 ;  /* 0x0000000000037941 */ /* 0x000fea0003800000 */
.L_x_13704:
[----:B------:R-:W-:Y:S01]  /*ab10*/  VIADD R3, R70, 0x681 ;  /* 0x0000068146037836 */ /* 0x000fe20000000000 */
[----:B------:R-:W-:Y:S04]  /*ab20*/  BSSY B3, `(.L_x_13706) ;  /* 0x0000013000037945 */ /* 0x000fe80003800000 */
        /* <DEDUP_REMOVED lines=16> */
.L_x_13709:
[----:B------:R-:W-:Y:S05]  /*ac30*/  BSYNC B4 ;  /* 0x0000000000047941 */ /* 0x000fea0003800000 */
.L_x_13708:
[----:B------:R-:W-:-:S07]  /*ac40*/  F2FP.F16.F32.PACK_AB R2, RZ, R39 ;  /* 0x00000027ff02723e */ /* 0x000fce00000000ff */
.L_x_13707:
[----:B------:R-:W-:Y:S05]  /*ac50*/  BSYNC B3 ;  /* 0x0000000000037941 */ /* 0x000fea0003800000 */
.L_x_13706:
        /* <DEDUP_REMOVED lines=18> */
.L_x_13713:
[----:B------:R-:W-:Y:S05]  /*ad80*/  BSYNC B4 ;  /* 0x0000000000047941 */ /* 0x000fea0003800000 */
.L_x_13712:
[----:B------:R-:W-:-:S07]  /*ad90*/  F2FP.F16.F32.PACK_AB R5, RZ, R39 ;  /* 0x00000027ff05723e */ /* 0x000fce00000000ff */
.L_x_13711:
[----:B------:R-:W-:Y:S05]  /*ada0*/  BSYNC B3 ;  /* 0x0000000000037941 */ /* 0x000fea0003800000 */
.L_x_13710:
        /* <DEDUP_REMOVED lines=17> */
.L_x_13717:
[----:B------:R-:W-:Y:S05]  /*aec0*/  BSYNC B4 ;  /* 0x0000000000047941 */ /* 0x000fea0003800000 */
.L_x_13716:
[----:B------:R-:W-:-:S07]  /*aed0*/  F2FP.F16.F32.PACK_AB R3, RZ, R39 ;  /* 0x00000027ff03723e */ /* 0x000fce00000000ff */
.L_x_13715:
[----:B------:R-:W-:Y:S05]  /*aee0*/  BSYNC B3 ;  /* 0x0000000000037941 */ /* 0x000fea0003800000 */
.L_x_13714:
[----:B------:R-:W-:-:S05]  /*aef0*/  PRMT R3, R5, 0x5410, R3 ;  /* 0x0000541005037816 */ /* 0x000fca0000000003 */
[----:B------:R0:W-:Y:S02]  /*af00*/  STG.E.64 desc[UR4][R78.64+0xd00], R2 ;  /* 0x000d00024e007986 */ /* 0x0001e4000c101b04 */
.L_x_13703:
[----:B------:R-:W-:Y:S05]  /*af10*/  BSYNC B2 ;  /* 0x0000000000027941 */ /* 0x000fea0003800000 */
.L_x_13701:
        /* <DEDUP_REMOVED lines=9> */
.L_x_13719:
        /* <DEDUP_REMOVED lines=12> */
.L_x_13722:
[----:B------:R-:W-:Y:S05]  /*b070*/  BSYNC B3 ;  /* 0x0000000000037941 */ /* 0x000fea0003800000 */
.L_x_13721:
        /* <DEDUP_REMOVED lines=18> */
.L_x_13726:
[----:B------:R-:W-:Y:S05]  /*b1a0*/  BSYNC B4 ;  /* 0x0000000000047941 */ /* 0x000fea0003800000 */
.L_x_13725:
[----:B------:R-:W-:-:S07]  /*b1b0*/  F2FP.F16.F32.PACK_AB R2, RZ, R39 ;  /* 0x00000027ff02723e */ /* 0x000fce00000000ff */
.L_x_13724:
[----:B------:R-:W-:Y:S05]  /*b1c0*/  BSYNC B3 ;  /* 0x0000000000037941 */ /* 0x000fea0003800000 */
.L_x_13723:
        /* <DEDUP_REMOVED lines=18> */
.L_x_13730:
[----:B------:R-:W-:Y:S05]  /*b2f0*/  BSYNC B4 ;  /* 0x0000000000047941 */ /* 0x000fea0003800000 */
.L_x_13729:
[----:B------:R-:W-:-:S07]  /*b300*/  F2FP.F16.F32.PACK_AB R3, RZ, R39 ;  /* 0x00000027ff03723e */ /* 0x000fce00000000ff */
.L_x_13728:
[----:B------:R-:W-:Y:S05]  /*b310*/  BSYNC B3 ;  /* 0x0000000000037941 */ /* 0x000fea0003800000 */
.L_x_13727:
        /* <DEDUP_REMOVED lines=17> */
.L_x_13734:
[----:B------:R-:W-:Y:S05]  /*b430*/  BSYNC B4 ;  /* 0x0000000000047941 */ /* 0x000fea0003800000 */
.L_x_13733:
[----:B------:R-:W-:-:S07]  /*b440*/  F2FP.F16.F32.PACK_AB R39, RZ, R39 ;  /* 0x00000027ff27723e */ /* 0x000fce00000000ff */
.L_x_13732:
[----:B------:R-:W-:Y:S05]  /*b450*/  BSYNC B3 ;  /* 0x0000000000037941 */ /* 0x000fea0003800000 */
.L_x_13731:
[----:B------:R-:W-:-:S05]  /*b460*/  PRMT R3, R3, 0x5410, R39 ;  /* 0x0000541003037816 */ /* 0x000fca0000000027 */
[----:B------:R0:W-:Y:S02]  /*b470*/  STG.E.64 desc[UR4][R78.64+0xe00], R2 ;  /* 0x000e00024e007986 */ /* 0x0001e4000c101b04 */
.L_x_13720:
[----:B------:R-:W-:Y:S05]  /*b480*/  BSYNC B2 ;  /* 0x0000000000027941 */ /* 0x000fea0003800000 */
.L_x_13718:
        /* <DEDUP_REMOVED lines=8> */
.L_x_13735:
        /* <DEDUP_REMOVED lines=12> */
.L_x_13737:
[----:B------:R-:W-:Y:S05]  /*b5d0*/  BSYNC B2 ;  /* 0x0000000000027941 */ /* 0x000fea0003800000 */
.L_x_13736:
        /* <DEDUP_REMOVED lines=18> */
.L_x_13741:
[----:B------:R-:W-:Y:S05]  /*b700*/  BSYNC B3 ;  /* 0x0000000000037941 */ /* 0x000fea0003800000 */
.L_x_13740:
[----:B------:R-:W-:-:S07]  /*b710*/  F2FP.F16.F32.PACK_AB R3, RZ, R39 ;  /* 0x00000027ff03723e */ /* 0x000fce00000000ff */
.L_x_13739:
[----:B------:R-:W-:Y:S05]  /*b720*/  BSYNC B2 ;  /* 0x0000000000027941 */ /* 0x000fea0003800000 */
.L_x_13738:
        /* <DEDUP_REMOVED lines=17> */
.L_x_13745:
[----:B------:R-:W-:Y:S05]  /*b840*/  BSYNC B3 ;  /* 0x0000000000037941 */ /* 0x000fea0003800000 */
.L_x_13744:
[----:B------:R-:W-:-:S07]  /*b850*/  F2FP.F16.F32.PACK_AB R2, RZ, R39 ;  /* 0x00000027ff02723e */ /* 0x000fce00000000ff */
.L_x_13743:
[----:B------:R-:W-:Y:S05]  /*b860*/  BSYNC B2 ;  /* 0x0000000000027941 */ /* 0x000fea0003800000 */
.L_x_13742:
        /* <DEDUP_REMOVED lines=17> */
.L_x_13749:
[----:B------:R-:W-:Y:S05]  /*b980*/  BSYNC B3 ;  /* 0x0000000000037941 */ /* 0x000fea0003800000 */
.L_x_13748:
[----:B------:R-:W-:-:S07]  /*b990*/  F2FP.F16.F32.PACK_AB R39, RZ, R39 ;  /* 0x00000027ff27723e */ /* 0x000fce00000000ff */
.L_x_13747:
[----:B------:R-:W-:Y:S05]  /*b9a0*/  BSYNC B2 ;  /* 0x0000000000027941 */ /* 0x000fea0003800000 */
.L_x_13746:
[----:B------:R-:W-:Y:S02]  /*b9b0*/  PRMT R4, R4, 0x5410, R3 ;  /* 0x0000541004047816 */ /* 0x000fe40000000003 */
[----:B------:R-:W-:-:S05]  /*b9c0*/  PRMT R5, R2, 0x5410, R39 ;  /* 0x0000541002057816 */ /* 0x000fca0000000027 */
[----:B------:R-:W-:Y:S01]  /*b9d0*/  STG.E.64 desc[UR4][R78.64+0xf00], R4 ;  /* 0x000f00044e007986 */ /* 0x000fe2000c101b04 */
[----:B------:R-:W-:Y:S05]  /*b9e0*/  EXIT ;  /* 0x000000000000794d */ /* 0x000fea0003800000 */
        .weak           $__internal_18_$__cuda_sm3x_div_rn_noftz_f32_slowpath
        .type           $__internal_18_$__cuda_sm3x_div_rn_noftz_f32_slowpath,@function
        .size           $__internal_18_$__cuda_sm3x_div_rn_noftz_f32_slowpath,(.L_x_14352 - $__internal_18_$__cuda_sm3x_div_rn_noftz_f32_slowpath)
$__internal_18_$__cuda_sm3x_div_rn_noftz_f32_slowpath:
        /* <DEDUP_REMOVED lines=37> */
.L_x_13751:
        /* <DEDUP_REMOVED lines=32> */
[C---:B------:R-:W-:Y:S01]  /*be40*/  VIADD R72, R67.reuse, 0x20 ;  /* 0x0000002043487836 */ /* 0x040fe20000000000 */
[C---:B------:R-:W-:Y:S02]  /*be50*/  ISETP.NE.AND P2, PT, R67.reuse, RZ, PT ;  /* 0x000000ff4300720c */ /* 0x040fe40003f45270 */
[----:B------:R-:W-:Y:S02]  /*be60*/  ISETP.NE.AND P1, PT, R67, RZ, PT ;  /* 0x000000ff4300720c */ /* 0x000fe40003f25270 */
[----:B------:R-:W-:Y:S02]  /*be70*/  LOP3.LUT R39, R39, 0x7fffff, RZ, 0xc0, !PT ;  /* 0x007fffff27277812 */ /* 0x000fe400078ec0ff */
[----:B------:R-:W-:-:S02]  /*be80*/  IADD3 R67, -R67, RZ, RZ ;  /* 0x000000ff43437210 */ /* 0x000fc40007ffe1ff */
[----:B------:R-:W-:Y:S02]  /*be90*/  LOP3.LUT R69, R39, 0x800000, RZ, 0xfc, !PT ;  /* 0x0080000027457812 */ /* 0x000fe400078efcff */
[----:B------:R-:W-:Y:S02]  /*bea0*/  FSETP.NEU.FTZ.AND P0, PT, R76, R73, PT ;  /* 0x000000494c00720b */ /* 0x000fe40003f1d000 */
        /* <DEDUP_REMOVED lines=12> */
.L_x_13758:
[----:B------:R-:W-:-:S04]  /*bf70*/  LOP3.LUT R75, R75, 0x80000000, RZ, 0xc0, !PT ;  /* 0x800000004b4b7812 */ /* 0x000fc800078ec0ff */
[----:B------:R-:W-:Y:S01]  /*bf80*/  LOP3.LUT R75, R75, 0x7f800000, RZ, 0xfc, !PT ;  /* 0x7f8000004b4b7812 */ /* 0x000fe200078efcff */
[----:B------:R-:W-:Y:S06]  /*bf90*/  BRA `(.L_x_13759) ;  /* 0x0000000000047947 */ /* 0x000fec0003800000 */
.L_x_13757:
[----:B------:R-:W-:-:S07]  /*bfa0*/  LEA R75, R76, R75, 0x17 ;  /* 0x0000004b4c4b7211 */ /* 0x000fce00078eb8ff */
.L_x_13759:
[----:B------:R-:W-:Y:S05]  /*bfb0*/  BSYNC B1 ;  /* 0x0000000000017941 */ /* 0x000fea0003800000 */
.L_x_13756:
[----:B------:R-:W-:Y:S01]  /*bfc0*/  MOV R39, R75 ;  /* 0x0000004b00277202 */ /* 0x000fe20000000f00 */
[----:B------:R-:W-:Y:S06]  /*bfd0*/  BRA `(.L_x_13760) ;  /* 0x0000000000207947 */ /* 0x000fec0003800000 */
.L_x_13755:
[----:B------:R-:W-:-:S04]  /*bfe0*/  LOP3.LUT R72, R73, 0x80000000, R72, 0x48, !PT ;  /* 0x8000000049487812 */ /* 0x000fc800078e4848 */
[----:B------:R-:W-:Y:S01]  /*bff0*/  LOP3.LUT R39, R72, 0x7f800000, RZ, 0xfc, !PT ;  /* 0x7f80000048277812 */ /* 0x000fe200078efcff */
[----:B------:R-:W-:Y:S06]  /*c000*/  BRA `(.L_x_13760) ;  /* 0x0000000000147947 */ /* 0x000fec0003800000 */
.L_x_13754:
[----:B------:R-:W-:Y:S01]  /*c010*/  LOP3.LUT R39, R73, 0x80000000, R72, 0x48, !PT ;  /* 0x8000000049277812 */ /* 0x000fe200078e4848 */
[----:B------:R-:W-:Y:S06]  /*c020*/  BRA `(.L_x_13760) ;  /* 0x00000000000c7947 */ /* 0x000fec0003800000 */
.L_x_13753:
[----:B------:R-:W0:Y:S01]  /*c030*/  MUFU.RSQ R39, -QNAN ;  /* 0xffc0000000277908 */ /* 0x000e220000001400 */
[----:B------:R-:W-:Y:S05]  /*c040*/  BRA `(.L_x_13760) ;  /* 0x0000000000047947 */ /* 0x000fea0003800000 */
.L_x_13752:
[----:B------:R-:W-:-:S07]  /*c050*/  FADD.FTZ R39, R72, R65 ;  /* 0x0000004148277221 */ /* 0x000fce0000010000 */
.L_x_13760:
[----:B------:R-:W-:Y:S05]  /*c060*/  BSYNC B0 ;  /* 0x0000000000007941 */ /* 0x000fea0003800000 */
.L_x_13750:
[----:B------:R-:W-:-:S06]  /*c070*/  HFMA2.MMA R75, -RZ, RZ, 0, 0 ;  /* 0x00000000ff4b7435 */ /* 0x000fcc00000001ff */
[----:B0-----:R-:W-:Y:S05]  /*c080*/  RET.REL.NODEC R74 `(_ZN18transformer_engine47scaled_upper_triang_masked_softmax_warp_forwardI6__halfS1_fLi11EEEvPT0_PKT_T1_iii) ;  /* 0xffffff3c4adc7950 */ /* 0x001fea0003c3ffff */
.L_x_13761:
        /* <DEDUP_REMOVED lines=15> */
.L_x_14352:


//--------------------- .text._ZN18transformer_engine47scaled_upper_triang_masked_softmax_warp_forwardI6__halfS1_fLi10EEEvPT0_PKT_T1_iii --------------------------
	.section	.text._ZN18transformer_engine47scaled_upper_triang_masked_softmax_warp_forwardI6__halfS1_fLi10EEEvPT0_PKT_T1_iii,"ax",@progbits
	.align	128
        .global         _ZN18transformer_engine47scaled_upper_triang_masked_softmax_warp_forwardI6__halfS1_fLi10EEEvPT0_PKT_T1_iii
        .type           _ZN18transformer_engine47scaled_upper_triang_masked_softmax_warp_forwardI6__halfS1_fLi10EEEvPT0_PKT_T1_iii,@function
        .size           _ZN18transformer_engine47scaled_upper_triang_masked_softmax_warp_forwardI6__halfS1_fLi10EEEvPT0_PKT_T1_iii,(.L_x_14353 - _ZN18transformer_engine47scaled_upper_triang_masked_softmax_warp_forwardI6__halfS1_fLi10EEEvPT0_PKT_T1_iii)
        .other          _ZN18transformer_engine47scaled_upper_triang_masked_softmax_warp_forwardI6__halfS1_fLi10EEEvPT0_PKT_T1_iii,@"STO_CUDA_ENTRY STV_DEFAULT"
_ZN18transformer_engine47scaled_upper_triang_masked_softmax_warp_forwardI6__halfS1_fLi10EEEvPT0_PKT_T1_iii:
.text._ZN18transformer_engine47scaled_upper_triang_masked_softmax_warp_forwardI6__halfS1_fLi10EEEvPT0_PKT_T1_iii:
[----:B------:R-:W-:Y:S01]  /*0000*/  LDC R1, c[0x0][0x28] ;  /* 0x00000a00ff017b82 */ /* 0x000fe20000000800 */
[----:B------:R-:W0:Y:S07]  /*0010*/  S2R R34, SR_TID.X ;  /* 0x0000000000227919 */ /* 0x000e2e0000002100 */
[----:B------:R-:W1:Y:S01]  /*0020*/  S2UR UR4, SR_CTAID.Y ;  /* 0x00000000000479c3 */ /* 0x000e620000002600 */
[----:B------:R-:W-:Y:S01]  /*0030*/  ULDC UR6, c[0x0][0x228] ;  /* 0x00008a0000067ab9 */ /* 0x000fe20000000800 */
[----:B------:R-:W-:Y:S01]  /*0040*/  BSSY B0, `(.L_x_13762) ;  /* 0x0000040000007945 */ /* 0x000fe20003800000 */
[----:B------:R-:W1:Y:S01]  /*0050*/  S2R R0, SR_TID.Y ;  /* 0x0000000000007919 */ /* 0x000e620000002200 */
[----:B------:R-:W-:Y:S01]  /*0060*/  USHF.R.S32.HI UR5, URZ, 0x1f, UR6 ;  /* 0x0000001f3f057899 */ /* 0x000fe20008011406 */
[----:B------:R-:W-:Y:S01]  /*0070*/  MOV R28, 0xff800000 ;  /* 0xff800000001c7802 */ /* 0x000fe20000000f00 */
[----:B------:R-:W-:Y:S01]  /*0080*/  IMAD.MOV.U32 R29, RZ, RZ, -0x800000 ;  /* 0xff800000ff1d7424 */ /* 0x000fe200078e00ff */
[----:B------:R-:W2:Y:S01]  /*0090*/  S2R R38, SR_CTAID.X ;  /* 0x0000000000267919 */ /* 0x000ea20000002500 */
[----:B------:R-:W1:Y:S01]  /*00a0*/  LDC R3, c[0x0][0x4] ;  /* 0x00000100ff037b82 */ /* 0x000e620000000800 */
[----:B------:R-:W-:-:S02]  /*00b0*/  MOV R30, 0xff800000 ;  /* 0xff800000001e7802 */ /* 0x000fc40000000f00 */
[----:B------:R-:W-:Y:S02]  /*00c0*/  MOV R31, 0xff800000 ;  /* 0xff800000001f7802 */ /* 0x000fe40000000f00 */
[----:B------:R-:W-:Y:S02]  /*00d0*/  MOV R39, 0xff800000 ;  /* 0xff80000000277802 */ /* 0x000fe40000000f00 */
[----:B0-----:R-:W-:Y:S01]  /*00e0*/  SHF.L.U32 R34, R34, 0x2, RZ ;  /* 0x0000000222227819 */ /* 0x001fe200000006ff */
[----:B-1----:R-:W-:Y:S01]  /*00f0*/  IMAD R3, R3, UR4, R0 ;  /* 0x0000000403037c24 */ /* 0x002fe2000f8e0200 */
[----:B------:R-:W-:Y:S02]  /*0100*/  ULDC UR4, c[0x0][0xc] ;  /* 0x0000030000047ab9 */ /* 0x000fe40000000800 */
[----:B------:R-:W-:Y:S01]  /*0110*/  SHF.R.S32.HI R35, RZ, 0x1f, R34 ;  /* 0x0000001fff237819 */ /* 0x000fe20000011422 */
[----:B------:R-:W-:Y:S01]  /*0120*/  VIADD R4, R34, 0x100 ;  /* 0x0000010022047836 */ /* 0x000fe20000000000 */
[----:B--2---:R-:W-:Y:S01]  /*0130*/  IADD3 R0, R38, 0x1, RZ ;  /* 0x0000000126007810 */ /* 0x004fe20007ffe0ff */
[----:B------:R-:W-:Y:S01]  /*0140*/  IMAD R3, R3, UR4, R38 ;  /* 0x0000000403037c24 */ /* 0x000fe2000f8e0226 */
[----:B------:R-:W-:Y:S01]  /*0150*/  ULDC UR4, c[0x0][0x224] ;  /* 0x0000890000047ab9 */ /* 0x000fe20000000800 */
[C---:B------:R-:W-:Y:S01]  /*0160*/  IADD3 R2, R34.reuse, 0x80, RZ ;  /* 0x0000008022027810 */ /* 0x040fe20007ffe0ff */
[C---:B------:R-:W-:Y:S01]  /*0170*/  VIADD R8, R34.reuse, 0x380 ;  /* 0x0000038022087836 */ /* 0x040fe20000000000 */
[----:B------:R-:W-:Y:S01]  /*0180*/  IADD3 R6, R34, 0x180, RZ ;  /* 0x0000018022067810 */ /* 0x000fe20007ffe0ff */
[C---:B------:R-:W-:Y:S01]  /*0190*/  IMAD R5, R3.reuse, UR5, RZ ;  /* 0x0000000503057c24 */ /* 0x040fe2000f8e02ff */
[C---:B------:R-:W-:Y:S01]  /*01a0*/  IADD3 R40, -R3.reuse, UR4, RZ ;  /* 0x0000000403287c10 */ /* 0x040fe2000fffe1ff */
[----:B------:R-:W-:Y:S01]  /*01b0*/  IMAD.WIDE.U32 R36, R3, UR6, R34 ;  /* 0x0000000603247c25 */ /* 0x000fe2000f8e0022 */
[----:B------:R-:W-:-:S02]  /*01c0*/  ULDC.64 UR4, c[0x0][0x218] ;  /* 0x0000860000047ab9 */ /* 0x000fc40000000a00 */
[----:B------:R-:W-:Y:S02]  /*01d0*/  ISETP.GT.AND P0, PT, R40, RZ, PT ;  /* 0x000000ff2800720c */ /* 0x000fe40003f04270 */
        /* <DEDUP_REMOVED lines=38> */
.L_x_13763:
[----:B------:R-:W-:Y:S05]  /*0440*/  BSYNC B0 ;  /* 0x0000000000007941 */ /* 0x000fea0003800000 */
.L_x_13762:
        /* <DEDUP_REMOVED lines=37> */
[----:B------:R-:W-:Y:S01]  /*06a0*/  ISETP.GE.AND P0, PT, R28, R41, PT ;  /* 0x000000291c00720c */ /* 0x000fe20003f06270 */
[----:B------:R-:W-:Y:S01]  /*06b0*/  VIADD R32, R34, 0x83 ;  /* 0x0000008322207836 */ /* 0x000fe20000000000 */
        /* <DEDUP_REMOVED lines=9> */
.L_x_13765:
[----:B------:R-:W-:Y:S05]  /*0750*/  BSYNC B0 ;  /* 0x0000000000007941 */ /* 0x000fea0003800000 */
.L_x_13764:
[----:B------:R-:W-:Y:S04]  /*0760*/  BSSY B0, `(.L_x_13766) ;  /* 0x0000016000007945 */ /* 0x000fe80003800000 */
[----:B------:R-:W-:Y:S05]  /*0770*/  @P1 BRA `(.L_x_13767) ;  /* 0x0000000000501947 */ /* 0x000fea0003800000 */
[----:B------:R-:W2:Y:S01]  /*0780*/  LDG.E.64 R20, desc[UR4][R42.64+0x200] ;  /* 0x000200042a147981 */ /* 0x000ea2000c1e1b00 */
[C---:B------:R-:W-:Y:S01]  /*0790*/  IADD3 R2, R34.reuse, 0x102, RZ ;  /* 0x0000010222027810 */ /* 0x040fe20007ffe0ff */
[----:B------:R-:W-:Y:S01]  /*07a0*/  ULDC UR6, c[0x0][0x220] ;  /* 0x0000880000067ab9 */ /* 0x000fe20000000800 */
[----:B------:R-:W-:Y:S02]  /*07b0*/  IADD3 R44, R34, 0x103, RZ ;  /* 0x00000103222c7810 */ /* 0x000fe40007ffe0ff */
[-C--:B------:R-:W-:Y:S02]  /*07c0*/  ISETP.GE.AND P0, PT, R2, R41.reuse, PT ;  /* 0x000000290200720c */ /* 0x080fe40003f06270 */
[----:B------:R-:W-:Y:S02]  /*07d0*/  MOV R2, 0xff800000 ;  /* 0xff80000000027802 */ /* 0x000fe40000000f00 */
[----:B------:R-:W-:-:S09]  /*07e0*/  ISETP.GE.AND P1, PT, R44, R41, PT ;  /* 0x000000292c00720c */ /* 0x000fd20003f26270 */
[----:B------:R-:W0:Y:S01]  /*07f0*/  @!P0 LDC R22, c[0x0][0x220] ;  /* 0x00008800ff168b82 */ /* 0x000e220000000800 */
[----:B--2---:R-:W-:Y:S02]  /*0800*/  @!P0 HADD2.F32 R19, -RZ, R21.H0_H0 ;  /* 0x20000015ff138230 */ /* 0x004fe40000004100 */
[----:B------:R-:W-:-:S03]  /*0810*/  HADD2.F32 R23, -RZ, R20.H0_H0 ;  /* 0x20000014ff177230 */ /* 0x000fc60000004100 */
[----:B0-----:R-:W-:Y:S01]  /*0820*/  @!P0 FMUL R2, R19, R22 ;  /* 0x0000001613028220 */ /* 0x001fe20000400000 */
[----:B------:R-:W-:-:S05]  /*0830*/  VIADD R22, R34, 0x101 ;  /* 0x0000010122167836 */ /* 0x000fca0000000000 */
[----:B------:R-:W-:Y:S01]  /*0840*/  ISETP.GE.AND P0, PT, R22, R41, PT ;  /* 0x000000291600720c */ /* 0x000fe20003f06270 */
[----:B------:R-:W-:Y:S01]  /*0850*/  @!P1 HADD2.F32 R22, -RZ, R21.H1_H1 ;  /* 0x30000015ff169230 */ /* 0x000fe20000004100 */
[----:B------:R-:W-:-:S04]  /*0860*/  MOV R21, 0xff800000 ;  /* 0xff80000000157802 */ /* 0x000fc80000000f00 */
[----:B------:R-:W-:-:S07]  /*0870*/  @!P1 FMUL R21, R22, UR6 ;  /* 0x0000000616159c20 */ /* 0x000fce0008400000 */
[----:B------:R-:W-:Y:S01]  /*0880*/  @!P0 HADD2.F32 R19, -RZ, R20.H1_H1 ;  /* 0x30000014ff138230 */ /* 0x000fe20000004100 */
[----:B------:R-:W-:-:S04]  /*0890*/  MOV R20, 0xff800000 ;  /* 0xff80000000147802 */ /* 0x000fc80000000f00 */
[----:B------:R-:W-:Y:S01]  /*08a0*/  @!P0 FMUL R20, R19, UR6 ;  /* 0x0000000613148c20 */ /* 0x000fe20008400000 */
[----:B------:R-:W-:-:S07]  /*08b0*/  FMUL R19, R23, UR6 ;  /* 0x0000000617137c20 */ /* 0x000fce0008400000 */
.L_x_13767:
[----:B------:R-:W-:Y:S05]  /*08c0*/  BSYNC B0 ;  /* 0x0000000000007941 */ /* 0x000fea0003800000 */
.L_x_13766:
        /* <DEDUP_REMOVED lines=10> */
[----:B------:R-:W-:Y:S01]  /*0970*/  ISETP.GE.AND P0, PT, R18, R41, PT ;  /* 0x000000291200720c */ /* 0x000fe20003f06270 */
[----:B------:R-:W-:Y:S01]  /*0980*/  IMAD.MOV.U32 R18, RZ, RZ, -0x800000 ;  /* 0xff800000ff127424 */ /* 0x000fe200078e00ff */
[----:B------:R-:W-:-:S05]  /*0990*/  MOV R24, 0xff800000 ;  /* 0xff80000000187802 */ /* 0x000fca0000000f00 */
[----:B------:R-:W0:Y:S01]  /*09a0*/  @!P1 LDC R44, c[0x0][0x220] ;  /* 0x00008800ff2c9b82 */ /* 0x000e220000000800 */
[----:B--2---:R-:W-:-:S03]  /*09b0*/  @!P1 HADD2.F32 R17, -RZ, R23.H0_H0 ;  /* 0x20000017ff119230 */ /* 0x004fc60000004100 */
[----:B------:R-:W-:Y:S02]  /*09c0*/  @!P2 HADD2.F32 R23, -RZ, R23.H1_H1 ;  /* 0x30000017ff17a230 */ /* 0x000fe40000004100 */
[----:B0-----:R-:W-:Y:S01]  /*09d0*/  @!P1 FMUL R3, R17, R44 ;  /* 0x0000002c11039220 */ /* 0x001fe20000400000 */
[--C-:B------:R-:W-:Y:S02]  /*09e0*/  HADD2.F32 R17, -RZ, R22.reuse.H0_H0 ;  /* 0x20000016ff117230 */ /* 0x100fe40000004100 */
[----:B------:R-:W-:Y:S01]  /*09f0*/  @!P2 FMUL R24, R23, UR6 ;  /* 0x000000061718ac20 */ /* 0x000fe20008400000 */
[----:B------:R-:W-:Y:S02]  /*0a00*/  @!P0 HADD2.F32 R22, -RZ, R22.H1_H1 ;  /* 0x30000016ff168230 */ /* 0x000fe40000004100 */
[----:B------:R-:W-:-:S03]  /*0a10*/  FMUL R17, R17, UR6 ;  /* 0x0000000611117c20 */ /* 0x000fc60008400000 */
[----:B------:R-:W-:-:S07]  /*0a20*/  @!P0 FMUL R18, R22, UR6 ;  /* 0x0000000616128c20 */ /* 0x000fce0008400000 */
.L_x_13769:
[----:B------:R-:W-:Y:S05]  /*0a30*/  BSYNC B0 ;  /* 0x0000000000007941 */ /* 0x000fea0003800000 */
.L_x_13768:
        /* <DEDUP_REMOVED lines=12> */
[--C-:B--2---:R-:W-:Y:S02]  /*0b00*/  @!P1 HADD2.F32 R13, -RZ, R15.reuse.H0_H0 ;  /* 0x2000000fff0d9230 */ /* 0x104fe40000004100 */
[--C-:B------:R-:W-:Y:S02]  /*0b10*/  HADD2.F32 R23, -RZ, R14.reuse.H0_H0 ;  /* 0x2000000eff177230 */ /* 0x100fe40000004100 */
[----:B------:R-:W-:Y:S02]  /*0b20*/  @!P2 HADD2.F32 R22, -RZ, R15.H1_H1 ;  /* 0x3000000fff16a230 */ /* 0x000fe40000004100 */
[----:B0-----:R-:W-:Y:S01]  /*0b30*/  @!P1 FMUL R4, R13, R44 ;  /* 0x0000002c0d049220 */ /* 0x001fe20000400000 */
[----:B------:R-:W-:Y:S01]  /*0b40*/  @!P0 HADD2.F32 R13, -RZ, R14.H1_H1 ;  /* 0x3000000eff0d8230 */ /* 0x000fe20000004100 */
[----:B------:R-:W-:Y:S02]  /*0b50*/  MOV R14, 0xff800000 ;  /* 0xff800000000e7802 */ /* 0x000fe40000000f00 */
[----:B------:R-:W-:Y:S01]  /*0b60*/  MOV R15, 0xff800000 ;  /* 0xff800000000f7802 */ /* 0x000fe20000000f00 */
[----:B------:R-:W-:Y:S01]  /*0b70*/  @!P2 FMUL R15, R22, UR6 ;  /* 0x00000006160fac20 */ /* 0x000fe20008400000 */
[----:B------:R-:W-:Y:S01]  /*0b80*/  @!P0 FMUL R14, R13, UR6 ;  /* 0x000000060d0e8c20 */ /* 0x000fe20008400000 */
[----:B------:R-:W-:-:S07]  /*0b90*/  FMUL R13, R23, UR6 ;  /* 0x00000006170d7c20 */ /* 0x000fce0008400000 */
.L_x_13771:
[----:B------:R-:W-:Y:S05]  /*0ba0*/  BSYNC B0 ;  /* 0x0000000000007941 */ /* 0x000fea0003800000 */
.L_x_13770:
        /* <DEDUP_REMOVED lines=22> */
.L_x_13773:
[----:B------:R-:W-:Y:S05]  /*0d10*/  BSYNC B0 ;  /* 0x0000000000007941 */ /* 0x000fea0003800000 */
.L_x_13772:
        /* <DEDUP_REMOVED lines=12> */
[----:B--2---:R-:W-:-:S03]  /*0de0*/  @!P1 HADD2.F32 R10, -RZ, R9.H0_H0 ;  /* 0x20000009ff0a9230 */ /* 0x004fc60000004100 */
[----:B------:R-:W-:Y:S01]  /*0df0*/  @!P2 HADD2.F32 R22, -RZ, R9.H1_H1 ;  /* 0x30000009ff16a230 */ /* 0x000fe20000004100 */
[----:B------:R-:W-:Y:S01]  /*0e00*/  MOV R9, 0xff800000 ;  /* 0xff80000000097802 */ /* 0x000fe20000000f00 */
[----:B0-----:R-:W-:Y:S01]  /*0e10*/  @!P1 FMUL R6, R10, R23 ;  /* 0x000000170a069220 */ /* 0x001fe20000400000 */
[--C-:B------:R-:W-:Y:S01]  /*0e20*/  HADD2.F32 R23, -RZ, R8.reuse.H0_H0 ;  /* 0x20000008ff177230 */ /* 0x100fe20000004100 */
[----:B------:R-:W-:Y:S01]  /*0e30*/  MOV R10, 0xff800000 ;  /* 0xff800000000a7802 */ /* 0x000fe20000000f00 */
[----:B------:R-:W-:Y:S02]  /*0e40*/  @!P0 HADD2.F32 R8, -RZ, R8.H1_H1 ;  /* 0x30000008ff088230 */ /* 0x000fe40000004100 */
[----:B------:R-:W-:-:S03]  /*0e50*/  @!P2 FMUL R10, R22, UR6 ;  /* 0x00000006160aac20 */ /* 0x000fc60008400000 */
[----:B------:R-:W-:Y:S01]  /*0e60*/  @!P0 FMUL R9, R8, UR6 ;  /* 0x0000000608098c20 */ /* 0x000fe20008400000 */
[----:B------:R-:W-:-:S07]  /*0e70*/  FMUL R8, R23, UR6 ;  /* 0x0000000617087c20 */ /* 0x000fce0008400000 */
.L_x_13775:
[----:B------:R-:W-:Y:S05]  /*0e80*/  BSYNC B0 ;  /* 0x0000000000007941 */ /* 0x000fea0003800000 */
.L_x_13774:
[----:B------:R-:W-:Y:S01]  /*0e90*/  BSSY B0, `(.L_x_13776) ;  /* 0x0000018000007945 */ /* 0x000fe20003800000 */
[----:B------:R-:W-:Y:S01]  /*0ea0*/  IMAD.MOV.U32 R33, RZ, RZ, -0x800000 ;  /* 0xff800000ff217424 */ /* 0x000fe200078e00ff */
[----:B------:R-:W-:Y:S02]  /*0eb0*/  MOV R37, 0xff800000 ;  /* 0xff80000000257802 */ /* 0x000fe40000000f00 */
        /* <DEDUP_REMOVED lines=11> */
[----:B--2---:R-:W-:-:S05]  /*0f70*/  @!P1 HADD2.F32 R26, -RZ, R23.H0_H0 ;  /* 0x20000017ff1a9230 */ /* 0x004fca0000004100 */
[--C-:B------:R-:W-:Y:S02]  /*0f80*/  @!P0 HADD2.F32 R37, -RZ, R22.reuse.H1_H1 ;  /* 0x30000016ff258230 */ /* 0x100fe40000004100 */
[----:B------:R-:W-:Y:S02]  /*0f90*/  @!P2 HADD2.F32 R23, -RZ, R23.H1_H1 ;  /* 0x30000017ff17a230 */ /* 0x000fe40000004100 */
[----:B0-----:R-:W-:Y:S01]  /*0fa0*/  @!P1 FMUL R7, R26, R33 ;  /* 0x000000211a079220 */ /* 0x001fe20000400000 */
[----:B------:R-:W-:Y:S01]  /*0fb0*/  HADD2.F32 R22, -RZ, R22.H0_H0 ;  /* 0x20000016ff167230 */ /* 0x000fe20000004100 */
[----:B------:R-:W-:Y:S01]  /*0fc0*/  MOV R33, 0xff800000 ;  /* 0xff80000000217802 */ /* 0x000fe20000000f00 */
[----:B------:R-:W-:Y:S01]  /*0fd0*/  @!P0 FMUL R33, R37, UR6 ;  /* 0x0000000625218c20 */ /* 0x000fe20008400000 */
[----:B------:R-:W-:Y:S01]  /*0fe0*/  MOV R26, 0xff800000 ;  /* 0xff800000001a7802 */ /* 0x000fe20000000f00 */
[----:B------:R-:W-:Y:S01]  /*0ff0*/  @!P2 FMUL R26, R23, UR6 ;  /* 0x00000006171aac20 */ /* 0x000fe20008400000 */
[----:B------:R-:W-:-:S07]  /*1000*/  FMUL R37, R22, UR6 ;  /* 0x0000000616257c20 */ /* 0x000fce0008400000 */
.L_x_13777:
[----:B------:R-:W-:Y:S05]  /*1010*/  BSYNC B0 ;  /* 0x0000000000007941 */ /* 0x000fea0003800000 */
.L_x_13776:
        /* <DEDUP_REMOVED lines=103> */
.L_x_13778:
        /* <DEDUP_REMOVED lines=14> */
.L_x_13779:
        /* <DEDUP_REMOVED lines=14> */
.L_x_13780:
        /* <DEDUP_REMOVED lines=14> */
.L_x_13781:
        /* <DEDUP_REMOVED lines=14> */
.L_x_13782:
        /* <DEDUP_REMOVED lines=14> */
.L_x_13783:
        /* <DEDUP_REMOVED lines=14> */
.L_x_13784:
        /* <DEDUP_REMOVED lines=18> */
.L_x_13785:
[----:B------:R-:W-:-:S04]  /*1cf0*/  ISETP.GE.AND P6, PT, R38, 0x200, PT ;  /* 0x000002002600780c */ /* 0x000fc80003fc6270 */
[----:B------:R-:W-:Y:S01]  /*1d00*/  P2R R23, PR, RZ, 0x40 ;  /* 0x00000040ff177803 */ /* 0x000fe20000000000 */
[----:B------:R-:W-:Y:S08]  /*1d10*/  @!P5 BRA `(.L_x_13786) ;  /* 0x000000000030d947 */ /* 0x000ff00003800000 */
[----:B------:R-:W-:Y:S01]  /*1d20*/  MOV R44, 0x3bbb989d ;  /* 0x3bbb989d002c7802 */ /* 0x000fe20000000f00 */
        /* <DEDUP_REMOVED lines=11> */
.L_x_13786:
[----:B------:R-:W-:Y:S01]  /*1de0*/  ISETP.GE.AND P5, PT, R38, 0x220, PT ;  /* 0x000002202600780c */ /* 0x000fe20003fa6270 */
[----:B------:R-:W-:-:S12]  /*1df0*/  @!P4 BRA `(.L_x_13787) ;  /* 0x000000000030c947 */ /* 0x000fd80003800000 */
[----:B------:R-:W-:Y:S01]  /*1e00*/  FADD R23, R20, -R42 ;  /* 0x8000002a14177221 */ /* 0x000fe20000000000 */
[----:B------:R-:W-:Y:S01]  /*1e10*/  HFMA2.MMA R41, -RZ, RZ, 3.7421875, 0 ;  /* 0x437c0000ff297435 */ /* 0x000fe200000001ff */
[----:B------:R-:W-:-:S05]  /*1e20*/  MOV R20, 0x3bbb989d ;  /* 0x3bbb989d00147802 */ /* 0x000fca0000000f00 */
        /* <DEDUP_REMOVED lines=9> */
.L_x_13787:
        /* <DEDUP_REMOVED lines=14> */
.L_x_13788:
        /* <DEDUP_REMOVED lines=14> */
.L_x_13789:
        /* <DEDUP_REMOVED lines=14> */
.L_x_13790:
        /* <DEDUP_REMOVED lines=14> */
.L_x_13791:
[C---:B------:R-:W-:Y:S02]  /*2240*/  ISETP.GE.AND P6, PT, R38.reuse, 0x1e0, PT ;  /* 0x000001e02600780c */ /* 0x040fe40003fc6270 */
[----:B------:R-:W-:-:S11]  /*2250*/  ISETP.GE.AND P3, PT, R38, 0x2c0, PT ;  /* 0x000002c02600780c */ /* 0x000fd60003f66270 */
[----:B------:R-:W-:Y:S05]  /*2260*/  @!P6 BRA `(.L_x_13792) ;  /* 0x000000000030e947 */ /* 0x000fea0003800000 */
        /* <DEDUP_REMOVED lines=12> */
.L_x_13792:
        /* <DEDUP_REMOVED lines=18> */
.L_x_13793:
        /* <DEDUP_REMOVED lines=15> */
.L_x_13794:
        /* <DEDUP_REMOVED lines=14> */
.L_x_13795:
[----:B------:R-:W-:-:S04]  /*2620*/  ISETP.GE.AND P4, PT, R38, 0x340, PT ;  /* 0x000003402600780c */ /* 0x000fc80003f86270 */
[----:B------:R-:W-:Y:S01]  /*2630*/  P2R R23, PR, RZ, 0x10 ;  /* 0x00000010ff177803 */ /* 0x000fe20000000000 */
[----:B------:R-:W-:Y:S08]  /*2640*/  @!P0 BRA `(.L_x_13796) ;  /* 0x0000000000308947 */ /* 0x000ff00003800000 */
        /* <DEDUP_REMOVED lines=12> */
.L_x_13796:
        /* <DEDUP_REMOVED lines=14> */
.L_x_13797:
        /* <DEDUP_REMOVED lines=14> */
.L_x_13798:
        /* <DEDUP_REMOVED lines=14> */
.L_x_13799:
        /* <DEDUP_REMOVED lines=15> */
.L_x_13800:
        /* <DEDUP_REMOVED lines=15> */
.L_x_13801:
        /* <DEDUP_REMOVED lines=14> */
.L_x_13802:
[----:B------:R-:W-:-:S13]  /*2c70*/  ISETP.GE.AND P6, PT, R38, 0x340, PT ;  /* 0x000003402600780c */ /* 0x000fda0003fc6270 */
[----:B------:R-:W-:Y:S05]  /*2c80*/  @!P6 BRA `(.L_x_13803) ;  /* 0x000000000030e947 */ /* 0x000fea0003800000 */
[----:B------:R-:W-:Y:S01]  /*2c90*/  MOV R38, 0x3bbb989d ;  /* 0x3bbb989d00267802 */ /* 0x000fe20000000f00 */
[----:B------:R-:W-:-:S04]  /*2ca0*/  FADD R9, R9, -R42 ;  /* 0x8000002a09097221 */ /* 0x000fc80000000000 */
        /* <DEDUP_REMOVED lines=10> */
.L_x_13803:
        /* <DEDUP_REMOVED lines=13> */
.L_x_13804:
        /* <DEDUP_REMOVED lines=13> */
.L_x_13805:
[----:B------:R-:W-:Y:S05]  /*2ef0*/  @!P2 BRA `(.L_x_13806) ;  /* 0x000000000030a947 */ /* 0x000fea0003800000 */
[----:B------:R-:W-:Y:S02]  /*2f00*/  IMAD.MOV.U32 R38, RZ, RZ, 0x3bbb989d ;  /* 0x3bbb989dff267424 */ /* 0x000fe400078e00ff */
        /* <DEDUP_REMOVED lines=11> */
.L_x_13806:
[----:B------:R-:W-:Y:S05]  /*2fc0*/  @!P3 BRA `(.L_x_13807) ;  /* 0x000000000030b947 */ /* 0x000fea0003800000 */
        /* <DEDUP_REMOVED lines=12> */
.L_x_13807:
        /* <DEDUP_REMOVED lines=13> */
.L_x_13808:
        /* <DEDUP_REMOVED lines=13> */
.L_x_13809:
        /* <DEDUP_REMOVED lines=23> */
.L_x_13811:
        /* <DEDUP_REMOVED lines=11> */
[----:B0-----:R-:W-:Y:S05]  /*3450*/  CALL.REL.NOINC `($__internal_19_$__cuda_sm3x_div_rn_noftz_f32_slowpath) ;  /* 0x0000002800887944 */ /* 0x001fea0003c00000 */
.L_x_13814:
[----:B------:R-:W-:Y:S05]  /*3460*/  BSYNC B3 ;  /* 0x0000000000037941 */ /* 0x000fea0003800000 */
.L_x_13813:
        /* <DEDUP_REMOVED lines=18> */
.L_x_13818:
[----:B------:R-:W-:Y:S05]  /*3590*/  BSYNC B4 ;  /* 0x0000000000047941 */ /* 0x000fea0003800000 */
.L_x_13817:
[----:B------:R-:W-:-:S07]  /*35a0*/  F2FP.F16.F32.PACK_AB R23, RZ, R23 ;  /* 0x00000017ff17723e */ /* 0x000fce00000000ff */
.L_x_13816:
[----:B------:R-:W-:Y:S05]  /*35b0*/  BSYNC B3 ;  /* 0x0000000000037941 */ /* 0x000fea0003800000 */
.L_x_13815:
        /* <DEDUP_REMOVED lines=18> */
.L_x_13822:
[----:B------:R-:W-:Y:S05]  /*36e0*/  BSYNC B4 ;  /* 0x0000000000047941 */ /* 0x000fea0003800000 */
.L_x_13821:
[----:B------:R-:W-:-:S07]  /*36f0*/  F2FP.F16.F32.PACK_AB R31, RZ, R23 ;  /* 0x00000017ff1f723e */ /* 0x000fce00000000ff */
.L_x_13820:
[----:B------:R-:W-:Y:S05]  /*3700*/  BSYNC B3 ;  /* 0x0000000000037941 */ /* 0x000fea0003800000 */
.L_x_13819:
        /* <DEDUP_REMOVED lines=17> */
.L_x_13826:
[----:B------:R-:W-:Y:S05]  /*3820*/  BSYNC B4 ;  /* 0x0000000000047941 */ /* 0x000fea0003800000 */
.L_x_13825:
[----:B------:R-:W-:-:S07]  /*3830*/  F2FP.F16.F32.PACK_AB R23, RZ, R23 ;  /* 0x00000017ff17723e */ /* 0x000fce00000000ff */
.L_x_13824:
[----:B------:R-:W-:Y:S05]  /*3840*/  BSYNC B3 ;  /* 0x0000000000037941 */ /* 0x000fea0003800000 */
.L_x_13823:
[----:B------:R-:W-:-:S05]  /*3850*/  PRMT R23, R31, 0x5410, R23 ;  /* 0x000054101f177816 */ /* 0x000fca0000000017 */
[----:B------:R2:W-:Y:S02]  /*3860*/  STG.E.64 desc[UR4][R46.64], R22 ;  /* 0x000000162e007986 */ /* 0x0005e4000c101b04 */
.L_x_13812:
[----:B------:R-:W-:Y:S05]  /*3870*/  BSYNC B2 ;  /* 0x0000000000027941 */ /* 0x000fea0003800000 */
.L_x_13810:
        /* <DEDUP_REMOVED lines=9> */
.L_x_13828:
        /* <DEDUP_REMOVED lines=11> */
[----:B01----:R-:W-:Y:S05]  /*39c0*/  CALL.REL.NOINC `($__internal_19_$__cuda_sm3x_div_rn_noftz_f32_slowpath) ;  /* 0x00000024002c7944 */ /* 0x003fea0003c00000 */
.L_x_13831:
[----:B------:R-:W-:Y:S05]  /*39d0*/  BSYNC B3 ;  /* 0x0000000000037941 */ /* 0x000fea0003800000 */
.L_x_13830:
        /* <DEDUP_REMOVED lines=17> */
[----:B01----:R-:W-:Y:S05]  /*3af0*/  CALL.REL.NOINC `($__internal_19_$__cuda_sm3x_div_rn_noftz_f32_slowpath) ;  /* 0x0000002000e07944 */ /* 0x003fea0003c00000 */
.L_x_13835:
[----:B------:R-:W-:Y:S05]  /*3b00*/  BSYNC B4 ;  /* 0x0000000000047941 */ /* 0x000fea0003800000 */
.L_x_13834:
[----:B------:R-:W-:-:S07]  /*3b10*/  F2FP.F16.F32.PACK_AB R23, RZ, R23 ;  /* 0x00000017ff17723e */ /* 0x000fce00000000ff */
.L_x_13833:
[----:B------:R-:W-:Y:S05]  /*3b20*/  BSYNC B3 ;  /* 0x0000000000037941 */ /* 0x000fea0003800000 */
.L_x_13832:
        /* <DEDUP_REMOVED lines=18> */
.L_x_13839:
[----:B------:R-:W-:Y:S05]  /*3c50*/  BSYNC B4 ;  /* 0x0000000000047941 */ /* 0x000fea0003800000 */
.L_x_13838:
[----:B------:R-:W-:-:S07]  /*3c60*/  F2FP.F16.F32.PACK_AB R27, RZ, R23 ;  /* 0x00000017ff1b723e */ /* 0x000fce00000000ff */
.L_x_13837:
[----:B------:R-:W-:Y:S05]  /*3c70*/  BSYNC B3 ;  /* 0x0000000000037941 */ /* 0x000fea0003800000 */
.L_x_13836:
        /* <DEDUP_REMOVED lines=17> */
.L_x_13843:
[----:B------:R-:W-:Y:S05]  /*3d90*/  BSYNC B4 ;  /* 0x0000000000047941 */ /* 0x000fea0003800000 */
.L_x_13842:
[----:B------:R-:W-:-:S07]  /*3da0*/  F2FP.F16.F32.PACK_AB R23, RZ, R23 ;  /* 0x00000017ff17723e */ /* 0x000fce00000000ff */
.L_x_13841:
[----:B------:R-:W-:Y:S05]  /*3db0*/  BSYNC B3 ;  /* 0x0000000000037941 */ /* 0x000fea0003800000 */
.L_x_13840:
[----:B------:R-:W-:-:S05]  /*3dc0*/  PRMT R23, R27, 0x5410, R23 ;  /* 0x000054101b177816 */ /* 0x000fca0000000017 */
[----:B------:R2:W-:Y:S02]  /*3dd0*/  STG.E.64 desc[UR4][R46.64+0x100], R22 ;  /* 0x000100162e007986 */ /* 0x0005e4000c101b04 */
.L_x_13829:
[----:B------:R-:W-:Y:S05]  /*3de0*/  BSYNC B2 ;  /* 0x0000000000027941 */ /* 0x000fea0003800000 */
.L_x_13827:
        /* <DEDUP_REMOVED lines=9> */
.L_x_13845:
        /* <DEDUP_REMOVED lines=11> */
[----:B01-3--:R-:W-:Y:S05]  /*3f30*/  CALL.REL.NOINC `($__internal_19_$__cuda_sm3x_div_rn_noftz_f32_slowpath) ;  /* 0x0000001c00d07944 */ /* 0x00bfea0003c00000 */
.L_x_13848:
[----:B------:R-:W-:Y:S05]  /*3f40*/  BSYNC B3 ;  /* 0x0000000000037941 */ /* 0x000fea0003800000 */
.L_x_13847:
[----:B------:R-:W-:Y:S01]  /*3f50*/  IADD3 R19, R34, 0x101, RZ ;  /* 0x0000010122137810 */ /* 0x000fe20007ffe0ff */
[----:B------:R-:W-:Y:S03]  /*3f60*/  BSSY B3, `(.L_x_13849) ;  /* 0x0000013000037945 */ /* 0x000fe60003800000 */
[----:B------:R-:W-:Y:S02]  /*3f70*/  ISETP.GE.AND P0, PT, R19, R0, PT ;  /* 0x000000001300720c */ /* 0x000fe40003f06270 */
[----:B------:R-:W-:-:S11]  /*3f80*/  F2FP.F16.F32.PACK_AB R19, RZ, R23 ;  /* 0x00000017ff13723e */ /* 0x000fd600000000ff */
        /* <DEDUP_REMOVED lines=13> */
[----:B01-3--:R-:W-:Y:S05]  /*4060*/  CALL.REL.NOINC `($__internal_19_$__cuda_sm3x_div_rn_noftz_f32_slowpath) ;  /* 0x0000001c00847944 */ /* 0x00bfea0003c00000 */
.L_x_13852:
[----:B------:R-:W-:Y:S05]  /*4070*/  BSYNC B4 ;  /* 0x0000000000047941 */ /* 0x000fea0003800000 */
.L_x_13851:
[----:B------:R-:W-:-:S07]  /*4080*/  F2FP.F16.F32.PACK_AB R23, RZ, R23 ;  /* 0x00000017ff17723e */ /* 0x000fce00000000ff */
.L_x_13850:
[----:B------:R-:W-:Y:S05]  /*4090*/  BSYNC B3 ;  /* 0x0000000000037941 */ /* 0x000fea0003800000 */
.L_x_13849:
        /* <DEDUP_REMOVED lines=18> */
.L_x_13856:
[----:B------:R-:W-:Y:S05]  /*41c0*/  BSYNC B4 ;  /* 0x0000000000047941 */ /* 0x000fea0003800000 */
.L_x_13855:
[----:B------:R-:W-:-:S07]  /*41d0*/  F2FP.F16.F32.PACK_AB R22, RZ, R23 ;  /* 0x00000017ff16723e */ /* 0x000fce00000000ff */
.L_x_13854:
[----:B------:R-:W-:Y:S05]  /*41e0*/  BSYNC B3 ;  /* 0x0000000000037941 */ /* 0x000fea0003800000 */
.L_x_13853:
        /* <DEDUP_REMOVED lines=17> */
.L_x_13860:
[----:B------:R-:W-:Y:S05]  /*4300*/  BSYNC B4 ;  /* 0x0000000000047941 */ /* 0x000fea0003800000 */
.L_x_13859:
[----:B------:R-:W-:-:S07]  /*4310*/  F2FP.F16.F32.PACK_AB R23, RZ, R23 ;  /* 0x00000017ff17723e */ /* 0x000fce00000000ff */
.L_x_13858:
[----:B------:R-:W-:Y:S05]  /*4320*/  BSYNC B3 ;  /* 0x0000000000037941 */ /* 0x000fea0003800000 */
.L_x_13857:
[----:B------:R-:W-:-:S05]  /*4330*/  PRMT R21, R22, 0x5410, R23 ;  /* 0x0000541016157816 */ /* 0x000fca0000000017 */
[----:B------:R2:W-:Y:S02]  /*4340*/  STG.E.64 desc[UR4][R46.64+0x200], R20 ;  /* 0x000200142e007986 */ /* 0x0005e4000c101b04 */
.L_x_13846:
[----:B------:R-:W-:Y:S05]  /*4350*/  BSYNC B2 ;  /* 0x0000000000027941 */ /* 0x000fea0003800000 */
.L_x_13844:
        /* <DEDUP_REMOVED lines=9> */
.L_x_13862:
        /* <DEDUP_REMOVED lines=11> */
[----:B-1-34-:R-:W-:Y:S05]  /*44a0*/  CALL.REL.NOINC `($__internal_19_$__cuda_sm3x_div_rn_noftz_f32_slowpath) ;  /* 0x0000001800747944 */ /* 0x01afea0003c00000 */
.L_x_13865:
[----:B------:R-:W-:Y:S05]  /*44b0*/  BSYNC B3 ;  /* 0x0000000000037941 */ /* 0x000fea0003800000 */
.L_x_13864:
        /* <DEDUP_REMOVED lines=17> */
[----:B-1-34-:R-:W-:Y:S05]  /*45d0*/  CALL.REL.NOINC `($__internal_19_$__cuda_sm3x_div_rn_noftz_f32_slowpath) ;  /* 0x0000001800287944 */ /* 0x01afea0003c00000 */
.L_x_13869:
[----:B------:R-:W-:Y:S05]  /*45e0*/  BSYNC B4 ;  /* 0x0000000000047941 */ /* 0x000fea0003800000 */
.L_x_13868:
[----:B------:R-:W-:-:S07]  /*45f0*/  F2FP.F16.F32.PACK_AB R23, RZ, R23 ;  /* 0x00000017ff17723e */ /* 0x000fce00000000ff */
.L_x_13867:
[----:B------:R-:W-:Y:S05]  /*4600*/  BSYNC B3 ;  /* 0x0000000000037941 */ /* 0x000fea0003800000 */
.L_x_13866:
        /* <DEDUP_REMOVED lines=17> */
[----:B-1-34-:R-:W-:Y:S05]  /*4720*/  CALL.REL.NOINC `($__internal_19_$__cuda_sm3x_div_rn_noftz_f32_slowpath) ;  /* 0x0000001400d47944 */ /* 0x01afea0003c00000 */
.L_x_13873:
[----:B------:R-:W-:Y:S05]  /*4730*/  BSYNC B4 ;  /* 0x0000000000047941 */ /* 0x000fea0003800000 */
.L_x_13872:
[----:B------:R-:W-:-:S07]  /*4740*/  F2FP.F16.F32.PACK_AB R17, RZ, R23 ;  /* 0x00000017ff11723e */ /* 0x000fce00000000ff */
.L_x_13871:
[----:B------:R-:W-:Y:S05]  /*4750*/  BSYNC B3 ;  /* 0x0000000000037941 */ /* 0x000fea0003800000 */
.L_x_13870:
        /* <DEDUP_REMOVED lines=17> */
.L_x_13877:
[----:B------:R-:W-:Y:S05]  /*4870*/  BSYNC B4 ;  /* 0x0000000000047941 */ /* 0x000fea0003800000 */
.L_x_13876:
[----:B------:R-:W-:-:S07]  /*4880*/  F2FP.F16.F32.PACK_AB R3, RZ, R23 ;  /* 0x00000017ff03723e */ /* 0x000fce00000000ff */
.L_x_13875:
[----:B------:R-:W-:Y:S05]  /*4890*/  BSYNC B3 ;  /* 0x0000000000037941 */ /* 0x000fea0003800000 */
.L_x_13874:
[----:B------:R-:W-:-:S05]  /*48a0*/  PRMT R3, R17, 0x5410, R3 ;  /* 0x0000541011037816 */ /* 0x000fca0000000003 */
[----:B------:R0:W-:Y:S02]  /*48b0*/  STG.E.64 desc[UR4][R46.64+0x300], R2 ;  /* 0x000300022e007986 */ /* 0x0001e4000c101b04 */
.L_x_13863:
[----:B------:R-:W-:Y:S05]  /*48c0*/  BSYNC B2 ;  /* 0x0000000000027941 */ /* 0x000fea0003800000 */
.L_x_13861:
        /* <DEDUP_REMOVED lines=9> */
.L_x_13879:
        /* <DEDUP_REMOVED lines=11> */
[----:B-1234-:R-:W-:Y:S05]  /*4a10*/  CALL.REL.NOINC `($__internal_19_$__cuda_sm3x_div_rn_noftz_f32_slowpath) ;  /* 0x0000001400187944 */ /* 0x01efea0003c00000 */
.L_x_13882:
[----:B------:R-:W-:Y:S05]  /*4a20*/  BSYNC B3 ;  /* 0x0000000000037941 */ /* 0x000fea0003800000 */
.L_x_13881:
        /* <DEDUP_REMOVED lines=18> */
.L_x_13886:
[----:B------:R-:W-:Y:S05]  /*4b50*/  BSYNC B4 ;  /* 0x0000000000047941 */ /* 0x000fea0003800000 */
.L_x_13885:
[----:B------:R-:W-:-:S07]  /*4b60*/  F2FP.F16.F32.PACK_AB R23, RZ, R23 ;  /* 0x00000017ff17723e */ /* 0x000fce00000000ff */
.L_x_13884:
[----:B------:R-:W-:Y:S05]  /*4b70*/  BSYNC B3 ;  /* 0x0000000000037941 */ /* 0x000fea0003800000 */
.L_x_13883:
        /* <DEDUP_REMOVED lines=18> */
.L_x_13890:
[----:B------:R-:W-:Y:S05]  /*4ca0*/  BSYNC B4 ;  /* 0x0000000000047941 */ /* 0x000fea0003800000 */
.L_x_13889:
[----:B------:R-:W-:-:S07]  /*4cb0*/  F2FP.F16.F32.PACK_AB R3, RZ, R23 ;  /* 0x00000017ff03723e */ /* 0x000fce00000000ff */
.L_x_13888:
[----:B------:R-:W-:Y:S05]  /*4cc0*/  BSYNC B3 ;  /* 0x0000000000037941 */ /* 0x000fea0003800000 */
.L_x_13887:
        /* <DEDUP_REMOVED lines=16> */
[----:B-1234-:R-:W-:Y:S05]  /*4dd0*/  CALL.REL.NOINC `($__internal_19_$__cuda_sm3x_div_rn_noftz_f32_slowpath) ;  /* 0x0000001000287944 */ /* 0x01efea0003c00000 */
.L_x_13894:
[----:B------:R-:W-:Y:S05]  /*4de0*/  BSYNC B4 ;  /* 0x0000000000047941 */ /* 0x000fea0003800000 */
.L_x_13893:
[----:B------:R-:W-:-:S07]  /*4df0*/  F2FP.F16.F32.PACK_AB R23, RZ, R23 ;  /* 0x00000017ff17723e */ /* 0x000fce00000000ff */
.L_x_13892:
[----:B------:R-:W-:Y:S05]  /*4e00*/  BSYNC B3 ;  /* 0x0000000000037941 */ /* 0x000fea0003800000 */
.L_x_13891:
[----:B------:R-:W-:-:S05]  /*4e10*/  PRMT R3, R3, 0x5410, R23 ;  /* 0x0000541003037816 */ /* 0x000fca0000000017 */
[----:B------:R0:W-:Y:S02]  /*4e20*/  STG.E.64 desc[UR4][R46.64+0x400], R2 ;  /* 0x000400022e007986 */ /* 0x0001e4000c101b04 */
.L_x_13880:
[----:B------:R-:W-:Y:S05]  /*4e30*/  BSYNC B2 ;  /* 0x0000000000027941 */ /* 0x000fea0003800000 */
.L_x_13878:
        /* <DEDUP_REMOVED lines=9> */
.L_x_13896:
        /* <DEDUP_REMOVED lines=12> */
.L_x_13899:
[----:B------:R-:W-:Y:S05]  /*4f90*/  BSYNC B3 ;  /* 0x0000000000037941 */ /* 0x000fea0003800000 */
.L_x_13898:
        /* <DEDUP_REMOVED lines=18> */
.L_x_13903:
[----:B------:R-:W-:Y:S05]  /*50c0*/  BSYNC B4 ;  /* 0x0000000000047941 */ /* 0x000fea0003800000 */
.L_x_13902:
[----:B------:R-:W-:-:S07]  /*50d0*/  F2FP.F16.F32.PACK_AB R23, RZ, R23 ;  /* 0x00000017ff17723e */ /* 0x000fce00000000ff */
.L_x_13901:
[----:B------:R-:W-:Y:S05]  /*50e0*/  BSYNC B3 ;  /* 0x0000000000037941 */ /* 0x000fea0003800000 */
.L_x_13900:
        /* <DEDUP_REMOVED lines=18> */
.L_x_13907:
[----:B------:R-:W-:Y:S05]  /*5210*/  BSYNC B4 ;  /* 0x0000000000047941 */ /* 0x000fea0003800000 */
.L_x_13906:
[----:B------:R-:W-:-:S07]  /*5220*/  F2FP.F16.F32.PACK_AB R3, RZ, R23 ;  /* 0x00000017ff03723e */ /* 0x000fce00000000ff */
.L_x_13905:
[----:B------:R-:W-:Y:S05]  /*5230*/  BSYNC B3 ;  /* 0x0000000000037941 */ /* 0x000fea0003800000 */
.L_x_13904:
        /* <DEDUP_REMOVED lines=17> */
.L_x_13911:
[----:B------:R-:W-:Y:S05]  /*5350*/  BSYNC B4 ;  /* 0x0000000000047941 */ /* 0x000fea0003800000 */
.L_x_13910:
[----:B------:R-:W-:-:S07]  /*5360*/  F2FP.F16.F32.PACK_AB R23, RZ, R23 ;  /* 0x00000017ff17723e */ /* 0x000fce00000000ff */
.L_x_13909:
[----:B------:R-:W-:Y:S05]  /*5370*/  BSYNC B3 ;  /* 0x0000000000037941 */ /* 0x000fea0003800000 */
.L_x_13908:
[----:B------:R-:W-:-:S05]  /*5380*/  PRMT R3, R3, 0x5410, R23 ;  /* 0x0000541003037816 */ /* 0x000fca0000000017 */
[----:B------:R0:W-:Y:S02]  /*5390*/  STG.E.64 desc[UR4][R46.64+0x500], R2 ;  /* 0x000500022e007986 */ /* 0x0001e4000c101b04 */
.L_x_13897:
[----:B------:R-:W-:Y:S05]  /*53a0*/  BSYNC B2 ;  /* 0x0000000000027941 */ /* 0x000fea0003800000 */
.L_x_13895:
        /* <DEDUP_REMOVED lines=9> */
.L_x_13913:
        /* <DEDUP_REMOVED lines=12> */
.L_x_13916:
[----:B------:R-:W-:Y:S05]  /*5500*/  BSYNC B3 ;  /* 0x0000000000037941 */ /* 0x000fea0003800000 */
.L_x_13915:
        /* <DEDUP_REMOVED lines=18> */
.L_x_13920:
[----:B------:R-:W-:Y:S05]  /*5630*/  BSYNC B4 ;  /* 0x0000000000047941 */ /* 0x000fea0003800000 */
.L_x_13919:
[----:B------:R-:W-:-:S07]  /*5640*/  F2FP.F16.F32.PACK_AB R23, RZ, R23 ;  /* 0x00000017ff17723e */ /* 0x000fce00000000ff */
.L_x_13918:
[----:B------:R-:W-:Y:S05]  /*5650*/  BSYNC B3 ;  /* 0x0000000000037941 */ /* 0x000fea0003800000 */
.L_x_13917:
        /* <DEDUP_REMOVED lines=18> */
.L_x_13924:
[----:B------:R-:W-:Y:S05]  /*5780*/  BSYNC B4 ;  /* 0x0000000000047941 */ /* 0x000fea0003800000 */
.L_x_13923:
[----:B------:R-:W-:-:S07]  /*5790*/  F2FP.F16.F32.PACK_AB R3, RZ, R23 ;  /* 0x00000017ff03723e */ /* 0x000fce00000000ff */
.L_x_13922:
[----:B------:R-:W-:Y:S05]  /*57a0*/  BSYNC B3 ;  /* 0x0000000000037941 */ /* 0x000fea0003800000 */
.L_x_13921:
        /* <DEDUP_REMOVED lines=17> */
.L_x_13928:
[----:B------:R-:W-:Y:S05]  /*58c0*/  BSYNC B4 ;  /* 0x0000000000047941 */ /* 0x000fea0003800000 */
.L_x_13927:
[----:B------:R-:W-:-:S07]  /*58d0*/  F2FP.F16.F32.PACK_AB R23, RZ, R23 ;  /* 0x00000017ff17723e */ /* 0x000fce00000000ff */
.L_x_13926:
[----:B------:R-:W-:Y:S05]  /*58e0*/  BSYNC B3 ;  /* 0x0000000000037941 */ /* 0x000fea0003800000 */
.L_x_13925:
[----:B------:R-:W-:-:S05]  /*58f0*/  PRMT R3, R3, 0x5410, R23 ;  /* 0x0000541003037816 */ /* 0x000fca0000000017 */
[----:B------:R0:W-:Y:S02]  /*5900*/  STG.E.64 desc[UR4][R46.64+0x600], R2 ;  /* 0x000600022e007986 */ /* 0x0001e4000c101b04 */
.L_x_13914:
[----:B------:R-:W-:Y:S05]  /*5910*/  BSYNC B2 ;  /* 0x0000000000027941 */ /* 0x000fea0003800000 */
.L_x_13912:
        /* <DEDUP_REMOVED lines=8> */
.L_x_13929:
        /* <DEDUP_REMOVED lines=12> */
.L_x_13931:
[----:B------:R-:W-:Y:S05]  /*5a60*/  BSYNC B2 ;  /* 0x0000000000027941 */ /* 0x000fea0003800000 */
.L_x_13930:
        /* <DEDUP_REMOVED lines=18> */
.L_x_13935:
[----:B------:R-:W-:Y:S05]  /*5b90*/  BSYNC B3 ;  /* 0x0000000000037941 */ /* 0x000fea0003800000 */
.L_x_13934:
[----:B------:R-:W-:-:S07]  /*5ba0*/  F2FP.F16.F32.PACK_AB R2, RZ, R23 ;  /* 0x00000017ff02723e */ /* 0x000fce00000000ff */
.L_x_13933:
[----:B------:R-:W-:Y:S05]  /*5bb0*/  BSYNC B2 ;  /* 0x0000000000027941 */ /* 0x000fea0003800000 */
.L_x_13932:
        /* <DEDUP_REMOVED lines=17> */
.L_x_13939:
[----:B------:R-:W-:Y:S05]  /*5cd0*/  BSYNC B3 ;  /* 0x0000000000037941 */ /* 0x000fea0003800000 */
.L_x_13938:
[----:B------:R-:W-:-:S07]  /*5ce0*/  F2FP.F16.F32.PACK_AB R4, RZ, R23 ;  /* 0x00000017ff04723e */ /* 0x000fce00000000ff */
.L_x_13937:
[----:B------:R-:W-:Y:S05]  /*5cf0*/  BSYNC B2 ;  /* 0x0000000000027941 */ /* 0x000fea0003800000 */
.L_x_13936:
        /* <DEDUP_REMOVED lines=17> */
.L_x_13943:
[----:B------:R-:W-:Y:S05]  /*5e10*/  BSYNC B3 ;  /* 0x0000000000037941 */ /* 0x000fea0003800000 */
.L_x_13942:
[----:B------:R-:W-:-:S07]  /*5e20*/  F2FP.F16.F32.PACK_AB R23, RZ, R23 ;  /* 0x00000017ff17723e */ /* 0x000fce00000000ff */
.L_x_13941:
[----:B------:R-:W-:Y:S05]  /*5e30*/  BSYNC B2 ;  /* 0x0000000000027941 */ /* 0x000fea0003800000 */
.L_x_13940:
[----:B------:R-:W-:Y:S02]  /*5e40*/  PRMT R2, R3, 0x5410, R2 ;  /* 0x0000541003027816 */ /* 0x000fe40000000002 */
[----:B------:R-:W-:-:S05]  /*5e50*/  PRMT R3, R4, 0x5410, R23 ;  /* 0x0000541004037816 */ /* 0x000fca0000000017 */
[----:B------:R-:W-:Y:S01]  /*5e60*/  STG.E.64 desc[UR4][R46.64+0x700], R2 ;  /* 0x000700022e007986 */ /* 0x000fe2000c101b04 */
[----:B------:R-:W-:Y:S05]  /*5e70*/  EXIT ;  /* 0x000000000000794d */ /* 0x000fea0003800000 */
        .weak           $__internal_19_$__cuda_sm3x_div_rn_noftz_f32_slowpath
        .type           $__internal_19_$__cuda_sm3x_div_rn_noftz_f32_slowpath,@function
        .size           $__internal_19_$__cuda_sm3x_div_rn_noftz_f32_slowpath,(.L_x_14353 - $__internal_19_$__cuda_sm3x_div_rn_noftz_f32_slowpath)
$__internal_19_$__cuda_sm3x_div_rn_noftz_f32_slowpath:
        /* <DEDUP_REMOVED lines=36> */
[----:B------:R-:W-:-:S07]  /*60c0*/  @!P1 IADD3 R43, R43, 0x40, RZ ;  /* 0x000000402b2b9810 */ /* 0x000fce0007ffe0ff */
.L_x_13945:
[----:B------:R-:W-:Y:S01]  /*60d0*/  LEA R41, R39, 0xc0800000, 0x17 ;  /* 0xc080000027297811 */ /* 0x000fe200078eb8ff */
[----:B------:R-:W-:Y:S01]  /*60e0*/  VIADD R42, R42, 0xffffff81 ;  /* 0xffffff812a2a7836 */ /* 0x000fe20000000000 */
[----:B------:R-:W-:Y:S02]  /*60f0*/  BSSY B1, `(.L_x_13950) ;  /* 0x0000035000017945 */ /* 0x000fe40003800000 */
[----:B------:R-:W-:Y:S01]  /*6100*/  IADD3 R44, -R41, R44, RZ ;  /* 0x0000002c292c7210 */ /* 0x000fe20007ffe1ff */
[C---:B------:R-:W-:Y:S01]  /*6110*/  IMAD R23, R42.reuse, -0x800000, R23 ;  /* 0xff8000002a177824 */ /* 0x040fe200078e0217 */
[----:B------:R-:W-:Y:S02]  /*6120*/  IADD3 R42, R42, 0x7f, -R39 ;  /* 0x0000007f2a2a7810 */ /* 0x000fe40007ffe827 */
        /* <DEDUP_REMOVED lines=30> */
[----:B------:R-:W-:-:S02]  /*6310*/  LOP3.LUT R40, R39, 0x800000, RZ, 0xfc, !PT ;  /* 0x0080000027287812 */ /* 0x000fc400078efcff */
[----:B------:R-:W-:Y:S01]  /*6320*/  IADD3 R39, R23, 0x20, RZ ;  /* 0x0000002017277810 */ /* 0x000fe20007ffe0ff */
[----:B------:R-:W-:-:S03]  /*6330*/  IMAD.MOV R23, RZ, RZ, -R23 ;  /* 0x000000ffff177224 */ /* 0x000fc600078e0a17 */
        /* <DEDUP_REMOVED lines=12> */
.L_x_13952:
[----:B------:R-:W-:-:S04]  /*6400*/  LOP3.LUT R44, R44, 0x80000000, RZ, 0xc0, !PT ;  /* 0x800000002c2c7812 */ /* 0x000fc800078ec0ff */
[----:B------:R-:W-:Y:S01]  /*6410*/  LOP3.LUT R44, R44, 0x7f800000, RZ, 0xfc, !PT ;  /* 0x7f8000002c2c7812 */ /* 0x000fe200078efcff */
[----:B------:R-:W-:Y:S06]  /*6420*/  BRA `(.L_x_13953) ;  /* 0x0000000000047947 */ /* 0x000fec0003800000 */
.L_x_13951:
[----:B------:R-:W-:-:S07]  /*6430*/  LEA R44, R43, R44, 0x17 ;  /* 0x0000002c2b2c7211 */ /* 0x000fce00078eb8ff */
.L_x_13953:
[----:B------:R-:W-:Y:S05]  /*6440*/  BSYNC B1 ;  /* 0x0000000000017941 */ /* 0x000fea0003800000 */
.L_x_13950:
[----:B------:R-:W-:Y:S01]  /*6450*/  MOV R23, R44 ;  /* 0x0000002c00177202 */ /* 0x000fe20000000f00 */
[----:B------:R-:W-:Y:S06]  /*6460*/  BRA `(.L_x_13954) ;  /* 0x0000000000207947 */ /* 0x000fec0003800000 */
.L_x_13949:
[----:B------:R-:W-:-:S04]  /*6470*/  LOP3.LUT R23, R44, 0x80000000, R23, 0x48, !PT ;  /* 0x800000002c177812 */ /* 0x000fc800078e4817 */
[----:B------:R-:W-:Y:S01]  /*6480*/  LOP3.LUT R23, R23, 0x7f800000, RZ, 0xfc, !PT ;  /* 0x7f80000017177812 */ /* 0x000fe200078efcff */
[----:B------:R-:W-:Y:S06]  /*6490*/  BRA `(.L_x_13954) ;  /* 0x0000000000147947 */ /* 0x000fec0003800000 */
.L_x_13948:
[----:B------:R-:W-:Y:S01]  /*64a0*/  LOP3.LUT R23, R44, 0x80000000, R23, 0x48, !PT ;  /* 0x800000002c177812 */ /* 0x000fe200078e4817 */
[----:B------:R-:W-:Y:S06]  /*64b0*/  BRA `(.L_x_13954) ;  /* 0x00000000000c7947 */ /* 0x000fec0003800000 */
.L_x_13947:
[----:B------:R-:W0:Y:S01]  /*64c0*/  MUFU.RSQ R23, -QNAN ;  /* 0xffc0000000177908 */ /* 0x000e220000001400 */
[----:B------:R-:W-:Y:S05]  /*64d0*/  BRA `(.L_x_13954) ;  /* 0x0000000000047947 */ /* 0x000fea0003800000 */
.L_x_13946:
[----:B------:R-:W-:-:S07]  /*64e0*/  FADD.FTZ R23, R23, R36 ;  /* 0x0000002417177221 */ /* 0x000fce0000010000 */
.L_x_13954:
[----:B------:R-:W-:Y:S05]  /*64f0*/  BSYNC B0 ;  /* 0x0000000000007941 */ /* 0x000fea0003800000 */
.L_x_13944:
[----:B------:R-:W-:-:S06]  /*6500*/  HFMA2.MMA R39, -RZ, RZ, 0, 0 ;  /* 0x00000000ff277435 */ /* 0x000fcc00000001ff */
[----:B0-----:R-:W-:Y:S05]  /*6510*/  RET.REL.NODEC R38 `(_ZN18transformer_engine47scaled_upper_triang_masked_softmax_warp_forwardI6__halfS1_fLi10EEEvPT0_PKT_T1_iii) ;  /* 0xffffff9826b87950 */ /* 0x001fea0003c3ffff */
.L_x_13955:
        /* <DEDUP_REMOVED lines=14> */
.L_x_14353:


//--------------------- .text._ZN18transformer_engine47scaled_upper_triang_masked_softmax_warp_forwardI6__halfS1_fLi9EEEvPT0_PKT_T1_iii --------------------------
	.section	.text._ZN18transformer_engine47scaled_upper_triang_masked_softmax_warp_forwardI6__halfS1_fLi9EEEvPT0_PKT_T1_iii,"ax",@progbits
	.align	128
        .global         _ZN18transformer_engine47scaled_upper_triang_masked_softmax_warp_forwardI6__halfS1_fLi9EEEvPT0_PKT_T1_iii
        .type           _ZN18transformer_engine47scaled_upper_triang_masked_softmax_warp_forwardI6__halfS1_fLi9EEEvPT0_PKT_T1_iii,@function
        .size           _ZN18transformer_engine47scaled_upper_triang_masked_softmax_warp_forwardI6__halfS1_fLi9EEEvPT0_PKT_T1_iii,(.L_x_14354 - _ZN18transformer_engine47scaled_upper_triang_masked_softmax_warp_forwardI6__halfS1_fLi9EEEvPT0_PKT_T1_iii)
        .other          _ZN18transformer_engine47scaled_upper_triang_masked_softmax_warp_forwardI6__halfS1_fLi9EEEvPT0_PKT_T1_iii,@"STO_CUDA_ENTRY STV_DEFAULT"
_ZN18transformer_engine47scaled_upper_triang_masked_softmax_warp_forwardI6__halfS1_fLi9EEEvPT0_PKT_T1_iii:
.text._ZN18transformer_engine47scaled_upper_triang_masked_softmax_warp_forwardI6__halfS1_fLi9EEEvPT0_PKT_T1_iii:
        /* <DEDUP_REMOVED lines=32> */
[----:B------:R-:W-:Y:S02]  /*0200*/  ULDC.64 UR4, c[0x0][0x218] ;  /* 0x0000860000047ab9 */ /* 0x000fe40000000a00 */
[----:B------:R-:W-:Y:S01]  /*0210*/  ISETP.GT.AND P0, PT, R20, RZ, PT ;  /* 0x000000ff1400720c */ /* 0x000fe20003f04270 */
[----:B------:R-:W-:Y:S01]  /*0220*/  IMAD.MOV.U32 R5, RZ, RZ, -0x800000 ;  /* 0xff800000ff057424 */ /* 0x000fe200078e00ff */
[----:B------:R-:W-:Y:S01]  /*0230*/  IADD3 R3, R3, R7, RZ ;  /* 0x0000000703037210 */ /* 0x000fe20007ffe0ff */
[----:B------:R-:W-:Y:S01]  /*0240*/  VIADD R7, R21, 0x1 ;  /* 0x0000000115077836 */ /* 0x000fe20000000000 */
[C---:B------:R-:W-:Y:S02]  /*0250*/  SHF.L.U32 R19, R2.reuse, 0x1, RZ ;  /* 0x0000000102137819 */ /* 0x040fe400000006ff */
[----:B------:R-:W-:-:S02]  /*0260*/  SHF.L.U64.HI R0, R2, 0x1, R3 ;  /* 0x0000000102007819 */ /* 0x000fc40000010203 */
[----:B------:R-:W-:Y:S02]  /*0270*/  IADD3 R14, P3, R19, UR4, RZ ;  /* 0x00000004130e7c10 */ /* 0x000fe4000ff7e0ff */
[----:B------:R-:W-:Y:S02]  /*0280*/  SEL R23, R7, RZ, P0 ;  /* 0x000000ff07177207 */ /* 0x000fe40000000000 */
[----:B------:R-:W-:Y:S01]  /*0290*/  IADD3.X R15, R0, UR5, RZ, P3, !PT ;  /* 0x00000005000f7c10 */ /* 0x000fe20009ffe4ff */
[----:B------:R-:W-:Y:S01]  /*02a0*/  ULDC.64 UR4, c[0x0][0x208] ;  /* 0x0000820000047ab9 */ /* 0x000fe20000000a00 */
[CC--:B------:R-:W-:Y:S02]  /*02b0*/  ISETP.GE.AND P3, PT, R16.reuse, R23.reuse, PT ;  /* 0x000000171000720c */ /* 0x0c0fe40003f66270 */
[----:B------:R-:W-:Y:S02]  /*02c0*/  IADD3 R2, R16, 0x80, RZ ;  /* 0x0000008010027810 */ /* 0x000fe40007ffe0ff */
[----:B------:R-:W-:-:S02]  /*02d0*/  ISETP.GE.AND P1, PT, R6, R23, PT ;  /* 0x000000170600720c */ /* 0x000fc40003f26270 */
[-C--:B------:R-:W-:Y:S02]  /*02e0*/  ISETP.GE.AND P2, PT, R2, R23.reuse, PT ;  /* 0x000000170200720c */ /* 0x080fe40003f46270 */
[----:B------:R-:W-:Y:S02]  /*02f0*/  ISETP.GE.AND P0, PT, R4, R23, PT ;  /* 0x000000170400720c */ /* 0x000fe40003f06270 */
[----:B------:R-:W-:-:S03]  /*0300*/  MOV R6, 0xff800000 ;  /* 0xff80000000067802 */ /* 0x000fc60000000f00 */
[----:B------:R-:W-:Y:S08]  /*0310*/  @P3 BRA `(.L_x_13957) ;  /* 0x0000000000503947 */ /* 0x000ff00003800000 */
[----:B------:R-:W2:Y:S01]  /*0320*/  LDG.E.64 R2, desc[UR4][R14.64] ;  /* 0x000000040e027981 */ /* 0x000ea2000c1e1b00 */
[C---:B------:R-:W-:Y:S01]  /*0330*/  IADD3 R4, R16.reuse, 0x2, RZ ;  /* 0x0000000210047810 */ /* 0x040fe20007ffe0ff */
[----:B------:R-:W-:Y:S01]  /*0340*/  ULDC UR6, c[0x0][0x220] ;  /* 0x0000880000067ab9 */ /* 0x000fe20000000800 */
[----:B------:R-:W-:Y:S01]  /*0350*/  IADD3 R18, R16, 0x3, RZ ;  /* 0x0000000310127810 */ /* 0x000fe20007ffe0ff */
[----:B------:R-:W-:Y:S01]  /*0360*/  IMAD.MOV.U32 R30, RZ, RZ, -0x800000 ;  /* 0xff800000ff1e7424 */ /* 0x000fe200078e00ff */
[-C--:B------:R-:W-:Y:S01]  /*0370*/  ISETP.GE.AND P4, PT, R4, R23.reuse, PT ;  /* 0x000000170400720c */ /* 0x080fe20003f86270 */
[----:B------:R-:W-:Y:S01]  /*0380*/  VIADD R4, R16, 0x1 ;  /* 0x0000000110047836 */ /* 0x000fe20000000000 */
[-C--:B------:R-:W-:Y:S02]  /*0390*/  ISETP.GE.AND P5, PT, R18, R23.reuse, PT ;  /* 0x000000171200720c */ /* 0x080fe40003fa6270 */
[----:B------:R-:W-:Y:S02]  /*03a0*/  MOV R28, 0xff800000 ;  /* 0xff800000001c7802 */ /* 0x000fe40000000f00 */
[----:B------:R-:W-:-:S02]  /*03b0*/  ISETP.GE.AND P3, PT, R4, R23, PT ;  /* 0x000000170400720c */ /* 0x000fc40003f66270 */
[----:B------:R-:W-:-:S05]  /*03c0*/  MOV R32, 0xff800000 ;  /* 0xff80000000207802 */ /* 0x000fca0000000f00 */
[----:B------:R-:W0:Y:S01]  /*03d0*/  @!P4 LDC R25, c[0x0][0x220] ;  /* 0x00008800ff19cb82 */ /* 0x000e220000000800 */
[--C-:B--2---:R-:W-:Y:S02]  /*03e0*/  @!P4 HADD2.F32 R4, -RZ, R3.reuse.H0_H0 ;  /* 0x20000003ff04c230 */ /* 0x104fe40000004100 */
[----:B------:R-:W-:-:S03]  /*03f0*/  @!P5 HADD2.F32 R3, -RZ, R3.H1_H1 ;  /* 0x30000003ff03d230 */ /* 0x000fc60000004100 */
[----:B0-----:R-:W-:Y:S01]  /*0400*/  @!P4 FMUL R28, R4, R25 ;  /* 0x00000019041cc220 */ /* 0x001fe20000400000 */
[--C-:B------:R-:W-:Y:S02]  /*0410*/  @!P3 HADD2.F32 R4, -RZ, R2.reuse.H1_H1 ;  /* 0x30000002ff04b230 */ /* 0x100fe40000004100 */
[----:B------:R-:W-:Y:S01]  /*0420*/  @!P5 FMUL R30, R3, UR6 ;  /* 0x00000006031edc20 */ /* 0x000fe20008400000 */
[----:B------:R-:W-:Y:S02]  /*0430*/  HADD2.F32 R2, -RZ, R2.H0_H0 ;  /* 0x20000002ff027230 */ /* 0x000fe40000004100 */
[----:B------:R-:W-:-:S03]  /*0440*/  @!P3 FMUL R32, R4, UR6 ;  /* 0x000000060420bc20 */ /* 0x000fc60008400000 */
[----:B------:R-:W-:-:S07]  /*0450*/  FMUL R18, R2, UR6 ;  /* 0x0000000602127c20 */ /* 0x000fce0008400000 */
.L_x_13957:
[----:B------:R-:W-:Y:S05]  /*0460*/  BSYNC B0 ;  /* 0x0000000000007941 */ /* 0x000fea0003800000 */
.L_x_13956:
        /* <DEDUP_REMOVED lines=8> */
[-C--:B------:R-:W-:Y:S01]  /*04f0*/  ISETP.GE.AND P4, PT, R12, R23.reuse, PT ;  /* 0x000000170c00720c */ /* 0x080fe20003f86270 */
[----:B------:R-:W-:Y:S01]  /*0500*/  IMAD.MOV.U32 R12, RZ, RZ, -0x800000 ;  /* 0xff800000ff0c7424 */ /* 0x000fe200078e00ff */
        /* <DEDUP_REMOVED lines=12> */
.L_x_13959:
[----:B------:R-:W-:Y:S05]  /*05d0*/  BSYNC B0 ;  /* 0x0000000000007941 */ /* 0x000fea0003800000 */
.L_x_13958:
        /* <DEDUP_REMOVED lines=17> */
[----:B------:R-:W-:Y:S02]  /*06f0*/  HADD2.F32 R2, -RZ, R2.H0_H0 ;  /* 0x20000002ff027230 */ /* 0x000fe40000004100 */
[----:B------:R-:W-:Y:S02]  /*0700*/  IMAD.MOV.U32 R9, RZ, RZ, -0x800000 ;  /* 0xff800000ff097424 */ /* 0x000fe400078e00ff */
[----:B------:R-:W-:Y:S01]  /*0710*/  @!P0 FMUL R10, R4, UR6 ;  /* 0x00000006040a8c20 */ /* 0x000fe20008400000 */
[----:B------:R-:W-:Y:S01]  /*0720*/  @!P3 FMUL R9, R3, UR6 ;  /* 0x000000060309bc20 */ /* 0x000fe20008400000 */
[----:B------:R-:W-:-:S07]  /*0730*/  FMUL R11, R2, UR6 ;  /* 0x00000006020b7c20 */ /* 0x000fce0008400000 */
.L_x_13961:
[----:B------:R-:W-:Y:S05]  /*0740*/  BSYNC B0 ;  /* 0x0000000000007941 */ /* 0x000fea0003800000 */
.L_x_13960:
[----:B------:R-:W-:Y:S01]  /*0750*/  BSSY B0, `(.L_x_13962) ;  /* 0x0000018000007945 */ /* 0x000fe20003800000 */
[----:B------:R-:W-:Y:S02]  /*0760*/  MOV R4, 0xff800000 ;  /* 0xff80000000047802 */ /* 0x000fe40000000f00 */
[----:B------:R-:W-:Y:S01]  /*0770*/  MOV R2, 0xff800000 ;  /* 0xff80000000027802 */ /* 0x000fe20000000f00 */
[----:B------:R-:W-:Y:S06]  /*0780*/  @P1 BRA `(.L_x_13963) ;  /* 0x0000000000501947 */ /* 0x000fec0003800000 */
[----:B------:R-:W2:Y:S01]  /*0790*/  LDG.E.64 R14, desc[UR4][R14.64+0x300] ;  /* 0x000300040e0e7981 */ /* 0x000ea2000c1e1b00 */
[----:B------:R-:W-:Y:S01]  /*07a0*/  VIADD R2, R16, 0x182 ;  /* 0x0000018210027836 */ /* 0x000fe20000000000 */
[----:B------:R-:W-:Y:S01]  /*07b0*/  ULDC UR6, c[0x0][0x220] ;  /* 0x0000880000067ab9 */ /* 0x000fe20000000800 */
[----:B------:R-:W-:Y:S01]  /*07c0*/  IMAD.MOV.U32 R4, RZ, RZ, -0x800000 ;  /* 0xff800000ff047424 */ /* 0x000fe200078e00ff */
[----:B------:R-:W-:Y:S02]  /*07d0*/  MOV R5, 0xff800000 ;  /* 0xff80000000057802 */ /* 0x000fe40000000f00 */
[----:B------:R-:W-:Y:S02]  /*07e0*/  ISETP.GE.AND P1, PT, R2, R23, PT ;  /* 0x000000170200720c */ /* 0x000fe40003f26270 */
[----:B------:R-:W-:Y:S02]  /*07f0*/  IADD3 R2, R16, 0x181, RZ ;  /* 0x0000018110027810 */ /* 0x000fe40007ffe0ff */
[----:B------:R-:W-:-:S02]  /*0800*/  MOV R6, 0xff800000 ;  /* 0xff80000000067802 */ /* 0x000fc40000000f00 */
[----:B------:R-:W-:Y:S02]  /*0810*/  ISETP.GE.AND P0, PT, R2, R23, PT ;  /* 0x000000170200720c */ /* 0x000fe40003f06270 */
[----:B------:R-:W-:-:S04]  /*0820*/  IADD3 R2, R16, 0x183, RZ ;  /* 0x0000018310027810 */ /* 0x000fc80007ffe0ff */
[----:B------:R-:W-:Y:S01]  /*0830*/  ISETP.GE.AND P2, PT, R2, R23, PT ;  /* 0x000000170200720c */ /* 0x000fe20003f46270 */
[----:B------:R-:W0:Y:S06]  /*0840*/  @!P1 LDC R3, c[0x0][0x220] ;  /* 0x00008800ff039b82 */ /* 0x000e2c0000000800 */
[--C-:B--2---:R-:W-:Y:S02]  /*0850*/  @!P0 HADD2.F32 R2, -RZ, R14.reuse.H1_H1 ;  /* 0x3000000eff028230 */ /* 0x104fe40000004100 */
[----:B------:R-:W-:-:S03]  /*0860*/  HADD2.F32 R14, -RZ, R14.H0_H0 ;  /* 0x2000000eff0e7230 */ /* 0x000fc60000004100 */
[----:B------:R-:W-:Y:S01]  /*0870*/  @!P0 FMUL R4, R2, UR6 ;  /* 0x0000000602048c20 */ /* 0x000fe20008400000 */
[--C-:B------:R-:W-:Y:S02]  /*0880*/  @!P1 HADD2.F32 R2, -RZ, R15.reuse.H0_H0 ;  /* 0x2000000fff029230 */ /* 0x100fe40000004100 */
[----:B------:R-:W-:-:S03]  /*0890*/  @!P2 HADD2.F32 R15, -RZ, R15.H1_H1 ;  /* 0x3000000fff0fa230 */ /* 0x000fc60000004100 */
[----:B0-----:R-:W-:Y:S01]  /*08a0*/  @!P1 FMUL R5, R2, R3 ;  /* 0x0000000302059220 */ /* 0x001fe20000400000 */
[----:B------:R-:W-:Y:S01]  /*08b0*/  FMUL R2, R14, UR6 ;  /* 0x000000060e027c20 */ /* 0x000fe20008400000 */
[----:B------:R-:W-:-:S07]  /*08c0*/  @!P2 FMUL R6, R15, UR6 ;  /* 0x000000060f06ac20 */ /* 0x000fce0008400000 */
.L_x_13963:
[----:B------:R-:W-:Y:S05]  /*08d0*/  BSYNC B0 ;  /* 0x0000000000007941 */ /* 0x000fea0003800000 */
.L_x_13962:
        /* <DEDUP_REMOVED lines=71> */
.L_x_13964:
        /* <DEDUP_REMOVED lines=14> */
.L_x_13965:
[----:B------:R-:W-:-:S04]  /*0e30*/  ISETP.GE.AND P5, PT, R21, 0x140, PT ;  /* 0x000001401500780c */ /* 0x000fc80003fa6270 */
[----:B------:R-:W-:Y:S01]  /*0e40*/  P2R R14, PR, RZ, 0x20 ;  /* 0x00000020ff0e7803 */ /* 0x000fe20000000000 */
[----:B------:R-:W-:Y:S08]  /*0e50*/  @!P0 BRA `(.L_x_13966) ;  /* 0x0000000000308947 */ /* 0x000ff00003800000 */
        /* <DEDUP_REMOVED lines=12> */
.L_x_13966:
        /* <DEDUP_REMOVED lines=14> */
.L_x_13967:
        /* <DEDUP_REMOVED lines=14> */
.L_x_13968:
        /* <DEDUP_REMOVED lines=14> */
.L_x_13969:
        /* <DEDUP_REMOVED lines=14> */
.L_x_13970:
        /* <DEDUP_REMOVED lines=15> */
.L_x_13971:
        /* <DEDUP_REMOVED lines=14> */
.L_x_13972:
        /* <DEDUP_REMOVED lines=14> */
.L_x_13973:
        /* <DEDUP_REMOVED lines=13> */
.L_x_13974:
        /* <DEDUP_REMOVED lines=13> */
.L_x_13975:
        /* <DEDUP_REMOVED lines=13> */
.L_x_13976:
        /* <DEDUP_REMOVED lines=13> */
.L_x_13977:
        /* <DEDUP_REMOVED lines=13> */
.L_x_13978:
        /* <DEDUP_REMOVED lines=13> */
.L_x_13979:
        /* <DEDUP_REMOVED lines=23> */
.L_x_13981:
        /* <DEDUP_REMOVED lines=11> */
[----:B0-----:R-:W-:Y:S05]  /*1c50*/  CALL.REL.NOINC `($__internal_20_$__cuda_sm3x_div_rn_noftz_f32_slowpath) ;  /* 0x0000001400347944 */ /* 0x001fea0003c00000 */
.L_x_13984:
[----:B------:R-:W-:Y:S05]  /*1c60*/  BSYNC B3 ;  /* 0x0000000000037941 */ /* 0x000fea0003800000 */
.L_x_13983:
[----:B------:R-:W-:Y:S01]  /*1c70*/  VIADD R18, R16, 0x1 ;  /* 0x0000000110127836 */ /* 0x000fe20000000000 */
[----:B------:R-:W-:Y:S04]  /*1c80*/  BSSY B3, `(.L_x_13985) ;  /* 0x0000013000037945 */ /* 0x000fe80003800000 */
[----:B------:R-:W-:Y:S02]  /*1c90*/  ISETP.GE.AND P0, PT, R18, R7, PT ;  /* 0x000000071200720c */ /* 0x000fe40003f06270 */
[----:B------:R-:W-:-:S11]  /*1ca0*/  F2FP.F16.F32.PACK_AB R18, RZ, R0 ;  /* 0x00000000ff12723e */ /* 0x000fd600000000ff */
        /* <DEDUP_REMOVED lines=13> */
[----:B------:R-:W-:Y:S05]  /*1d80*/  CALL.REL.NOINC `($__internal_20_$__cuda_sm3x_div_rn_noftz_f32_slowpath) ;  /* 0x0000001000e87944 */ /* 0x000fea0003c00000 */
.L_x_13988:
[----:B------:R-:W-:Y:S05]  /*1d90*/  BSYNC B4 ;  /* 0x0000000000047941 */ /* 0x000fea0003800000 */
.L_x_13987:
[----:B------:R-:W-:-:S07]  /*1da0*/  F2FP.F16.F32.PACK_AB R0, RZ, R0 ;  /* 0x00000000ff00723e */ /* 0x000fce00000000ff */
.L_x_13986:
[----:B------:R-:W-:Y:S05]  /*1db0*/  BSYNC B3 ;  /* 0x0000000000037941 */ /* 0x000fea0003800000 */
.L_x_13985:
        /* <DEDUP_REMOVED lines=17> */
[----:B------:R-:W-:Y:S05]  /*1ed0*/  CALL.REL.NOINC `($__internal_20_$__cuda_sm3x_div_rn_noftz_f32_slowpath) ;  /* 0x0000001000947944 */ /* 0x000fea0003c00000 */
[----:B------:R-:W-:-:S07]  /*1ee0*/  MOV R27, R0 ;  /* 0x00000000001b7202 */ /* 0x000fce0000000f00 */
.L_x_13992:
[----:B------:R-:W-:Y:S05]  /*1ef0*/  BSYNC B4 ;  /* 0x0000000000047941 */ /* 0x000fea0003800000 */
.L_x_13991:
[----:B------:R-:W-:-:S07]  /*1f00*/  F2FP.F16.F32.PACK_AB R27, RZ, R27 ;  /* 0x0000001bff1b723e */ /* 0x000fce00000000ff */
.L_x_13990:
[----:B------:R-:W-:Y:S05]  /*1f10*/  BSYNC B3 ;  /* 0x0000000000037941 */ /* 0x000fea0003800000 */
.L_x_13989:
        /* <DEDUP_REMOVED lines=17> */
.L_x_13996:
[----:B------:R-:W-:Y:S05]  /*2030*/  BSYNC B4 ;  /* 0x0000000000047941 */ /* 0x000fea0003800000 */
.L_x_13995:
[----:B------:R-:W-:-:S07]  /*2040*/  F2FP.F16.F32.PACK_AB R19, RZ, R0 ;  /* 0x00000000ff13723e */ /* 0x000fce00000000ff */
.L_x_13994:
[----:B------:R-:W-:Y:S05]  /*2050*/  BSYNC B3 ;  /* 0x0000000000037941 */ /* 0x000fea0003800000 */
.L_x_13993:
[----:B------:R-:W-:-:S05]  /*2060*/  PRMT R19, R27, 0x5410, R19 ;  /* 0x000054101b137816 */ /* 0x000fca0000000013 */
[----:B------:R1:W-:Y:S02]  /*2070*/  STG.E.64 desc[UR4][R14.64], R18 ;  /* 0x000000120e007986 */ /* 0x0003e4000c101b04 */
.L_x_13982:
[----:B------:R-:W-:Y:S05]  /*2080*/  BSYNC B2 ;  /* 0x0000000000027941 */ /* 0x000fea0003800000 */
.L_x_13980:
        /* <DEDUP_REMOVED lines=9> */
.L_x_13998:
        /* <DEDUP_REMOVED lines=11> */
[----:B--2---:R-:W-:Y:S05]  /*21d0*/  CALL.REL.NOINC `($__internal_20_$__cuda_sm3x_div_rn_noftz_f32_slowpath) ;  /* 0x0000000c00d47944 */ /* 0x004fea0003c00000 */
[----:B------:R-:W-:-:S07]  /*21e0*/  IMAD.MOV.U32 R18, RZ, RZ, R0 ;  /* 0x000000ffff127224 */ /* 0x000fce00078e0000 */
.L_x_14001:
[----:B------:R-:W-:Y:S05]  /*21f0*/  BSYNC B3 ;  /* 0x0000000000037941 */ /* 0x000fea0003800000 */
.L_x_14000:
        /* <DEDUP_REMOVED lines=17> */
[----:B--2---:R-:W-:Y:S05]  /*2310*/  CALL.REL.NOINC `($__internal_20_$__cuda_sm3x_div_rn_noftz_f32_slowpath) ;  /* 0x0000000c00847944 */ /* 0x004fea0003c00000 */
.L_x_14005:
[----:B------:R-:W-:Y:S05]  /*2320*/  BSYNC B4 ;  /* 0x0000000000047941 */ /* 0x000fea0003800000 */
.L_x_14004:
[----:B------:R-:W-:-:S07]  /*2330*/  F2FP.F16.F32.PACK_AB R0, RZ, R0 ;  /* 0x00000000ff00723e */ /* 0x000fce00000000ff */
.L_x_14003:
[----:B------:R-:W-:Y:S05]  /*2340*/  BSYNC B3 ;  /* 0x0000000000037941 */ /* 0x000fea0003800000 */
.L_x_14002:
        /* <DEDUP_REMOVED lines=18> */
[----:B------:R-:W-:-:S07]  /*2470*/  MOV R22, R0 ;  /* 0x0000000000167202 */ /* 0x000fce0000000f00 */
.L_x_14009:
[----:B------:R-:W-:Y:S05]  /*2480*/  BSYNC B4 ;  /* 0x0000000000047941 */ /* 0x000fea0003800000 */
.L_x_14008:
[----:B------:R-:W-:-:S07]  /*2490*/  F2FP.F16.F32.PACK_AB R22, RZ, R22 ;  /* 0x00000016ff16723e */ /* 0x000fce00000000ff */
.L_x_14007:
[----:B------:R-:W-:Y:S05]  /*24a0*/  BSYNC B3 ;  /* 0x0000000000037941 */ /* 0x000fea0003800000 */
.L_x_14006:
        /* <DEDUP_REMOVED lines=17> */
.L_x_14013:
[----:B------:R-:W-:Y:S05]  /*25c0*/  BSYNC B4 ;  /* 0x0000000000047941 */ /* 0x000fea0003800000 */
.L_x_14012:
[----:B------:R-:W-:-:S07]  /*25d0*/  F2FP.F16.F32.PACK_AB R19, RZ, R0 ;  /* 0x00000000ff13723e */ /* 0x000fce00000000ff */
.L_x_14011:
[----:B------:R-:W-:Y:S05]  /*25e0*/  BSYNC B3 ;  /* 0x0000000000037941 */ /* 0x000fea0003800000 */
.L_x_14010:
[----:B------:R-:W-:-:S05]  /*25f0*/  PRMT R19, R22, 0x5410, R19 ;  /* 0x0000541016137816 */ /* 0x000fca0000000013 */
[----:B------:R0:W-:Y:S02]  /*2600*/  STG.E.64 desc[UR4][R14.64+0x100], R18 ;  /* 0x000100120e007986 */ /* 0x0001e4000c101b04 */
.L_x_13999:
[----:B------:R-:W-:Y:S05]  /*2610*/  BSYNC B2 ;  /* 0x0000000000027941 */ /* 0x000fea0003800000 */
.L_x_13997:
        /* <DEDUP_REMOVED lines=9> */
.L_x_14015:
        /* <DEDUP_REMOVED lines=11> */
[----:B0123--:R-:W-:Y:S05]  /*2760*/  CALL.REL.NOINC `($__internal_20_$__cuda_sm3x_div_rn_noftz_f32_slowpath) ;  /* 0x0000000800707944 */ /* 0x00ffea0003c00000 */
.L_x_14018:
[----:B------:R-:W-:Y:S05]  /*2770*/  BSYNC B3 ;  /* 0x0000000000037941 */ /* 0x000fea0003800000 */
.L_x_14017:
        /* <DEDUP_REMOVED lines=17> */
[----:B--23--:R-:W-:Y:S05]  /*2890*/  CALL.REL.NOINC `($__internal_20_$__cuda_sm3x_div_rn_noftz_f32_slowpath) ;  /* 0x0000000800247944 */ /* 0x00cfea0003c00000 */
.L_x_14022:
[----:B------:R-:W-:Y:S05]  /*28a0*/  BSYNC B4 ;  /* 0x0000000000047941 */ /* 0x000fea0003800000 */
.L_x_14021:
[----:B------:R-:W-:-:S07]  /*28b0*/  F2FP.F16.F32.PACK_AB R0, RZ, R0 ;  /* 0x00000000ff00723e */ /* 0x000fce00000000ff */
.L_x_14020:
[----:B------:R-:W-:Y:S05]  /*28c0*/  BSYNC B3 ;  /* 0x0000000000037941 */ /* 0x000fea0003800000 */
.L_x_14019:
        /* <DEDUP_REMOVED lines=17> */
[----:B0123--:R-:W-:Y:S05]  /*29e0*/  CALL.REL.NOINC `($__internal_20_$__cuda_sm3x_div_rn_noftz_f32_slowpath) ;  /* 0x0000000400d07944 */ /* 0x00ffea0003c00000 */
[----:B------:R-:W-:-:S07]  /*29f0*/  MOV R12, R0 ;  /* 0x00000000000c7202 */ /* 0x000fce0000000f00 */
.L_x_14026:
[----:B------:R-:W-:Y:S05]  /*2a00*/  BSYNC B4 ;  /* 0x0000000000047941 */ /* 0x000fea0003800000 */
.L_x_14025:
[----:B------:R-:W-:-:S07]  /*2a10*/  F2FP.F16.F32.PACK_AB R12, RZ, R12 ;  /* 0x0000000cff0c723e */ /* 0x000fce00000000ff */
.L_x_14024:
[----:B------:R-:W-:Y:S05]  /*2a20*/  BSYNC B3 ;  /* 0x0000000000037941 */ /* 0x000fea0003800000 */
.L_x_14023:
        /* <DEDUP_REMOVED lines=17> */
.L_x_14030:
[----:B------:R-:W-:Y:S05]  /*2b40*/  BSYNC B4 ;  /* 0x0000000000047941 */ /* 0x000fea0003800000 */
.L_x_14029:
[----:B------:R-:W-:-:S07]  /*2b50*/  F2FP.F16.F32.PACK_AB R11, RZ, R0 ;  /* 0x00000000ff0b723e */ /* 0x000fce00000000ff */
.L_x_14028:
[----:B------:R-:W-:Y:S05]  /*2b60*/  BSYNC B3 ;  /* 0x0000000000037941 */ /* 0x000fea0003800000 */
.L_x_14027:
[----:B------:R-:W-:-:S05]  /*2b70*/  PRMT R11, R12, 0x5410, R11 ;  /* 0x000054100c0b7816 */ /* 0x000fca000000000b */
[----:B------:R4:W-:Y:S02]  /*2b80*/  STG.E.64 desc[UR4][R14.64+0x200], R10 ;  /* 0x0002000a0e007986 */ /* 0x0009e4000c101b04 */
.L_x_14016:
[----:B------:R-:W-:Y:S05]  /*2b90*/  BSYNC B2 ;  /* 0x0000000000027941 */ /* 0x000fea0003800000 */
.L_x_14014:
        /* <DEDUP_REMOVED lines=8> */
.L_x_14031:
        /* <DEDUP_REMOVED lines=11> */
[----:B-123--:R-:W-:Y:S05]  /*2cd0*/  CALL.REL.NOINC `($__internal_20_$__cuda_sm3x_div_rn_noftz_f32_slowpath) ;  /* 0x0000000400147944 */ /* 0x00efea0003c00000 */
[----:B------:R-:W-:-:S07]  /*2ce0*/  MOV R8, R0 ;  /* 0x0000000000087202 */ /* 0x000fce0000000f00 */
.L_x_14033:
[----:B------:R-:W-:Y:S05]  /*2cf0*/  BSYNC B2 ;  /* 0x0000000000027941 */ /* 0x000fea0003800000 */
.L_x_14032:
        /* <DEDUP_REMOVED lines=17> */
[----:B-123--:R-:W-:Y:S05]  /*2e10*/  CALL.REL.NOINC `($__internal_20_$__cuda_sm3x_div_rn_noftz_f32_slowpath) ;  /* 0x0000000000c47944 */ /* 0x00efea0003c00000 */
[----:B------:R-:W-:-:S07]  /*2e20*/  MOV R2, R0 ;  /* 0x0000000000027202 */ /* 0x000fce0000000f00 */
.L_x_14037:
[----:B------:R-:W-:Y:S05]  /*2e30*/  BSYNC B3 ;  /* 0x0000000000037941 */ /* 0x000fea0003800000 */
.L_x_14036:
[----:B------:R-:W-:-:S07]  /*2e40*/  F2FP.F16.F32.PACK_AB R2, RZ, R2 ;  /* 0x00000002ff02723e */ /* 0x000fce00000000ff */
.L_x_14035:
[----:B------:R-:W-:Y:S05]  /*2e50*/  BSYNC B2 ;  /* 0x0000000000027941 */ /* 0x000fea0003800000 */
.L_x_14034:
        /* <DEDUP_REMOVED lines=16> */
[----:B-123--:R-:W-:Y:S05]  /*2f60*/  CALL.REL.NOINC `($__internal_20_$__cuda_sm3x_div_rn_noftz_f32_slowpath) ;  /* 0x0000000000707944 */ /* 0x00efea0003c00000 */
[----:B------:R-:W-:-:S07]  /*2f70*/  IMAD.MOV.U32 R4, RZ, RZ, R0 ;  /* 0x000000ffff047224 */ /* 0x000fce00078e0000 */
.L_x_14041:
[----:B------:R-:W-:Y:S05]  /*2f80*/  BSYNC B3 ;  /* 0x0000000000037941 */ /* 0x000fea0003800000 */
.L_x_14040:
[----:B------:R-:W-:-:S07]  /*2f90*/  F2FP.F16.F32.PACK_AB R4, RZ, R4 ;  /* 0x00000004ff04723e */ /* 0x000fce00000000ff */
.L_x_14039:
[----:B------:R-:W-:Y:S05]  /*2fa0*/  BSYNC B2 ;  /* 0x0000000000027941 */ /* 0x000fea0003800000 */
.L_x_14038:
        /* <DEDUP_REMOVED lines=17> */
.L_x_14045:
[----:B------:R-:W-:Y:S05]  /*30c0*/  BSYNC B3 ;  /* 0x0000000000037941 */ /* 0x000fea0003800000 */
.L_x_14044:
[----:B------:R-:W-:-:S07]  /*30d0*/  F2FP.F16.F32.PACK_AB R0, RZ, R0 ;  /* 0x00000000ff00723e */ /* 0x000fce00000000ff */
.L_x_14043:
[----:B------:R-:W-:Y:S05]  /*30e0*/  BSYNC B2 ;  /* 0x0000000000027941 */ /* 0x000fea0003800000 */
.L_x_14042:
[----:B------:R-:W-:Y:S02]  /*30f0*/  PRMT R8, R8, 0x5410, R2 ;  /* 0x0000541008087816 */ /* 0x000fe40000000002 */
[----:B------:R-:W-:-:S05]  /*3100*/  PRMT R9, R4, 0x5410, R0 ;  /* 0x0000541004097816 */ /* 0x000fca0000000000 */
[----:B------:R-:W-:Y:S01]  /*3110*/  STG.E.64 desc[UR4][R14.64+0x300], R8 ;  /* 0x000300080e007986 */ /* 0x000fe2000c101b04 */
[----:B------:R-:W-:Y:S05]  /*3120*/  EXIT ;  /* 0x000000000000794d */ /* 0x000fea0003800000 */
        .weak           $__internal_20_$__cuda_sm3x_div_rn_noftz_f32_slowpath
        .type           $__internal_20_$__cuda_sm3x_div_rn_noftz_f32_slowpath,@function
        .size           $__internal_20_$__cuda_sm3x_div_rn_noftz_f32_slowpath,(.L_x_14354 - $__internal_20_$__cuda_sm3x_div_rn_noftz_f32_slowpath)
$__internal_20_$__cuda_sm3x_div_rn_noftz_f32_slowpath:
        /* <DEDUP_REMOVED lines=35> */
.L_x_14047:
[----:B------:R-:W-:Y:S01]  /*3360*/  LEA R26, R21, 0xc0800000, 0x17 ;  /* 0xc0800000151a7811 */ /* 0x000fe200078eb8ff */
[----:B------:R-:W-:Y:S03]  /*3370*/  BSSY B1, `(.L_x_14052) ;  /* 0x0000036000017945 */ /* 0x000fe60003800000 */
[----:B------:R-:W-:Y:S02]  /*3380*/  IADD3 R29, -R26, R29, RZ ;  /* 0x0000001d1a1d7210 */ /* 0x000fe40007ffe1ff */
[----:B------:R-:W-:Y:S02]  /*3390*/  IADD3 R26, R23, -0x7f, RZ ;  /* 0xffffff81171a7810 */ /* 0x000fe40007ffe0ff */
[----:B------:R-:W0:Y:S01]  /*33a0*/  MUFU.RCP R25, R29 ;  /* 0x0000001d00197308 */ /* 0x000e220000001000 */
[----:B------:R-:W-:Y:S02]  /*33b0*/  FADD.FTZ R23, -R29, -RZ ;  /* 0x800000ff1d177221 */ /* 0x000fe40000010100 */
[C---:B------:R-:W-:Y:S01]  /*33c0*/  IMAD R0, R26.reuse, -0x800000, R0 ;  /* 0xff8000001a007824 */ /* 0x040fe200078e0200 */
        /* <DEDUP_REMOVED lines=44> */
.L_x_14054:
[----:B------:R-:W-:-:S04]  /*3690*/  LOP3.LUT R0, R0, 0x80000000, RZ, 0xc0, !PT ;  /* 0x8000000000007812 */ /* 0x000fc800078ec0ff */
[----:B------:R-:W-:Y:S01]  /*36a0*/  LOP3.LUT R0, R0, 0x7f800000, RZ, 0xfc, !PT ;  /* 0x7f80000000007812 */ /* 0x000fe200078efcff */
[----:B------:R-:W-:Y:S06]  /*36b0*/  BRA `(.L_x_14055) ;  /* 0x0000000000047947 */ /* 0x000fec0003800000 */
.L_x_14053:
[----:B------:R-:W-:-:S07]  /*36c0*/  LEA R0, R19, R0, 0x17 ;  /* 0x0000000013007211 */ /* 0x000fce00078eb8ff */
.L_x_14055:
[----:B------:R-:W-:Y:S05]  /*36d0*/  BSYNC B1 ;  /* 0x0000000000017941 */ /* 0x000fea0003800000 */
.L_x_14052:
[----:B------:R-:W-:Y:S05]  /*36e0*/  BRA `(.L_x_14056) ;  /* 0x0000000000207947 */ /* 0x000fea0003800000 */
.L_x_14051:
[----:B------:R-:W-:-:S04]  /*36f0*/  LOP3.LUT R0, R29, 0x80000000, R0, 0x48, !PT ;  /* 0x800000001d007812 */ /* 0x000fc800078e4800 */
[----:B------:R-:W-:Y:S01]  /*3700*/  LOP3.LUT R0, R0, 0x7f800000, RZ, 0xfc, !PT ;  /* 0x7f80000000007812 */ /* 0x000fe200078efcff */
[----:B------:R-:W-:Y:S06]  /*3710*/  BRA `(.L_x_14056) ;  /* 0x0000000000147947 */ /* 0x000fec0003800000 */
.L_x_14050:
[----:B------:R-:W-:Y:S01]  /*3720*/  LOP3.LUT R0, R29, 0x80000000, R0, 0x48, !PT ;  /* 0x800000001d007812 */ /* 0x000fe200078e4800 */
[----:B------:R-:W-:Y:S06]  /*3730*/  BRA `(.L_x_14056) ;  /* 0x00000000000c7947 */ /* 0x000fec0003800000 */
.L_x_14049:
[----:B------:R-:W0:Y:S01]  /*3740*/  MUFU.RSQ R0, -QNAN ;  /* 0xffc0000000007908 */ /* 0x000e220000001400 */
[----:B------:R-:W-:Y:S05]  /*3750*/  BRA `(.L_x_14056) ;  /* 0x0000000000047947 */ /* 0x000fea0003800000 */
.L_x_14048:
[----:B------:R-:W-:-:S07]  /*3760*/  FADD.FTZ R0, R0, R3 ;  /* 0x0000000300007221 */ /* 0x000fce0000010000 */
.L_x_14056:
[----:B------:R-:W-:Y:S05]  /*3770*/  BSYNC B0 ;  /* 0x0000000000007941 */ /* 0x000fea0003800000 */
.L_x_14046:
[----:B------:R-:W-:-:S06]  /*3780*/  HFMA2.MMA R21, -RZ, RZ, 0, 0 ;  /* 0x00000000ff157435 */ /* 0x000fcc00000001ff */
[----:B0-----:R-:W-:Y:S05]  /*3790*/  RET.REL.NODEC R20 `(_ZN18transformer_engine47scaled_upper_triang_masked_softmax_warp_forwardI6__halfS1_fLi9EEEvPT0_PKT_T1_iii) ;  /* 0xffffffc814187950 */ /* 0x001fea0003c3ffff */
.L_x_14057:
        /* <DEDUP_REMOVED lines=14> */
.L_x_14354:


//--------------------- .text._ZN18transformer_engine47scaled_upper_triang_masked_softmax_warp_forwardI6__halfS1_fLi8EEEvPT0_PKT_T1_iii --------------------------
	.section	.text._ZN18transformer_engine47scaled_upper_triang_masked_softmax_warp_forwardI6__halfS1_fLi8EEEvPT0_PKT_T1_iii,"ax",@progbits
	.align	128
        .global         _ZN18transformer_engine47scaled_upper_triang_masked_softmax_warp_forwardI6__halfS1_fLi8EEEvPT0_PKT_T1_iii
        .type           _ZN18transformer_engine47scaled_upper_triang_masked_softmax_warp_forwardI6__halfS1_fLi8EEEvPT0_PKT_T1_iii,@function
        .size           _ZN18transformer_engine47scaled_upper_triang_masked_softmax_warp_forwardI6__halfS1_fLi8EEEvPT0_PKT_T1_iii,(.L_x_14355 - _ZN18transformer_engine47scaled_upper_triang_masked_softmax_warp_forwardI6__halfS1_fLi8EEEvPT0_PKT_T1_iii)
        .other          _ZN18transformer_engine47scaled_upper_triang_masked_softmax_warp_forwardI6__halfS1_fLi8EEEvPT0_PKT_T1_iii,@"STO_CUDA_ENTRY STV_DEFAULT"
_ZN18transformer_engine47scaled_upper_triang_masked_softmax_warp_forwardI6__halfS1_fLi8EEEvPT0_PKT_T1_iii:
.text._ZN18transformer_engine47scaled_upper_triang_masked_softmax_warp_forwardI6__halfS1_fLi8EEEvPT0_PKT_T1_iii:
[----:B------:R-:W-:Y:S01]  /*0000*/  LDC R1, c[0x0][0x28] ;  /* 0x00000a00ff017b82 */ /* 0x000fe20000000800 */
[----:B------:R-:W0:Y:S07]  /*0010*/  S2R R0, SR_TID.Y ;  /* 0x0000000000007919 */ /* 0x000e2e0000002200 */
[----:B------:R-:W0:Y:S01]  /*0020*/  S2UR UR4, SR_CTAID.Y ;  /* 0x00000000000479c3 */ /* 0x000e220000002600 */
[----:B------:R-:W-:Y:S01]  /*0030*/  ULDC UR6, c[0x0][0x228] ;  /* 0x00008a0000067ab9 */ /* 0x000fe20000000800 */
[----:B------:R-:W-:Y:S01]  /*0040*/  BSSY B0, `(.L_x_14058) ;  /* 0x0000038000007945 */ /* 0x000fe20003800000 */
[----:B------:R-:W1:Y:S01]  /*0050*/  S2R R6, SR_TID.X ;  /* 0x0000000000067919 */ /* 0x000e620000002100 */
[----:B------:R-:W-:Y:S01]  /*0060*/  USHF.R.S32.HI UR5, URZ, 0x1f, UR6 ;  /* 0x0000001f3f057899 */ /* 0x000fe20008011406 */
[----:B------:R-:W-:Y:S01]  /*0070*/  IMAD.MOV.U32 R9, RZ, RZ, -0x800000 ;  /* 0xff800000ff097424 */ /* 0x000fe200078e00ff */
[----:B------:R-:W-:Y:S01]  /*0080*/  MOV R14, 0xff800000 ;  /* 0xff800000000e7802 */ /* 0x000fe20000000f00 */
[----:B------:R-:W2:Y:S01]  /*0090*/  S2R R12, SR_CTAID.X ;  /* 0x00000000000c7919 */ /* 0x000ea20000002500 */
[----:B------:R-:W0:Y:S01]  /*00a0*/  LDC R3, c[0x0][0x4] ;  /* 0x00000100ff037b82 */ /* 0x000e220000000800 */
[----:B------:R-:W-:Y:S01]  /*00b0*/  IMAD.MOV.U32 R10, RZ, RZ, -0x800000 ;  /* 0xff800000ff0a7424 */ /* 0x000fe200078e00ff */
[----:B------:R-:W-:Y:S01]  /*00c0*/  MOV R11, 0xff800000 ;  /* 0xff800000000b7802 */ /* 0x000fe20000000f00 */
[----:B------:R-:W-:-:S02]  /*00d0*/  IMAD.MOV.U32 R16, RZ, RZ, -0x800000 ;  /* 0xff800000ff107424 */ /* 0x000fc400078e00ff */
[----:B------:R-:W-:Y:S02]  /*00e0*/  IMAD.MOV.U32 R15, RZ, RZ, -0x800000 ;  /* 0xff800000ff0f7424 */ /* 0x000fe400078e00ff */
[----:B0-----:R-:W-:Y:S01]  /*00f0*/  IMAD R3, R3, UR4, R0 ;  /* 0x0000000403037c24 */ /* 0x001fe2000f8e0200 */
[----:B------:R-:W-:Y:S01]  /*0100*/  ULDC UR4, c[0x0][0xc] ;  /* 0x0000030000047ab9 */ /* 0x000fe20000000800 */
[----:B-1----:R-:W-:Y:S02]  /*0110*/  SHF.L.U32 R6, R6, 0x2, RZ ;  /* 0x0000000206067819 */ /* 0x002fe400000006ff */
[----:B--2---:R-:W-:Y:S02]  /*0120*/  IMAD R3, R3, UR4, R12 ;  /* 0x0000000403037c24 */ /* 0x004fe4000f8e020c */
        /* <DEDUP_REMOVED lines=8> */
[----:B------:R-:W-:Y:S01]  /*01b0*/  ULDC.64 UR4, c[0x0][0x208] ;  /* 0x0000820000047ab9 */ /* 0x000fe20000000a00 */
[----:B------:R-:W-:Y:S01]  /*01c0*/  ISETP.GT.AND P0, PT, R18, RZ, PT ;  /* 0x000000ff1200720c */ /* 0x000fe20003f04270 */
[----:B------:R-:W-:Y:S01]  /*01d0*/  IMAD.SHL.U32 R0, R2, 0x2, RZ ;  /* 0x0000000202007824 */ /* 0x000fe200078e00ff */
[----:B------:R-:W-:-:S02]  /*01e0*/  IADD3 R3, R3, R5, RZ ;  /* 0x0000000503037210 */ /* 0x000fc40007ffe0ff */
[----:B------:R-:W-:Y:S02]  /*01f0*/  SEL R19, R13, RZ, P0 ;  /* 0x000000ff0d137207 */ /* 0x000fe40000000000 */
[----:B------:R-:W-:Y:S02]  /*0200*/  SHF.L.U64.HI R3, R2, 0x1, R3 ;  /* 0x0000000102037819 */ /* 0x000fe40000010203 */
[----:B------:R-:W-:Y:S02]  /*0210*/  IADD3 R4, P0, R0, UR6, RZ ;  /* 0x0000000600047c10 */ /* 0x000fe4000ff1e0ff */
[-C--:B------:R-:W-:Y:S02]  /*0220*/  ISETP.GE.AND P3, PT, R8, R19.reuse, PT ;  /* 0x000000130800720c */ /* 0x080fe40003f66270 */
[----:B------:R-:W-:Y:S02]  /*0230*/  IADD3.X R5, R3, UR7, RZ, P0, !PT ;  /* 0x0000000703057c10 */ /* 0x000fe400087fe4ff */
[----:B------:R-:W-:-:S02]  /*0240*/  ISETP.GE.AND P0, PT, R6, R19, PT ;  /* 0x000000130600720c */ /* 0x000fc40003f06270 */
[----:B------:R-:W-:Y:S02]  /*0250*/  MOV R8, 0xff800000 ;  /* 0xff80000000087802 */ /* 0x000fe40000000f00 */
[----:B------:R-:W-:-:S09]  /*0260*/  MOV R2, 0xff800000 ;  /* 0xff80000000027802 */ /* 0x000fd20000000f00 */
[----:B------:R-:W-:Y:S05]  /*0270*/  @P0 BRA `(.L_x_14059) ;  /* 0x0000000000500947 */ /* 0x000fea0003800000 */
[----:B------:R-:W2:Y:S01]  /*0280*/  LDG.E.64 R16, desc[UR4][R4.64] ;  /* 0x0000000404107981 */ /* 0x000ea2000c1e1b00 */
[C---:B------:R-:W-:Y:S01]  /*0290*/  VIADD R8, R6.reuse, 0x2 ;  /* 0x0000000206087836 */ /* 0x040fe20000000000 */
[----:B------:R-:W-:Y:S01]  /*02a0*/  ULDC UR6, c[0x0][0x220] ;  /* 0x0000880000067ab9 */ /* 0x000fe20000000800 */
[----:B------:R-:W-:Y:S01]  /*02b0*/  VIADD R10, R6, 0x3 ;  /* 0x00000003060a7836 */ /* 0x000fe20000000000 */
        /* <DEDUP_REMOVED lines=8> */
[----:B--2---:R-:W-:-:S05]  /*0340*/  HADD2.F32 R21, -RZ, R16.H0_H0 ;  /* 0x20000010ff157230 */ /* 0x004fca0000004100 */
[----:B------:R-:W-:Y:S02]  /*0350*/  @!P0 HADD2.F32 R16, -RZ, R16.H1_H1 ;  /* 0x30000010ff108230 */ /* 0x000fe40000004100 */
[--C-:B------:R-:W-:Y:S02]  /*0360*/  @!P1 HADD2.F32 R20, -RZ, R17.reuse.H0_H0 ;  /* 0x20000011ff149230 */ /* 0x100fe40000004100 */
[----:B------:R-:W-:Y:S02]  /*0370*/  @!P2 HADD2.F32 R17, -RZ, R17.H1_H1 ;  /* 0x30000011ff11a230 */ /* 0x000fe40000004100 */
[----:B------:R-:W-:Y:S01]  /*0380*/  @!P0 FMUL R14, R16, UR6 ;  /* 0x00000006100e8c20 */ /* 0x000fe20008400000 */
[----:B------:R-:W-:Y:S01]  /*0390*/  FMUL R16, R21, UR6 ;  /* 0x0000000615107c20 */ /* 0x000fe20008400000 */
[----:B0-----:R-:W-:Y:S01]  /*03a0*/  @!P1 FMUL R10, R20, R23 ;  /* 0x00000017140a9220 */ /* 0x001fe20000400000 */
[----:B------:R-:W-:-:S07]  /*03b0*/  @!P2 FMUL R8, R17, UR6 ;  /* 0x000000061108ac20 */ /* 0x000fce0008400000 */
.L_x_14059:
[----:B------:R-:W-:Y:S05]  /*03c0*/  BSYNC B0 ;  /* 0x0000000000007941 */ /* 0x000fea0003800000 */
.L_x_14058:
[----:B------:R-:W-:Y:S04]  /*03d0*/  BSSY B0, `(.L_x_14060) ;  /* 0x0000016000007945 */ /* 0x000fe80003800000 */
[----:B------:R-:W-:Y:S05]  /*03e0*/  @P3 BRA `(.L_x_14061) ;  /* 0x0000000000503947 */ /* 0x000fea0003800000 */
        /* <DEDUP_REMOVED lines=12> */
[--C-:B--2---:R-:W-:Y:S02]  /*04b0*/  HADD2.F32 R19, -RZ, R4.reuse.H0_H0 ;  /* 0x20000004ff137230 */ /* 0x104fe40000004100 */
[--C-:B------:R-:W-:Y:S02]  /*04c0*/  @!P1 HADD2.F32 R2, -RZ, R5.reuse.H0_H0 ;  /* 0x20000005ff029230 */ /* 0x100fe40000004100 */
[----:B------:R-:W-:Y:S02]  /*04d0*/  @!P2 HADD2.F32 R17, -RZ, R5.H1_H1 ;  /* 0x30000005ff11a230 */ /* 0x000fe40000004100 */
[----:B------:R-:W-:Y:S02]  /*04e0*/  @!P0 HADD2.F32 R4, -RZ, R4.H1_H1 ;  /* 0x30000004ff048230 */ /* 0x000fe40000004100 */
[----:B0-----:R-:W-:Y:S01]  /*04f0*/  @!P1 FMUL R11, R2, R21 ;  /* 0x00000015020b9220 */ /* 0x001fe20000400000 */
[----:B------:R-:W-:Y:S01]  /*0500*/  FMUL R2, R19, UR6 ;  /* 0x0000000613027c20 */ /* 0x000fe20008400000 */
[----:B------:R-:W-:Y:S01]  /*0510*/  @!P2 FMUL R9, R17, UR6 ;  /* 0x000000061109ac20 */ /* 0x000fe20008400000 */
[----:B------:R-:W-:-:S07]  /*0520*/  @!P0 FMUL R15, R4, UR6 ;  /* 0x00000006040f8c20 */ /* 0x000fce0008400000 */
.L_x_14061:
[----:B------:R-:W-:Y:S05]  /*0530*/  BSYNC B0 ;  /* 0x0000000000007941 */ /* 0x000fea0003800000 */
.L_x_14060:
        /* <DEDUP_REMOVED lines=8> */
[CC--:B------:R-:W-:Y:S02]  /*05c0*/  FSETP.GT.AND P0, PT, R5.reuse, R8.reuse, PT ;  /* 0x000000080500720b */ /* 0x0c0fe40003f04000 */
[C---:B------:R-:W-:Y:S02]  /*05d0*/  ISETP.GE.AND P3, PT, R12.reuse, 0xc0, PT ;  /* 0x000000c00c00780c */ /* 0x040fe40003f66270 */
        /* <DEDUP_REMOVED lines=43> */
.L_x_14062:
[----:B------:R-:W-:-:S13]  /*0890*/  ISETP.GE.AND P6, PT, R12, 0x40, PT ;  /* 0x000000400c00780c */ /* 0x000fda0003fc6270 */
        /* <DEDUP_REMOVED lines=13> */
.L_x_14063:
        /* <DEDUP_REMOVED lines=13> */
.L_x_14064:
        /* <DEDUP_REMOVED lines=13> */
.L_x_14065:
        /* <DEDUP_REMOVED lines=13> */
.L_x_14066:
        /* <DEDUP_REMOVED lines=13> */
.L_x_14067:
        /* <DEDUP_REMOVED lines=13> */
.L_x_14068:
        /* <DEDUP_REMOVED lines=13> */
.L_x_14069:
        /* <DEDUP_REMOVED lines=23> */
.L_x_14071:
        /* <DEDUP_REMOVED lines=11> */
[----:B------:R-:W-:Y:S05]  /*1070*/  CALL.REL.NOINC `($__internal_21_$__cuda_sm3x_div_rn_noftz_f32_slowpath) ;  /* 0x0000000800747944 */ /* 0x000fea0003c00000 */
[----:B------:R-:W-:-:S07]  /*1080*/  MOV R12, R0 ;  /* 0x00000000000c7202 */ /* 0x000fce0000000f00 */
.L_x_14074:
[----:B------:R-:W-:Y:S05]  /*1090*/  BSYNC B3 ;  /* 0x0000000000037941 */ /* 0x000fea0003800000 */
.L_x_14073:
[----:B------:R-:W-:Y:S01]  /*10a0*/  VIADD R0, R6, 0x1 ;  /* 0x0000000106007836 */ /* 0x000fe20000000000 */
[----:B------:R-:W-:Y:S01]  /*10b0*/  BSSY B3, `(.L_x_14075) ;  /* 0x0000014000037945 */ /* 0x000fe20003800000 */
[----:B------:R-:W-:-:S03]  /*10c0*/  F2FP.F16.F32.PACK_AB R12, RZ, R12 ;  /* 0x0000000cff0c723e */ /* 0x000fc600000000ff */
        /* <DEDUP_REMOVED lines=14> */
[----:B------:R-:W-:Y:S05]  /*11b0*/  CALL.REL.NOINC `($__internal_21_$__cuda_sm3x_div_rn_noftz_f32_slowpath) ;  /* 0x0000000800247944 */ /* 0x000fea0003c00000 */
[----:B------:R-:W-:-:S07]  /*11c0*/  IMAD.MOV.U32 R18, RZ, RZ, R0 ;  /* 0x000000ffff127224 */ /* 0x000fce00078e0000 */
.L_x_14078:
[----:B------:R-:W-:Y:S05]  /*11d0*/  BSYNC B4 ;  /* 0x0000000000047941 */ /* 0x000fea0003800000 */
.L_x_14077:
[----:B------:R-:W-:-:S07]  /*11e0*/  F2FP.F16.F32.PACK_AB R18, RZ, R18 ;  /* 0x00000012ff12723e */ /* 0x000fce00000000ff */
.L_x_14076:
[----:B------:R-:W-:Y:S05]  /*11f0*/  BSYNC B3 ;  /* 0x0000000000037941 */ /* 0x000fea0003800000 */
.L_x_14075:
        /* <DEDUP_REMOVED lines=18> */
.L_x_14082:
[----:B------:R-:W-:Y:S05]  /*1320*/  BSYNC B4 ;  /* 0x0000000000047941 */ /* 0x000fea0003800000 */
.L_x_14081:
[----:B------:R-:W-:-:S07]  /*1330*/  F2FP.F16.F32.PACK_AB R14, RZ, R14 ;  /* 0x0000000eff0e723e */ /* 0x000fce00000000ff */
.L_x_14080:
[----:B------:R-:W-:Y:S05]  /*1340*/  BSYNC B3 ;  /* 0x0000000000037941 */ /* 0x000fea0003800000 */
.L_x_14079:
        /* <DEDUP_REMOVED lines=17> */
.L_x_14086:
[----:B------:R-:W-:Y:S05]  /*1460*/  BSYNC B4 ;  /* 0x0000000000047941 */ /* 0x000fea0003800000 */
.L_x_14085:
[----:B------:R-:W-:-:S07]  /*1470*/  F2FP.F16.F32.PACK_AB R0, RZ, R0 ;  /* 0x00000000ff00723e */ /* 0x000fce00000000ff */
.L_x_14084:
[----:B------:R-:W-:Y:S05]  /*1480*/  BSYNC B3 ;  /* 0x0000000000037941 */ /* 0x000fea0003800000 */
.L_x_14083:
[----:B------:R-:W-:Y:S02]  /*1490*/  PRMT R18, R12, 0x5410, R18 ;  /* 0x000054100c127816 */ /* 0x000fe40000000012 */
[----:B0-----:R-:W-:-:S05]  /*14a0*/  PRMT R19, R14, 0x5410, R0 ;  /* 0x000054100e137816 */ /* 0x001fca0000000000 */
[----:B------:R0:W-:Y:S02]  /*14b0*/  STG.E.64 desc[UR4][R4.64], R18 ;  /* 0x0000001204007986 */ /* 0x0001e4000c101b04 */
.L_x_14072:
[----:B------:R-:W-:Y:S05]  /*14c0*/  BSYNC B2 ;  /* 0x0000000000027941 */ /* 0x000fea0003800000 */
.L_x_14070:
        /* <DEDUP_REMOVED lines=8> */
.L_x_14087:
        /* <DEDUP_REMOVED lines=11> */
[----:B-1----:R-:W-:Y:S05]  /*1600*/  CALL.REL.NOINC `($__internal_21_$__cuda_sm3x_div_rn_noftz_f32_slowpath) ;  /* 0x0000000400107944 */ /* 0x002fea0003c00000 */
.L_x_14089:
[----:B------:R-:W-:Y:S05]  /*1610*/  BSYNC B2 ;  /* 0x0000000000027941 */ /* 0x000fea0003800000 */
.L_x_14088:
[----:B------:R-:W-:Y:S01]  /*1620*/  VIADD R2, R6, 0x81 ;  /* 0x0000008106027836 */ /* 0x000fe20000000000 */
[----:B------:R-:W-:Y:S04]  /*1630*/  BSSY B2, `(.L_x_14090) ;  /* 0x0000014000027945 */ /* 0x000fe80003800000 */
[----:B------:R-:W-:Y:S02]  /*1640*/  ISETP.GE.AND P0, PT, R2, R13, PT ;  /* 0x0000000d0200720c */ /* 0x000fe40003f06270 */
[----:B------:R-:W-:-:S11]  /*1650*/  F2FP.F16.F32.PACK_AB R2, RZ, R0 ;  /* 0x00000000ff02723e */ /* 0x000fd600000000ff */
        /* <DEDUP_REMOVED lines=14> */
[----:B------:R-:W-:-:S07]  /*1740*/  IMAD.MOV.U32 R8, RZ, RZ, R0 ;  /* 0x000000ffff087224 */ /* 0x000fce00078e0000 */
.L_x_14093:
[----:B------:R-:W-:Y:S05]  /*1750*/  BSYNC B3 ;  /* 0x0000000000037941 */ /* 0x000fea0003800000 */
.L_x_14092:
[----:B------:R-:W-:-:S07]  /*1760*/  F2FP.F16.F32.PACK_AB R8, RZ, R8 ;  /* 0x00000008ff08723e */ /* 0x000fce00000000ff */
.L_x_14091:
[----:B------:R-:W-:Y:S05]  /*1770*/  BSYNC B2 ;  /* 0x0000000000027941 */ /* 0x000fea0003800000 */
.L_x_14090:
        /* <DEDUP_REMOVED lines=16> */
[----:B-1----:R-:W-:Y:S05]  /*1880*/  CALL.REL.NOINC `($__internal_21_$__cuda_sm3x_div_rn_noftz_f32_slowpath) ;  /* 0x0000000000707944 */ /* 0x002fea0003c00000 */
[----:B------:R-:W-:-:S07]  /*1890*/  MOV R10, R0 ;  /* 0x00000000000a7202 */ /* 0x000fce0000000f00 */
.L_x_14097:
[----:B------:R-:W-:Y:S05]  /*18a0*/  BSYNC B3 ;  /* 0x0000000000037941 */ /* 0x000fea0003800000 */
.L_x_14096:
[----:B------:R-:W-:-:S07]  /*18b0*/  F2FP.F16.F32.PACK_AB R10, RZ, R10 ;  /* 0x0000000aff0a723e */ /* 0x000fce00000000ff */
.L_x_14095:
[----:B------:R-:W-:Y:S05]  /*18c0*/  BSYNC B2 ;  /* 0x0000000000027941 */ /* 0x000fea0003800000 */
.L_x_14094:
        /* <DEDUP_REMOVED lines=17> */
.L_x_14101:
[----:B------:R-:W-:Y:S05]  /*19e0*/  BSYNC B3 ;  /* 0x0000000000037941 */ /* 0x000fea0003800000 */
.L_x_14100:
[----:B------:R-:W-:-:S07]  /*19f0*/  F2FP.F16.F32.PACK_AB R0, RZ, R0 ;  /* 0x00000000ff00723e */ /* 0x000fce00000000ff */
.L_x_14099:
[----:B------:R-:W-:Y:S05]  /*1a00*/  BSYNC B2 ;  /* 0x0000000000027941 */ /* 0x000fea0003800000 */
.L_x_14098:
[----:B------:R-:W-:Y:S02]  /*1a10*/  PRMT R2, R2, 0x5410, R8 ;  /* 0x0000541002027816 */ /* 0x000fe40000000008 */
[----:B------:R-:W-:-:S05]  /*1a20*/  PRMT R3, R10, 0x5410, R0 ;  /* 0x000054100a037816 */ /* 0x000fca0000000000 */
[----:B------:R-:W-:Y:S01]  /*1a30*/  STG.E.64 desc[UR4][R4.64+0x100], R2 ;  /* 0x0001000204007986 */ /* 0x000fe2000c101b04 */
[----:B------:R-:W-:Y:S05]  /*1a40*/  EXIT ;  /* 0x000000000000794d */ /* 0x000fea0003800000 */
        .weak           $__internal_21_$__cuda_sm3x_div_rn_noftz_f32_slowpath
        .type           $__internal_21_$__cuda_sm3x_div_rn_noftz_f32_slowpath,@function
        .size           $__internal_21_$__cuda_sm3x_div_rn_noftz_f32_slowpath,(.L_x_14355 - $__internal_21_$__cuda_sm3x_div_rn_noftz_f32_slowpath)
$__internal_21_$__cuda_sm3x_div_rn_noftz_f32_slowpath:
        /* <DEDUP_REMOVED lines=33> */
[----:B------:R-:W-:Y:S02]  /*1c60*/  @!P1 FFMA R21, R3, 1.84467440737095516160e+19, RZ ;  /* 0x5f80000003159823 */ /* 0x000fe400000000ff */
[----:B------:R-:W-:-:S07]  /*1c70*/  @!P1 IADD3 R17, R17, 0x40, RZ ;  /* 0x0000004011119810 */ /* 0x000fce0007ffe0ff */
.L_x_14103:
[----:B------:R-:W-:Y:S01]  /*1c80*/  LEA R20, R16, 0xc0800000, 0x17 ;  /* 0xc080000010147811 */ /* 0x000fe200078eb8ff */
[----:B------:R-:W-:Y:S01]  /*1c90*/  BSSY B1, `(.L_x_14108) ;  /* 0x0000036000017945 */ /* 0x000fe20003800000 */
[----:B------:R-:W-:-:S03]  /*1ca0*/  IADD3 R23, R23, -0x7f, RZ ;  /* 0xffffff8117177810 */ /* 0x000fc60007ffe0ff */
[----:B------:R-:W-:Y:S02]  /*1cb0*/  IMAD.IADD R22, R21, 0x1, -R20 ;  /* 0x0000000115167824 */ /* 0x000fe400078e0a14 */
[C---:B------:R-:W-:Y:S02]  /*1cc0*/  IMAD R0, R23.reuse, -0x800000, R0 ;  /* 0xff80000017007824 */ /* 0x040fe400078e0200 */
[----:B------:R0:W1:Y:S01]  /*1cd0*/  MUFU.RCP R20, R22 ;  /* 0x0000001600147308 */ /* 0x0000620000001000 */
[----:B------:R-:W-:Y:S01]  /*1ce0*/  FADD.FTZ R21, -R22, -RZ ;  /* 0x800000ff16157221 */ /* 0x000fe20000010100 */
[----:B0-----:R-:W-:-:S04]  /*1cf0*/  IADD3 R22, R23, 0x7f, -R16 ;  /* 0x0000007f17167810 */ /* 0x001fc80007ffe810 */
[----:B------:R-:W-:Y:S01]  /*1d00*/  IADD3 R22, R22, R17, RZ ;  /* 0x0000001116167210 */ /* 0x000fe20007ffe0ff */
        /* <DEDUP_REMOVED lines=42> */
.L_x_14110:
[----:B------:R-:W-:-:S04]  /*1fb0*/  LOP3.LUT R21, R21, 0x80000000, RZ, 0xc0, !PT ;  /* 0x8000000015157812 */ /* 0x000fc800078ec0ff */
[----:B------:R-:W-:Y:S01]  /*1fc0*/  LOP3.LUT R21, R21, 0x7f800000, RZ, 0xfc, !PT ;  /* 0x7f80000015157812 */ /* 0x000fe200078efcff */
[----:B------:R-:W-:Y:S06]  /*1fd0*/  BRA `(.L_x_14111) ;  /* 0x0000000000047947 */ /* 0x000fec0003800000 */
.L_x_14109:
[----:B------:R-:W-:-:S07]  /*1fe0*/  LEA R21, R22, R21, 0x17 ;  /* 0x0000001516157211 */ /* 0x000fce00078eb8ff */
.L_x_14111:
[----:B------:R-:W-:Y:S05]  /*1ff0*/  BSYNC B1 ;  /* 0x0000000000017941 */ /* 0x000fea0003800000 */
.L_x_14108:
[----:B------:R-:W-:Y:S05]  /*2000*/  BRA `(.L_x_14112) ;  /* 0x0000000000207947 */ /* 0x000fea0003800000 */
.L_x_14107:
[----:B------:R-:W-:-:S04]  /*2010*/  LOP3.LUT R21, R21, 0x80000000, R0, 0x48, !PT ;  /* 0x8000000015157812 */ /* 0x000fc800078e4800 */
[----:B------:R-:W-:Y:S01]  /*2020*/  LOP3.LUT R21, R21, 0x7f800000, RZ, 0xfc, !PT ;  /* 0x7f80000015157812 */ /* 0x000fe200078efcff */
[----:B------:R-:W-:Y:S06]  /*2030*/  BRA `(.L_x_14112) ;  /* 0x0000000000147947 */ /* 0x000fec0003800000 */
.L_x_14106:
[----:B------:R-:W-:Y:S01]  /*2040*/  LOP3.LUT R21, R21, 0x80000000, R0, 0x48, !PT ;  /* 0x8000000015157812 */ /* 0x000fe200078e4800 */
[----:B------:R-:W-:Y:S06]  /*2050*/  BRA `(.L_x_14112) ;  /* 0x00000000000c7947 */ /* 0x000fec0003800000 */
.L_x_14105:
[----:B------:R-:W0:Y:S01]  /*2060*/  MUFU.RSQ R21, -QNAN ;  /* 0xffc0000000157908 */ /* 0x000e220000001400 */
[----:B------:R-:W-:Y:S05]  /*2070*/  BRA `(.L_x_14112) ;  /* 0x0000000000047947 */ /* 0x000fea0003800000 */
.L_x_14104:
[----:B------:R-:W-:-:S07]  /*2080*/  FADD.FTZ R21, R0, R3 ;  /* 0x0000000300157221 */ /* 0x000fce0000010000 */
.L_x_14112:
[----:B------:R-:W-:Y:S05]  /*2090*/  BSYNC B0 ;  /* 0x0000000000007941 */ /* 0x000fea0003800000 */
.L_x_14102:
[----:B------:R-:W-:Y:S01]  /*20a0*/  HFMA2.MMA R17, -RZ, RZ, 0, 0 ;  /* 0x00000000ff117435 */ /* 0x000fe200000001ff */
[----:B------:R-:W-:Y:S01]  /*20b0*/  MOV R16, R19 ;  /* 0x0000001300107202 */ /* 0x000fe20000000f00 */
[----:B0-----:R-:W-:-:S04]  /*20c0*/  IMAD.MOV.U32 R0, RZ, RZ, R21 ;  /* 0x000000ffff007224 */ /* 0x001fc800078e0015 */
[----:B------:R-:W-:Y:S05]  /*20d0*/  RET.REL.NODEC R16 `(_ZN18transformer_engine47scaled_upper_triang_masked_softmax_warp_forwardI6__halfS1_fLi8EEEvPT0_PKT_T1_iii) ;  /* 0xffffffdc10c87950 */ /* 0x000fea0003c3ffff */
.L_x_14113:
        /* <DEDUP_REMOVED lines=10> */
.L_x_14355:


//--------------------- .text._ZN18transformer_engine47scaled_upper_triang_masked_softmax_warp_forwardI6__halfS1_fLi7EEEvPT0_PKT_T1_iii --------------------------
	.section	.text._ZN18transformer_engine47scaled_upper_triang_masked_softmax_warp_forwardI6__halfS1_fLi7EEEvPT0_PKT_T1_iii,"ax",@progbits
	.align	128
        .global         _ZN18transformer_engine47scaled_upper_triang_masked_softmax_warp_forwardI6__halfS1_fLi7EEEvPT0_PKT_T1_iii
        .type           _ZN18transformer_engine47scaled_upper_triang_masked_softmax_warp_forwardI6__halfS1_fLi7EEEvPT0_PKT_T1_iii,@function
        .size           _ZN18transformer_engine47scaled_upper_triang_masked_softmax_warp_forwardI6__halfS1_fLi7EEEvPT0_PKT_T1_iii,(.L_x_14356 - _ZN18transformer_engine47scaled_upper_triang_masked_softmax_warp_forwardI6__halfS1_fLi7EEEvPT0_PKT_T1_iii)
        .other          _ZN18transformer_engine47scaled_upper_triang_masked_softmax_warp_forwardI6__halfS1_fLi7EEEvPT0_PKT_T1_iii,@"STO_CUDA_ENTRY STV_DEFAULT"
_ZN18transformer_engine47scaled_upper_triang_masked_softmax_warp_forwardI6__halfS1_fLi7EEEvPT0_PKT_T1_iii:
.text._ZN18transformer_engine47scaled_upper_triang_masked_softmax_warp_forwardI6__halfS1_fLi7EEEvPT0_PKT_T1_iii:
        /* <DEDUP_REMOVED lines=14> */
[----:B------:R-:W-:Y:S01]  /*00e0*/  MOV R2, 0xff800000 ;  /* 0xff80000000027802 */ /* 0x000fe20000000f00 */
[----:B------:R-:W-:-:S02]  /*00f0*/  IMAD.MOV.U32 R11, RZ, RZ, -0x800000 ;  /* 0xff800000ff0b7424 */ /* 0x000fc400078e00ff */
[----:B0-----:R-:W-:Y:S01]  /*0100*/  IMAD R0, R0, UR5, R5 ;  /* 0x0000000500007c24 */ /* 0x001fe2000f8e0205 */
[----:B------:R-:W-:Y:S01]  /*0110*/  ULDC UR5, c[0x0][0x228] ;  /* 0x00008a0000057ab9 */ /* 0x000fe20000000800 */
[----:B-1----:R-:W-:Y:S02]  /*0120*/  IADD3 R19, R3, 0x1, RZ ;  /* 0x0000000103137810 */ /* 0x002fe40007ffe0ff */
[----:B------:R-:W-:Y:S01]  /*0130*/  IMAD R5, R0, UR4, R3 ;  /* 0x0000000400057c24 */ /* 0x000fe2000f8e0203 */
[----:B------:R-:W-:Y:S01]  /*0140*/  ULDC UR4, c[0x0][0x224] ;  /* 0x0000890000047ab9 */ /* 0x000fe20000000800 */
[----:B--2---:R-:W-:-:S03]  /*0150*/  SHF.L.U32 R14, R14, 0x2, RZ ;  /* 0x000000020e0e7819 */ /* 0x004fc600000006ff */
        /* <DEDUP_REMOVED lines=21> */
[C---:B------:R-:W-:Y:S01]  /*02b0*/  VIADD R2, R14.reuse, 0x1 ;  /* 0x000000010e027836 */ /* 0x040fe20000000000 */
[----:B------:R-:W-:Y:S01]  /*02c0*/  IADD3 R6, R14, 0x3, RZ ;  /* 0x000000030e067810 */ /* 0x000fe20007ffe0ff */
[----:B------:R-:W-:Y:S01]  /*02d0*/  IMAD.MOV.U32 R18, RZ, RZ, -0x800000 ;  /* 0xff800000ff127424 */ /* 0x000fe200078e00ff */
[----:B------:R-:W-:Y:S02]  /*02e0*/  MOV R28, 0xff800000 ;  /* 0xff800000001c7802 */ /* 0x000fe40000000f00 */
[-C--:B------:R-:W-:Y:S02]  /*02f0*/  ISETP.GE.AND P0, PT, R2, R7.reuse, PT ;  /* 0x000000070200720c */ /* 0x080fe40003f06270 */
[----:B------:R-:W-:Y:S02]  /*0300*/  ISETP.GE.AND P2, PT, R6, R7, PT ;  /* 0x000000070600720c */ /* 0x000fe40003f46270 */
[----:B------:R-:W-:-:S03]  /*0310*/  MOV R10, 0xff800000 ;  /* 0xff800000000a7802 */ /* 0x000fc60000000f00 */
[----:B------:R-:W0:Y:S06]  /*0320*/  @!P1 LDC R9, c[0x0][0x220] ;  /* 0x00008800ff099b82 */ /* 0x000e2c0000000800 */
[----:B--2---:R-:W-:Y:S02]  /*0330*/  @!P0 HADD2.F32 R2, -RZ, R4.H1_H1 ;  /* 0x30000004ff028230 */ /* 0x004fe40000004100 */
[--C-:B------:R-:W-:Y:S02]  /*0340*/  @!P1 HADD2.F32 R6, -RZ, R5.reuse.H0_H0 ;  /* 0x20000005ff069230 */ /* 0x100fe40000004100 */
[----:B------:R-:W-:-:S02]  /*0350*/  @!P2 HADD2.F32 R7, -RZ, R5.H1_H1 ;  /* 0x30000005ff07a230 */ /* 0x000fc40000004100 */
[----:B------:R-:W-:Y:S01]  /*0360*/  @!P0 FMUL R28, R2, UR4 ;  /* 0x00000004021c8c20 */ /* 0x000fe20008400000 */
[----:B------:R-:W-:Y:S02]  /*0370*/  HADD2.F32 R4, -RZ, R4.H0_H0 ;  /* 0x20000004ff047230 */ /* 0x000fe40000004100 */
[----:B0-----:R-:W-:Y:S01]  /*0380*/  @!P1 FMUL R10, R6, R9 ;  /* 0x00000009060a9220 */ /* 0x001fe20000400000 */
[----:B------:R-:W-:Y:S02]  /*0390*/  @!P2 FMUL R18, R7, UR4 ;  /* 0x000000040712ac20 */ /* 0x000fe40008400000 */
[----:B------:R-:W-:-:S07]  /*03a0*/  FMUL R2, R4, UR4 ;  /* 0x0000000404027c20 */ /* 0x000fce0008400000 */
.L_x_14115:
[----:B------:R-:W-:Y:S05]  /*03b0*/  BSYNC B0 ;  /* 0x0000000000007941 */ /* 0x000fea0003800000 */
.L_x_14114:
[----:B------:R-:W0:Y:S01]  /*03c0*/  LDC R5, c[0x0][0x22c] ;  /* 0x00008b00ff057b82 */ /* 0x000e220000000800 */
[----:B------:R-:W-:Y:S01]  /*03d0*/  BSSY B0, `(.L_x_14116) ;  /* 0x000001e000007945 */ /* 0x000fe20003800000 */
[----:B------:R-:W-:Y:S01]  /*03e0*/  IMAD.MOV.U32 R9, RZ, RZ, -0x800000 ;  /* 0xff800000ff097424 */ /* 0x000fe200078e00ff */
[----:B------:R-:W-:Y:S02]  /*03f0*/  MOV R7, 0xff800000 ;  /* 0xff80000000077802 */ /* 0x000fe40000000f00 */
[----:B------:R-:W-:Y:S05]  /*0400*/  @P3 BRA `(.L_x_14117) ;  /* 0x0000000000683947 */ /* 0x000fea0003800000 */
[----:B0-----:R-:W-:Y:S01]  /*0410*/  IMAD R7, R5, UR5, RZ ;  /* 0x0000000505077c24 */ /* 0x001fe2000f8e02ff */
[----:B------:R-:W-:Y:S01]  /*0420*/  ULDC.64 UR8, c[0x0][0x218] ;  /* 0x0000860000087ab9 */ /* 0x000fe20000000a00 */
[----:B------:R-:W-:Y:S01]  /*0430*/  IADD3 R16, R14, 0x3, RZ ;  /* 0x000000030e107810 */ /* 0x000fe20007ffe0ff */
[----:B------:R-:W-:Y:S02]  /*0440*/  ULDC UR4, c[0x0][0x220] ;  /* 0x0000880000047ab9 */ /* 0x000fe40000000800 */
[----:B------:R-:W-:-:S04]  /*0450*/  IADD3 R4, P0, R7, R12, RZ ;  /* 0x0000000c07047210 */ /* 0x000fc80007f1e0ff */
[----:B------:R-:W-:Y:S02]  /*0460*/  LEA.HI.X.SX32 R7, R7, R8, 0x1, P0 ;  /* 0x0000000807077211 */ /* 0x000fe400000f0eff */
[----:B------:R-:W-:-:S04]  /*0470*/  LEA R6, P0, R4, UR8, 0x1 ;  /* 0x0000000804067c11 */ /* 0x000fc8000f8008ff */
[----:B------:R-:W-:-:S06]  /*0480*/  LEA.HI.X R7, R4, UR9, R7, 0x1, P0 ;  /* 0x0000000904077c11 */ /* 0x000fcc00080f0c07 */
[----:B------:R-:W2:Y:S01]  /*0490*/  LDG.E.64 R6, desc[UR6][R6.64] ;  /* 0x0000000606067981 */ /* 0x000ea2000c1e1b00 */
[----:B------:R-:W-:Y:S01]  /*04a0*/  VIADD R4, R14, 0x2 ;  /* 0x000000020e047836 */ /* 0x000fe20000000000 */
[-C--:B------:R-:W-:Y:S01]  /*04b0*/  ISETP.GE.AND P2, PT, R16, R17.reuse, PT ;  /* 0x000000111000720c */ /* 0x080fe20003f46270 */
[----:B------:R-:W-:Y:S01]  /*04c0*/  IMAD.MOV.U32 R21, RZ, RZ, -0x800000 ;  /* 0xff800000ff157424 */ /* 0x000fe200078e00ff */
[----:B------:R-:W-:Y:S02]  /*04d0*/  MOV R9, 0xff800000 ;  /* 0xff80000000097802 */ /* 0x000fe40000000f00 */
[----:B------:R-:W-:Y:S01]  /*04e0*/  ISETP.GE.AND P1, PT, R4, R17, PT ;  /* 0x000000110400720c */ /* 0x000fe20003f26270 */
[----:B------:R-:W-:Y:S01]  /*04f0*/  VIADD R4, R14, 0x1 ;  /* 0x000000010e047836 */ /* 0x000fe20000000000 */
[----:B------:R-:W-:-:S04]  /*0500*/  MOV R11, 0xff800000 ;  /* 0xff800000000b7802 */ /* 0x000fc80000000f00 */
[----:B------:R-:W-:-:S07]  /*0510*/  ISETP.GE.AND P0, PT, R4, R17, PT ;  /* 0x000000110400720c */ /* 0x000fce0003f06270 */
        /* <DEDUP_REMOVED lines=9> */
.L_x_14117:
[----:B------:R-:W-:Y:S05]  /*05b0*/  BSYNC B0 ;  /* 0x0000000000007941 */ /* 0x000fea0003800000 */
.L_x_14116:
[CC--:B------:R-:W-:Y:S01]  /*05c0*/  FSETP.GT.AND P0, PT, R2.reuse, R28.reuse, PT ;  /* 0x0000001c0200720b */ /* 0x0c0fe20003f04000 */
[----:B------:R-:W-:Y:S01]  /*05d0*/  VIADD R3, R3, 0x80 ;  /* 0x0000008003037836 */ /* 0x000fe20000000000 */
        /* <DEDUP_REMOVED lines=11> */
[C---:B------:R-:W-:Y:S01]  /*0690*/  ISETP.GE.AND P2, PT, R3.reuse, 0x20, PT ;  /* 0x000000200300780c */ /* 0x040fe20003f46270 */
[----:B------:R-:W1:Y:S01]  /*06a0*/  SHFL.BFLY PT, R6, R17, 0x10, 0x1f ;  /* 0x0e001f0011067f89 */ /* 0x000e6200000e0000 */
[C---:B------:R-:W-:Y:S02]  /*06b0*/  ISETP.GE.AND P3, PT, R3.reuse, 0x40, PT ;  /* 0x000000400300780c */ /* 0x040fe40003f66270 */
[C---:B------:R-:W-:Y:S01]  /*06c0*/  ISETP.GE.AND P4, PT, R3.reuse, 0x60, PT ;  /* 0x000000600300780c */ /* 0x040fe20003f86270 */
[----:B------:R-:W2:Y:S01]  /*06d0*/  SHFL.BFLY PT, R23, R4, 0x10, 0x1f ;  /* 0x0e001f0004177f89 */ /* 0x000ea200000e0000 */
[----:B------:R-:W-:Y:S02]  /*06e0*/  ISETP.GE.AND P5, PT, R3, 0x80, PT ;  /* 0x000000800300780c */ /* 0x000fe40003fa6270 */
[----:B-1----:R-:W-:Y:S02]  /*06f0*/  FSETP.GEU.AND P0, PT, R17, R6, PT ;  /* 0x000000061100720b */ /* 0x002fe40003f0e000 */
[----:B--2---:R-:W-:-:S02]  /*0700*/  FSETP.GEU.AND P1, PT, R4, R23, PT ;  /* 0x000000170400720b */ /* 0x004fc40003f2e000 */
        /* <DEDUP_REMOVED lines=20> */
[----:B------:R-:W-:-:S02]  /*0850*/  IMAD.MOV.U32 R17, RZ, RZ, RZ ;  /* 0x000000ffff117224 */ /* 0x000fc400078e00ff */
[----:B------:R-:W1:Y:S04]  /*0860*/  SHFL.BFLY PT, R6, R23, 0x1, 0x1f ;  /* 0x0c201f0017067f89 */ /* 0x000e6800000e0000 */
[----:B------:R-:W2:Y:S01]  /*0870*/  SHFL.BFLY PT, R25, R20, 0x1, 0x1f ;  /* 0x0c201f0014197f89 */ /* 0x000ea200000e0000 */
[----:B-1----:R-:W-:Y:S02]  /*0880*/  FSETP.GEU.AND P0, PT, R23, R6, PT ;  /* 0x000000061700720b */ /* 0x002fe40003f0e000 */
[----:B--2---:R-:W-:Y:S02]  /*0890*/  FSETP.GEU.AND P1, PT, R20, R25, PT ;  /* 0x000000191400720b */ /* 0x004fe40003f2e000 */
[----:B------:R-:W-:Y:S01]  /*08a0*/  FSEL R3, R6, R23, !P0 ;  /* 0x0000001706037208 */ /* 0x000fe20004000000 */
[----:B------:R-:W-:Y:S01]  /*08b0*/  HFMA2.MMA R6, -RZ, RZ, 0, 0 ;  /* 0x00000000ff067435 */ /* 0x000fe200000001ff */
[----:B------:R-:W-:Y:S01]  /*08c0*/  FSEL R4, R25, R20, !P1 ;  /* 0x0000001419047208 */ /* 0x000fe20004800000 */
[----:B------:R-:W-:Y:S09]  /*08d0*/  @!P2 BRA `(.L_x_14118) ;  /* 0x000000000030a947 */ /* 0x000ff20003800000 */
        /* <DEDUP_REMOVED lines=8> */
[----:B------:R-:W-:-:S03]  /*0960*/  SHF.L.U32 R2, R16, 0x17, RZ ;  /* 0x0000001710027819 */ /* 0x000fc600000006ff */
[----:B------:R-:W1:Y:S02]  /*0970*/  MUFU.EX2 R17, R20 ;  /* 0x0000001400117308 */ /* 0x000e640000000800 */
[----:B-1----:R-:W-:-:S04]  /*0980*/  FMUL R2, R2, R17 ;  /* 0x0000001102027220 */ /* 0x002fc80000400000 */
[----:B------:R-:W-:-:S07]  /*0990*/  FADD R17, RZ, R2 ;  /* 0x00000002ff117221 */ /* 0x000fce0000000000 */
.L_x_14118:
        /* <DEDUP_REMOVED lines=13> */
.L_x_14119:
        /* <DEDUP_REMOVED lines=10> */
[----:B------:R-:W1:Y:S02]  /*0b10*/  MUFU.EX2 R23, R23 ;  /* 0x0000001700177308 */ /* 0x000e640000000800 */
[----:B-1----:R-:W-:-:S04]  /*0b20*/  FMUL R10, R10, R23 ;  /* 0x000000170a0a7220 */ /* 0x002fc80000400000 */
[----:B------:R-:W-:-:S07]  /*0b30*/  FADD R17, R17, R10 ;  /* 0x0000000a11117221 */ /* 0x000fce0000000000 */
.L_x_14120:
        /* <DEDUP_REMOVED lines=13> */
.L_x_14121:
        /* <DEDUP_REMOVED lines=12> */
[----:B------:R-:W-:-:S07]  /*0cd0*/  FADD R6, RZ, R7 ;  /* 0x00000007ff067221 */ /* 0x000fce0000000000 */
.L_x_14122:
        /* <DEDUP_REMOVED lines=13> */
.L_x_14123:
        /* <DEDUP_REMOVED lines=13> */
.L_x_14124:
        /* <DEDUP_REMOVED lines=13> */
.L_x_14125:
        /* <DEDUP_REMOVED lines=32> */
.L_x_14127:
        /* <DEDUP_REMOVED lines=11> */
[----:B------:R-:W-:Y:S05]  /*1200*/  CALL.REL.NOINC `($__internal_22_$__cuda_sm3x_div_rn_noftz_f32_slowpath) ;  /* 0x0000000800c87944 */ /* 0x000fea0003c00000 */
[----:B------:R-:W-:-:S07]  /*1210*/  IMAD.MOV.U32 R5, RZ, RZ, R0 ;  /* 0x000000ffff057224 */ /* 0x000fce00078e0000 */
.L_x_14130:
[----:B------:R-:W-:Y:S05]  /*1220*/  BSYNC B3 ;  /* 0x0000000000037941 */ /* 0x000fea0003800000 */
.L_x_14129:
        /* <DEDUP_REMOVED lines=17> */
[----:B------:R-:W-:Y:S05]  /*1340*/  CALL.REL.NOINC `($__internal_22_$__cuda_sm3x_div_rn_noftz_f32_slowpath) ;  /* 0x0000000800787944 */ /* 0x000fea0003c00000 */
[----:B------:R-:W-:-:S07]  /*1350*/  MOV R4, R0 ;  /* 0x0000000000047202 */ /* 0x000fce0000000f00 */
.L_x_14134:
[----:B------:R-:W-:Y:S05]  /*1360*/  BSYNC B4 ;  /* 0x0000000000047941 */ /* 0x000fea0003800000 */
.L_x_14133:
[----:B------:R-:W-:-:S07]  /*1370*/  F2FP.F16.F32.PACK_AB R4, RZ, R4 ;  /* 0x00000004ff04723e */ /* 0x000fce00000000ff */
.L_x_14132:
[----:B------:R-:W-:Y:S05]  /*1380*/  BSYNC B3 ;  /* 0x0000000000037941 */ /* 0x000fea0003800000 */
.L_x_14131:
        /* <DEDUP_REMOVED lines=18> */
.L_x_14138:
[----:B------:R-:W-:Y:S05]  /*14b0*/  BSYNC B4 ;  /* 0x0000000000047941 */ /* 0x000fea0003800000 */
.L_x_14137:
[----:B------:R-:W-:-:S07]  /*14c0*/  F2FP.F16.F32.PACK_AB R23, RZ, R23 ;  /* 0x00000017ff17723e */ /* 0x000fce00000000ff */
.L_x_14136:
[----:B------:R-:W-:Y:S05]  /*14d0*/  BSYNC B3 ;  /* 0x0000000000037941 */ /* 0x000fea0003800000 */
.L_x_14135:
        /* <DEDUP_REMOVED lines=17> */
.L_x_14142:
[----:B------:R-:W-:Y:S05]  /*15f0*/  BSYNC B4 ;  /* 0x0000000000047941 */ /* 0x000fea0003800000 */
.L_x_14141:
[----:B------:R-:W-:-:S07]  /*1600*/  F2FP.F16.F32.PACK_AB R0, RZ, R0 ;  /* 0x00000000ff00723e */ /* 0x000fce00000000ff */
.L_x_14140:
[----:B------:R-:W-:Y:S05]  /*1610*/  BSYNC B3 ;  /* 0x0000000000037941 */ /* 0x000fea0003800000 */
.L_x_14139:
[----:B------:R-:W-:Y:S02]  /*1620*/  PRMT R22, R5, 0x5410, R4 ;  /* 0x0000541005167816 */ /* 0x000fe40000000004 */
[----:B------:R-:W-:-:S05]  /*1630*/  PRMT R23, R23, 0x5410, R0 ;  /* 0x0000541017177816 */ /* 0x000fca0000000000 */
[----:B------:R0:W-:Y:S02]  /*1640*/  STG.E.64 desc[UR6][R16.64], R22 ;  /* 0x0000001610007986 */ /* 0x0001e4000c101b06 */
.L_x_14128:
[----:B------:R-:W-:Y:S05]  /*1650*/  BSYNC B2 ;  /* 0x0000000000027941 */ /* 0x000fea0003800000 */
.L_x_14126:
        /* <DEDUP_REMOVED lines=24> */
.L_x_14143:
        /* <DEDUP_REMOVED lines=9> */
[----:B------:R-:W-:Y:S01]  /*1870*/  MOV R0, R7 ;  /* 0x0000000700007202 */ /* 0x000fe20000000f00 */
[----:B------:R-:W-:Y:S01]  /*1880*/  IMAD.MOV.U32 R3, RZ, RZ, R6 ;  /* 0x000000ffff037224 */ /* 0x000fe200078e0006 */
[----:B------:R-:W-:-:S07]  /*1890*/  MOV R20, 0x18b0 ;  /* 0x000018b000147802 */ /* 0x000fce0000000f00 */
[----:B01----:R-:W-:Y:S05]  /*18a0*/  CALL.REL.NOINC `($__internal_22_$__cuda_sm3x_div_rn_noftz_f32_slowpath) ;  /* 0x0000000400207944 */ /* 0x003fea0003c00000 */
[----:B------:R-:W-:-:S07]  /*18b0*/  MOV R5, R0 ;  /* 0x0000000000057202 */ /* 0x000fce0000000f00 */
.L_x_14145:
[----:B------:R-:W-:Y:S05]  /*18c0*/  BSYNC B2 ;  /* 0x0000000000027941 */ /* 0x000fea0003800000 */
.L_x_14144:
        /* <DEDUP_REMOVED lines=20> */
.L_x_14149:
[----:B------:R-:W-:Y:S05]  /*1a10*/  BSYNC B3 ;  /* 0x0000000000037941 */ /* 0x000fea0003800000 */
.L_x_14148:
[----:B------:R-:W-:-:S07]  /*1a20*/  F2FP.F16.F32.PACK_AB R4, RZ, R4 ;  /* 0x00000004ff04723e */ /* 0x000fce00000000ff */
.L_x_14147:
[----:B------:R-:W-:Y:S05]  /*1a30*/  BSYNC B2 ;  /* 0x0000000000027941 */ /* 0x000fea0003800000 */
.L_x_14146:
        /* <DEDUP_REMOVED lines=19> */
.L_x_14153:
[----:B------:R-:W-:Y:S05]  /*1b70*/  BSYNC B3 ;  /* 0x0000000000037941 */ /* 0x000fea0003800000 */
.L_x_14152:
[----:B------:R-:W-:-:S07]  /*1b80*/  F2FP.F16.F32.PACK_AB R7, RZ, R7 ;  /* 0x00000007ff07723e */ /* 0x000fce00000000ff */
.L_x_14151:
[----:B------:R-:W-:Y:S05]  /*1b90*/  BSYNC B2 ;  /* 0x0000000000027941 */ /* 0x000fea0003800000 */
.L_x_14150:
        /* <DEDUP_REMOVED lines=18> */
.L_x_14157:
[----:B------:R-:W-:Y:S05]  /*1cc0*/  BSYNC B3 ;  /* 0x0000000000037941 */ /* 0x000fea0003800000 */
.L_x_14156:
[----:B------:R-:W-:-:S07]  /*1cd0*/  F2FP.F16.F32.PACK_AB R0, RZ, R0 ;  /* 0x00000000ff00723e */ /* 0x000fce00000000ff */
.L_x_14155:
[----:B------:R-:W-:Y:S05]  /*1ce0*/  BSYNC B2 ;  /* 0x0000000000027941 */ /* 0x000fea0003800000 */
.L_x_14154:
[----:B------:R-:W-:Y:S02]  /*1cf0*/  PRMT R6, R5, 0x5410, R4 ;  /* 0x0000541005067816 */ /* 0x000fe40000000004 */
[----:B------:R-:W-:-:S05]  /*1d00*/  PRMT R7, R7, 0x5410, R0 ;  /* 0x0000541007077816 */ /* 0x000fca0000000000 */
[----:B------:R-:W-:Y:S01]  /*1d10*/  STG.E.64 desc[UR6][R12.64], R6 ;  /* 0x000000060c007986 */ /* 0x000fe2000c101b06 */
[----:B------:R-:W-:Y:S05]  /*1d20*/  EXIT ;  /* 0x000000000000794d */ /* 0x000fea0003800000 */
        .weak           $__internal_22_$__cuda_sm3x_div_rn_noftz_f32_slowpath
        .type           $__internal_22_$__cuda_sm3x_div_rn_noftz_f32_slowpath,@function
        .size           $__internal_22_$__cuda_sm3x_div_rn_noftz_f32_slowpath,(.L_x_14356 - $__internal_22_$__cuda_sm3x_div_rn_noftz_f32_slowpath)
$__internal_22_$__cuda_sm3x_div_rn_noftz_f32_slowpath:
        /* <DEDUP_REMOVED lines=35> */
.L_x_14159:
[----:B------:R-:W-:Y:S01]  /*1f60*/  LEA R24, R2, 0xc0800000, 0x17 ;  /* 0xc080000002187811 */ /* 0x000fe200078eb8ff */
[----:B------:R-:W-:Y:S04]  /*1f70*/  BSSY B1, `(.L_x_14164) ;  /* 0x0000036000017945 */ /* 0x000fe80003800000 */
[----:B------:R-:W-:-:S04]  /*1f80*/  IMAD.IADD R27, R27, 0x1, -R24 ;  /* 0x000000011b1b7824 */ /* 0x000fc800078e0a18 */
[----:B------:R0:W1:Y:S01]  /*1f90*/  MUFU.RCP R24, R27 ;  /* 0x0000001b00187308 */ /* 0x0000620000001000 */
[----:B------:R-:W-:Y:S01]  /*1fa0*/  FADD.FTZ R25, -R27, -RZ ;  /* 0x800000ff1b197221 */ /* 0x000fe20000010100 */
[----:B0-----:R-:W-:-:S05]  /*1fb0*/  IADD3 R27, R26, -0x7f, RZ ;  /* 0xffffff811a1b7810 */ /* 0x001fca0007ffe0ff */
[C---:B------:R-:W-:Y:S01]  /*1fc0*/  IMAD R0, R27.reuse, -0x800000, R0 ;  /* 0xff8000001b007824 */ /* 0x040fe200078e0200 */
[----:B------:R-:W-:Y:S01]  /*1fd0*/  IADD3 R27, R27, 0x7f, -R2 ;  /* 0x0000007f1b1b7810 */ /* 0x000fe20007ffe802 */
[----:B-1----:R-:W-:-:S04]  /*1fe0*/  FFMA R29, R24, R25, 1 ;  /* 0x3f800000181d7423 */ /* 0x002fc80000000019 */
[----:B------:R-:W-:Y:S02]  /*1ff0*/  IMAD.IADD R27, R27, 0x1, R22 ;  /* 0x000000011b1b7824 */ /* 0x000fe400078e0216 */
        /* <DEDUP_REMOVED lines=41> */
.L_x_14166:
[----:B------:R-:W-:-:S04]  /*2290*/  LOP3.LUT R0, R0, 0x80000000, RZ, 0xc0, !PT ;  /* 0x8000000000007812 */ /* 0x000fc800078ec0ff */
[----:B------:R-:W-:Y:S01]  /*22a0*/  LOP3.LUT R0, R0, 0x7f800000, RZ, 0xfc, !PT ;  /* 0x7f80000000007812 */ /* 0x000fe200078efcff */
[----:B------:R-:W-:Y:S06]  /*22b0*/  BRA `(.L_x_14167) ;  /* 0x0000000000047947 */ /* 0x000fec0003800000 */
.L_x_14165:
[----:B------:R-:W-:-:S07]  /*22c0*/  IMAD R0, R27, 0x800000, R0 ;  /* 0x008000001b007824 */ /* 0x000fce00078e0200 */
.L_x_14167:
[----:B------:R-:W-:Y:S05]  /*22d0*/  BSYNC B1 ;  /* 0x0000000000017941 */ /* 0x000fea0003800000 */
.L_x_14164:
[----:B------:R-:W-:Y:S05]  /*22e0*/  BRA `(.L_x_14168) ;  /* 0x0000000000207947 */ /* 0x000fea0003800000 */
.L_x_14163:
[----:B------:R-:W-:-:S04]  /*22f0*/  LOP3.LUT R0, R27, 0x80000000, R0, 0x48, !PT ;  /* 0x800000001b007812 */ /* 0x000fc800078e4800 */
[----:B------:R-:W-:Y:S01]  /*2300*/  LOP3.LUT R0, R0, 0x7f800000, RZ, 0xfc, !PT ;  /* 0x7f80000000007812 */ /* 0x000fe200078efcff */
[----:B------:R-:W-:Y:S06]  /*2310*/  BRA `(.L_x_14168) ;  /* 0x0000000000147947 */ /* 0x000fec0003800000 */
.L_x_14162:
[----:B------:R-:W-:Y:S01]  /*2320*/  LOP3.LUT R0, R27, 0x80000000, R0, 0x48, !PT ;  /* 0x800000001b007812 */ /* 0x000fe200078e4800 */
[----:B------:R-:W-:Y:S06]  /*2330*/  BRA `(.L_x_14168) ;  /* 0x00000000000c7947 */ /* 0x000fec0003800000 */
.L_x_14161:
[----:B------:R-:W0:Y:S01]  /*2340*/  MUFU.RSQ R0, -QNAN ;  /* 0xffc0000000007908 */ /* 0x000e220000001400 */
[----:B------:R-:W-:Y:S05]  /*2350*/  BRA `(.L_x_14168) ;  /* 0x0000000000047947 */ /* 0x000fea0003800000 */
.L_x_14160:
[----:B------:R-:W-:-:S07]  /*2360*/  FADD.FTZ R0, R0, R3 ;  /* 0x0000000300007221 */ /* 0x000fce0000010000 */
.L_x_14168:
[----:B------:R-:W-:Y:S05]  /*2370*/  BSYNC B0 ;  /* 0x0000000000007941 */ /* 0x000fea0003800000 */
.L_x_14158:
[----:B------:R-:W-:Y:S01]  /*2380*/  HFMA2.MMA R25, -RZ, RZ, 0, 0 ;  /* 0x00000000ff197435 */ /* 0x000fe200000001ff */
[----:B------:R-:W-:-:S05]  /*2390*/  MOV R24, R20 ;  /* 0x0000001400187202 */ /* 0x000fca0000000f00 */
[----:B0-----:R-:W-:Y:S05]  /*23a0*/  RET.REL.NODEC R24 `(_ZN18transformer_engine47scaled_upper_triang_masked_softmax_warp_forwardI6__halfS1_fLi7EEEvPT0_PKT_T1_iii) ;  /* 0xffffffdc18147950 */ /* 0x001fea0003c3ffff */
.L_x_14169:
        /* <DEDUP_REMOVED lines=13> */
.L_x_14356:


//--------------------- .text._ZN18transformer_engine47scaled_upper_triang_masked_softmax_warp_forwardI6__halfS1_fLi6EEEvPT0_PKT_T1_iii --------------------------
	.section	.text._ZN18transformer_engine47scaled_upper_triang_masked_softmax_warp_forwardI6__halfS1_fLi6EEEvPT0_PKT_T1_iii,"ax",@progbits
	.align	128
        .global         _ZN18transformer_engine47scaled_upper_triang_masked_softmax_warp_forwardI6__halfS1_fLi6EEEvPT0_PKT_T1_iii
        .type           _ZN18transformer_engine47scaled_upper_triang_masked_softmax_warp_forwardI6__halfS1_fLi6EEEvPT0_PKT_T1_iii,@function
        .size           _ZN18transformer_engine47scaled_upper_triang_masked_softmax_warp_forwardI6__halfS1_fLi6EEEvPT0_PKT_T1_iii,(.L_x_14357 - _ZN18transformer_engine47scaled_upper_triang_masked_softmax_warp_forwardI6__halfS1_fLi6EEEvPT0_PKT_T1_iii)
        .other          _ZN18transformer_engine47scaled_upper_triang_masked_softmax_warp_forwardI6__halfS1_fLi6EEEvPT0_PKT_T1_iii,@"STO_CUDA_ENTRY STV_DEFAULT"
_ZN18transformer_engine47scaled_upper_triang_masked_softmax_warp_forwardI6__halfS1_fLi6EEEvPT0_PKT_T1_iii:
.text._ZN18transformer_engine47scaled_upper_triang_masked_softmax_warp_forwardI6__halfS1_fLi6EEEvPT0_PKT_T1_iii:
        /* <DEDUP_REMOVED lines=51> */
[----:B------:R-:W-:Y:S01]  /*0330*/  IMAD.MOV.U32 R16, RZ, RZ, -0x800000 ;  /* 0xff800000ff107424 */ /* 0x000fe200078e00ff */
[----:B------:R-:W-:Y:S01]  /*0340*/  MOV R9, 0xff800000 ;  /* 0xff80000000097802 */ /* 0x000fe20000000f00 */
[----:B------:R-:W-:-:S02]  /*0350*/  IMAD.MOV.U32 R17, RZ, RZ, -0x800000 ;  /* 0xff800000ff117424 */ /* 0x000fc400078e00ff */
[----:B------:R-:W-:Y:S02]  /*0360*/  IMAD.MOV.U32 R15, RZ, RZ, -0x800000 ;  /* 0xff800000ff0f7424 */ /* 0x000fe400078e00ff */
[----:B------:R-:W-:Y:S02]  /*0370*/  VIADD R0, R0, 0x20 ;  /* 0x0000002000007836 */ /* 0x000fe40000000000 */
[----:B--2---:R-:W-:Y:S02]  /*0380*/  @!P0 HADD2.F32 R18, -RZ, R18.H0_H0 ;  /* 0x20000012ff128230 */ /* 0x004fe40000004100 */
[----:B---3--:R-:W-:-:S03]  /*0390*/  @!P1 HADD2.F32 R22, -RZ, R22.H0_H0 ;  /* 0x20000016ff169230 */ /* 0x008fc60000004100 */
[----:B0-----:R-:W-:Y:S01]  /*03a0*/  @!P0 FMUL R16, R18, R25 ;  /* 0x0000001912108220 */ /* 0x001fe20000400000 */
[----:B-----5:R-:W-:Y:S02]  /*03b0*/  @!P2 HADD2.F32 R23, -RZ, R23.H0_H0 ;  /* 0x20000017ff17a230 */ /* 0x020fe40000004100 */
[----:B-1----:R-:W-:Y:S01]  /*03c0*/  @!P1 FMUL R17, R22, R27 ;  /* 0x0000001b16119220 */ /* 0x002fe20000400000 */
[----:B----4-:R-:W-:Y:S02]  /*03d0*/  @!P3 HADD2.F32 R24, -RZ, R24.H0_H0 ;  /* 0x20000018ff18b230 */ /* 0x010fe40000004100 */
[----:B------:R-:W-:Y:S02]  /*03e0*/  @!P2 FMUL R15, R23, R26 ;  /* 0x0000001a170fa220 */ /* 0x000fe40000400000 */
[----:B------:R-:W-:Y:S02]  /*03f0*/  FSETP.GT.AND P0, PT, R16, R17, PT ;  /* 0x000000111000720b */ /* 0x000fe40003f04000 */
[----:B------:R-:W-:Y:S01]  /*0400*/  ISETP.GE.AND P2, PT, R0, 0x20, PT ;  /* 0x000000200000780c */ /* 0x000fe20003f46270 */
[----:B------:R-:W-:Y:S01]  /*0410*/  @!P3 FMUL R9, R24, R29 ;  /* 0x0000001d1809b220 */ /* 0x000fe20000400000 */
[----:B------:R-:W-:-:S02]  /*0420*/  FSEL R2, R16, R17, P0 ;  /* 0x0000001110027208 */ /* 0x000fc40000000000 */
[----:B------:R-:W-:Y:S02]  /*0430*/  ISETP.GE.AND P3, PT, R0, 0x40, PT ;  /* 0x000000400000780c */ /* 0x000fe40003f66270 */
[CC--:B------:R-:W-:Y:S01]  /*0440*/  FSETP.GT.AND P1, PT, R15.reuse, R9.reuse, PT ;  /* 0x000000090f00720b */ /* 0x0c0fe20003f24000 */
[----:B------:R-:W0:Y:S03]  /*0450*/  SHFL.BFLY PT, R13, R2, 0x10, 0x1f ;  /* 0x0e001f00020d7f89 */ /* 0x000e2600000e0000 */
        /* <DEDUP_REMOVED lines=25> */
[----:B------:R-:W-:-:S04]  /*05f0*/  IMAD.MOV.U32 R2, RZ, RZ, RZ ;  /* 0x000000ffff027224 */ /* 0x000fc800078e00ff */
[----:B------:R-:W1:Y:S01]  /*0600*/  SHFL.BFLY PT, R18, R25, 0x1, 0x1f ;  /* 0x0c201f0019127f89 */ /* 0x000e6200000e0000 */
[----:B0-----:R-:W-:-:S04]  /*0610*/  FSETP.GEU.AND P0, PT, R13, R12, PT ;  /* 0x0000000c0d00720b */ /* 0x001fc80003f0e000 */
[----:B------:R-:W-:Y:S01]  /*0620*/  FSEL R3, R12, R13, !P0 ;  /* 0x0000000d0c037208 */ /* 0x000fe20004000000 */
[----:B------:R-:W-:Y:S01]  /*0630*/  IMAD.MOV.U32 R12, RZ, RZ, RZ ;  /* 0x000000ffff0c7224 */ /* 0x000fe200078e00ff */
[----:B-1----:R-:W-:-:S04]  /*0640*/  FSETP.GEU.AND P1, PT, R25, R18, PT ;  /* 0x000000121900720b */ /* 0x002fc80003f2e000 */
[----:B------:R-:W-:Y:S01]  /*0650*/  FSEL R0, R18, R25, !P1 ;  /* 0x0000001912007208 */ /* 0x000fe20004800000 */
[----:B------:R-:W-:Y:S08]  /*0660*/  @!P2 BRA `(.L_x_14170) ;  /* 0x000000000030a947 */ /* 0x000ff00003800000 */
[----:B------:R-:W-:Y:S01]  /*0670*/  HFMA2.MMA R13, -RZ, RZ, 0.96630859375, -0.0022525787353515625 ;  /* 0x3bbb989dff0d7435 */ /* 0x000fe200000001ff */
[----:B------:R-:W-:Y:S01]  /*0680*/  FADD R16, R16, -R3 ;  /* 0x8000000310107221 */ /* 0x000fe20000000000 */
[----:B------:R-:W-:-:S08]  /*0690*/  IMAD.MOV.U32 R23, RZ, RZ, 0x437c0000 ;  /* 0x437c0000ff177424 */ /* 0x000fd000078e00ff */
        /* <DEDUP_REMOVED lines=9> */
.L_x_14170:
        /* <DEDUP_REMOVED lines=13> */
.L_x_14171:
        /* <DEDUP_REMOVED lines=13> */
.L_x_14172:
        /* <DEDUP_REMOVED lines=13> */
.L_x_14173:
        /* <DEDUP_REMOVED lines=31> */
.L_x_14176:
        /* <DEDUP_REMOVED lines=11> */
[----:B------:R-:W-:Y:S05]  /*0c40*/  CALL.REL.NOINC `($__internal_23_$__cuda_sm3x_div_rn_noftz_f32_slowpath) ;  /* 0x0000000400647944 */ /* 0x000fea0003c00000 */
.L_x_14180:
[----:B------:R-:W-:Y:S05]  /*0c50*/  BSYNC B2 ;  /* 0x0000000000027941 */ /* 0x000fea0003800000 */
.L_x_14179:
[----:B------:R-:W-:-:S07]  /*0c60*/  F2FP.F16.F32.PACK_AB R0, RZ, R0 ;  /* 0x00000000ff00723e */ /* 0x000fce00000000ff */
.L_x_14178:
[----:B------:R-:W-:Y:S05]  /*0c70*/  BSYNC B1 ;  /* 0x0000000000017941 */ /* 0x000fea0003800000 */
.L_x_14175:
        /* <DEDUP_REMOVED lines=13> */
.L_x_14182:
        /* <DEDUP_REMOVED lines=11> */
[----:B------:R-:W-:Y:S05]  /*0e00*/  CALL.REL.NOINC `($__internal_23_$__cuda_sm3x_div_rn_noftz_f32_slowpath) ;  /* 0x0000000000f47944 */ /* 0x000fea0003c00000 */
.L_x_14185:
[----:B------:R-:W-:Y:S05]  /*0e10*/  BSYNC B3 ;  /* 0x0000000000037941 */ /* 0x000fea0003800000 */
.L_x_14184:
[----:B------:R-:W-:-:S07]  /*0e20*/  F2FP.F16.F32.PACK_AB R0, RZ, R0 ;  /* 0x00000000ff00723e */ /* 0x000fce00000000ff */
.L_x_14183:
[----:B------:R-:W-:Y:S05]  /*0e30*/  BSYNC B2 ;  /* 0x0000000000027941 */ /* 0x000fea0003800000 */
.L_x_14181:
[----:B------:R1:W-:Y:S02]  /*0e40*/  STG.E.U16 desc[UR4][R6.64+0x40], R0 ;  /* 0x0000400006007986 */ /* 0x0003e4000c101504 */
.L_x_14177:
[----:B------:R-:W-:Y:S05]  /*0e50*/  BSYNC B0 ;  /* 0x0000000000007941 */ /* 0x000fea0003800000 */
.L_x_14174:
        /* <DEDUP_REMOVED lines=10> */
.L_x_14187:
        /* <DEDUP_REMOVED lines=12> */
[----:B------:R-:W-:Y:S05]  /*0fc0*/  CALL.REL.NOINC `($__internal_23_$__cuda_sm3x_div_rn_noftz_f32_slowpath) ;  /* 0x0000000000847944 */ /* 0x000fea0003c00000 */
.L_x_14190:
[----:B------:R-:W-:Y:S05]  /*0fd0*/  BSYNC B2 ;  /* 0x0000000000027941 */ /* 0x000fea0003800000 */
.L_x_14189:
[----:B------:R-:W-:-:S07]  /*0fe0*/  F2FP.F16.F32.PACK_AB R0, RZ, R0 ;  /* 0x00000000ff00723e */ /* 0x000fce00000000ff */
.L_x_14188:
[----:B------:R-:W-:Y:S05]  /*0ff0*/  BSYNC B0 ;  /* 0x0000000000007941 */ /* 0x000fea0003800000 */
.L_x_14186:
        /* <DEDUP_REMOVED lines=12> */
.L_x_14192:
        /* <DEDUP_REMOVED lines=12> */
[----:B------:R-:W-:Y:S05]  /*1180*/  CALL.REL.NOINC `($__internal_23_$__cuda_sm3x_div_rn_noftz_f32_slowpath) ;  /* 0x0000000000147944 */ /* 0x000fea0003c00000 */
.L_x_14195:
[----:B------:R-:W-:Y:S05]  /*1190*/  BSYNC B2 ;  /* 0x0000000000027941 */ /* 0x000fea0003800000 */
.L_x_14194:
[----:B------:R-:W-:-:S07]  /*11a0*/  F2FP.F16.F32.PACK_AB R0, RZ, R0 ;  /* 0x00000000ff00723e */ /* 0x000fce00000000ff */
.L_x_14193:
[----:B------:R-:W-:Y:S05]  /*11b0*/  BSYNC B0 ;  /* 0x0000000000007941 */ /* 0x000fea0003800000 */
.L_x_14191:
[----:B------:R-:W-:Y:S01]  /*11c0*/  STG.E.U16 desc[UR4][R4.64+0x40], R0 ;  /* 0x0000400004007986 */ /* 0x000fe2000c101504 */
[----:B------:R-:W-:Y:S05]  /*11d0*/  EXIT ;  /* 0x000000000000794d */ /* 0x000fea0003800000 */
        .weak           $__internal_23_$__cuda_sm3x_div_rn_noftz_f32_slowpath
        .type           $__internal_23_$__cuda_sm3x_div_rn_noftz_f32_slowpath,@function
        .size           $__internal_23_$__cuda_sm3x_div_rn_noftz_f32_slowpath,(.L_x_14357 - $__internal_23_$__cuda_sm3x_div_rn_noftz_f32_slowpath)
$__internal_23_$__cuda_sm3x_div_rn_noftz_f32_slowpath:
        /* <DEDUP_REMOVED lines=35> */
.L_x_14197:
        /* <DEDUP_REMOVED lines=51> */
.L_x_14204:
[----:B------:R-:W-:-:S04]  /*1740*/  LOP3.LUT R0, R0, 0x80000000, RZ, 0xc0, !PT ;  /* 0x8000000000007812 */ /* 0x000fc800078ec0ff */
[----:B------:R-:W-:Y:S01]  /*1750*/  LOP3.LUT R0, R0, 0x7f800000, RZ, 0xfc, !PT ;  /* 0x7f80000000007812 */ /* 0x000fe200078efcff */
[----:B------:R-:W-:Y:S06]  /*1760*/  BRA `(.L_x_14205) ;  /* 0x0000000000047947 */ /* 0x000fec0003800000 */
.L_x_14203:
[----:B------:R-:W-:-:S07]  /*1770*/  IMAD R0, R25, 0x800000, R0 ;  /* 0x0080000019007824 */ /* 0x000fce00078e0200 */
.L_x_14205:
[----:B------:R-:W-:Y:S05]  /*1780*/  BSYNC B5 ;  /* 0x0000000000057941 */ /* 0x000fea0003800000 */
.L_x_14202:
[----:B------:R-:W-:Y:S05]  /*1790*/  BRA `(.L_x_14206) ;  /* 0x0000000000207947 */ /* 0x000fea0003800000 */
.L_x_14201:
[----:B------:R-:W-:-:S04]  /*17a0*/  LOP3.LUT R0, R19, 0x80000000, R0, 0x48, !PT ;  /* 0x8000000013007812 */ /* 0x000fc800078e4800 */
[----:B------:R-:W-:Y:S01]  /*17b0*/  LOP3.LUT R0, R0, 0x7f800000, RZ, 0xfc, !PT ;  /* 0x7f80000000007812 */ /* 0x000fe200078efcff */
[----:B------:R-:W-:Y:S06]  /*17c0*/  BRA `(.L_x_14206) ;  /* 0x0000000000147947 */ /* 0x000fec0003800000 */
.L_x_14200:
[----:B------:R-:W-:Y:S01]  /*17d0*/  LOP3.LUT R0, R19, 0x80000000, R0, 0x48, !PT ;  /* 0x8000000013007812 */ /* 0x000fe200078e4800 */
[----:B------:R-:W-:Y:S06]  /*17e0*/  BRA `(.L_x_14206) ;  /* 0x00000000000c7947 */ /* 0x000fec0003800000 */
.L_x_14199:
[----:B------:R-:W0:Y:S01]  /*17f0*/  MUFU.RSQ R0, -QNAN ;  /* 0xffc0000000007908 */ /* 0x000e220000001400 */
[----:B------:R-:W-:Y:S05]  /*1800*/  BRA `(.L_x_14206) ;  /* 0x0000000000047947 */ /* 0x000fea0003800000 */
.L_x_14198:
[----:B------:R-:W-:-:S07]  /*1810*/  FADD.FTZ R0, R0, R3 ;  /* 0x0000000300007221 */ /* 0x000fce0000010000 */
.L_x_14206:
[----:B------:R-:W-:Y:S05]  /*1820*/  BSYNC B4 ;  /* 0x0000000000047941 */ /* 0x000fea0003800000 */
.L_x_14196:
[----:B------:R-:W-:-:S04]  /*1830*/  IMAD.MOV.U32 R13, RZ, RZ, 0x0 ;  /* 0x00000000ff0d7424 */ /* 0x000fc800078e00ff */
[----:B0-----:R-:W-:Y:S05]  /*1840*/  RET.REL.NODEC R12 `(_ZN18transformer_engine47scaled_upper_triang_masked_softmax_warp_forwardI6__halfS1_fLi6EEEvPT0_PKT_T1_iii) ;  /* 0xffffffe40cec7950 */ /* 0x001fea0003c3ffff */
.L_x_14207:
        /* <DEDUP_REMOVED lines=11> */
.L_x_14357:


//--------------------- .text._ZN18transformer_engine47scaled_upper_triang_masked_softmax_warp_forwardI6__halfS1_fLi5EEEvPT0_PKT_T1_iii --------------------------
	.section	.text._ZN18transformer_engine47scaled_upper_triang_masked_softmax_warp_forwardI6__halfS1_fLi5EEEvPT0_PKT_T1_iii,"ax",@progbits
	.align	128
        .global         _ZN18transformer_engine47scaled_upper_triang_masked_softmax_warp_forwardI6__halfS1_fLi5EEEvPT0_PKT_T1_iii
        .type           _ZN18transformer_engine47scaled_upper_triang_masked_softmax_warp_forwardI6__halfS1_fLi5EEEvPT0_PKT_T1_iii,@function
        .size           _ZN18transformer_engine47scaled_upper_triang_masked_softmax_warp_forwardI6__halfS1_fLi5EEEvPT0_PKT_T1_iii,(.L_x_14358 - _ZN18transformer_engine47scaled_upper_triang_masked_softmax_warp_forwardI6__halfS1_fLi5EEEvPT0_PKT_T1_iii)
        .other          _ZN18transformer_engine47scaled_upper_triang_masked_softmax_warp_forwardI6__halfS1_fLi5EEEvPT0_PKT_T1_iii,@"STO_CUDA_ENTRY STV_DEFAULT"
_ZN18transformer_engine47scaled_upper_triang_masked_softmax_warp_forwardI6__halfS1_fLi5EEEvPT0_PKT_T1_iii:
.text._ZN18transformer_engine47scaled_upper_triang_masked_softmax_warp_forwardI6__halfS1_fLi5EEEvPT0_PKT_T1_iii:
        /* <DEDUP_REMOVED lines=46> */
[----:B---3--:R-:W-:Y:S02]  /*02e0*/  @!P1 HADD2.F32 R10, -RZ, R18.H0_H0 ;  /* 0x20000012ff0a9230 */ /* 0x008fe40000004100 */
[----:B----4-:R-:W-:-:S03]  /*02f0*/  @!P0 HADD2.F32 R12, -RZ, R8.H0_H0 ;  /* 0x20000008ff0c8230 */ /* 0x010fc60000004100 */
[----:B--2---:R-:W-:Y:S02]  /*0300*/  @!P1 FMUL R17, R10, R21 ;  /* 0x000000150a119220 */ /* 0x004fe40000400000 */
[----:B0-----:R-:W-:-:S03]  /*0310*/  @!P0 FMUL R13, R12, R23 ;  /* 0x000000170c0d8220 */ /* 0x001fc60000400000 */
        /* <DEDUP_REMOVED lines=54> */
.L_x_14208:
        /* <DEDUP_REMOVED lines=32> */
.L_x_14210:
        /* <DEDUP_REMOVED lines=12> */
[----:B------:R-:W-:Y:S05]  /*0940*/  CALL.REL.NOINC `($__internal_24_$__cuda_sm3x_div_rn_noftz_f32_slowpath) ;  /* 0x0000000000887944 */ /* 0x000fea0003c00000 */
.L_x_14213:
[----:B------:R-:W-:Y:S05]  /*0950*/  BSYNC B1 ;  /* 0x0000000000017941 */ /* 0x000fea0003800000 */
.L_x_14212:
[----:B------:R-:W-:-:S05]  /*0960*/  F2FP.F16.F32.PACK_AB R0, RZ, R0 ;  /* 0x00000000ff00723e */ /* 0x000fca00000000ff */
[----:B------:R0:W-:Y:S02]  /*0970*/  STG.E.U16 desc[UR4][R8.64], R0 ;  /* 0x0000000008007986 */ /* 0x0001e4000c101504 */
.L_x_14211:
[----:B------:R-:W-:Y:S05]  /*0980*/  BSYNC B0 ;  /* 0x0000000000007941 */ /* 0x000fea0003800000 */
.L_x_14209:
        /* <DEDUP_REMOVED lines=13> */
.L_x_14214:
        /* <DEDUP_REMOVED lines=12> */
[----:B-1----:R-:W-:Y:S05]  /*0b20*/  CALL.REL.NOINC `($__internal_24_$__cuda_sm3x_div_rn_noftz_f32_slowpath) ;  /* 0x0000000000107944 */ /* 0x002fea0003c00000 */
.L_x_14216:
[----:B------:R-:W-:Y:S05]  /*0b30*/  BSYNC B0 ;  /* 0x0000000000007941 */ /* 0x000fea0003800000 */
.L_x_14215:
[----:B------:R-:W-:-:S05]  /*0b40*/  F2FP.F16.F32.PACK_AB R0, RZ, R0 ;  /* 0x00000000ff00723e */ /* 0x000fca00000000ff */
[----:B------:R-:W-:Y:S01]  /*0b50*/  STG.E.U16 desc[UR4][R6.64], R0 ;  /* 0x0000000006007986 */ /* 0x000fe2000c101504 */
[----:B------:R-:W-:Y:S05]  /*0b60*/  EXIT ;  /* 0x000000000000794d */ /* 0x000fea0003800000 */
        .weak           $__internal_24_$__cuda_sm3x_div_rn_noftz_f32_slowpath
        .type           $__internal_24_$__cuda_sm3x_div_rn_noftz_f32_slowpath,@function
        .size           $__internal_24_$__cuda_sm3x_div_rn_noftz_f32_slowpath,(.L_x_14358 - $__internal_24_$__cuda_sm3x_div_rn_noftz_f32_slowpath)
$__internal_24_$__cuda_sm3x_div_rn_noftz_f32_slowpath:
        /* <DEDUP_REMOVED lines=34> */
.L_x_14218:
        /* <DEDUP_REMOVED lines=51> */
.L_x_14225:
[----:B------:R-:W-:-:S04]  /*10c0*/  LOP3.LUT R0, R0, 0x80000000, RZ, 0xc0, !PT ;  /* 0x8000000000007812 */ /* 0x000fc800078ec0ff */
[----:B------:R-:W-:Y:S01]  /*10d0*/  LOP3.LUT R0, R0, 0x7f800000, RZ, 0xfc, !PT ;  /* 0x7f80000000007812 */ /* 0x000fe200078efcff */
[----:B------:R-:W-:Y:S06]  /*10e0*/  BRA `(.L_x_14226) ;  /* 0x0000000000047947 */ /* 0x000fec0003800000 */
.L_x_14224:
[----:B------:R-:W-:-:S07]  /*10f0*/  IMAD R0, R15, 0x800000, R0 ;  /* 0x008000000f007824 */ /* 0x000fce00078e0200 */
.L_x_14226:
[----:B------:R-:W-:Y:S05]  /*1100*/  BSYNC B3 ;  /* 0x0000000000037941 */ /* 0x000fea0003800000 */
.L_x_14223:
[----:B------:R-:W-:Y:S05]  /*1110*/  BRA `(.L_x_14227) ;  /* 0x0000000000207947 */ /* 0x000fea0003800000 */
.L_x_14222:
[----:B------:R-:W-:-:S04]  /*1120*/  LOP3.LUT R0, R3, 0x80000000, R0, 0x48, !PT ;  /* 0x8000000003007812 */ /* 0x000fc800078e4800 */
[----:B------:R-:W-:Y:S01]  /*1130*/  LOP3.LUT R0, R0, 0x7f800000, RZ, 0xfc, !PT ;  /* 0x7f80000000007812 */ /* 0x000fe200078efcff */
[----:B------:R-:W-:Y:S06]  /*1140*/  BRA `(.L_x_14227) ;  /* 0x0000000000147947 */ /* 0x000fec0003800000 */
.L_x_14221:
[----:B------:R-:W-:Y:S01]  /*1150*/  LOP3.LUT R0, R3, 0x80000000, R0, 0x48, !PT ;  /* 0x8000000003007812 */ /* 0x000fe200078e4800 */
[----:B------:R-:W-:Y:S06]  /*1160*/  BRA `(.L_x_14227) ;  /* 0x00000000000c7947 */ /* 0x000fec0003800000 */
.L_x_14220:
[----:B------:R-:W0:Y:S01]  /*1170*/  MUFU.RSQ R0, -QNAN ;  /* 0xffc0000000007908 */ /* 0x000e220000001400 */
[----:B------:R-:W-:Y:S05]  /*1180*/  BRA `(.L_x_14227) ;  /* 0x0000000000047947 */ /* 0x000fea0003800000 */
.L_x_14219:
[----:B------:R-:W-:-:S07]  /*1190*/  FADD.FTZ R0, R0, R3 ;  /* 0x0000000300007221 */ /* 0x000fce0000010000 */
.L_x_14227:
[----:B------:R-:W-:Y:S05]  /*11a0*/  BSYNC B2 ;  /* 0x0000000000027941 */ /* 0x000fea0003800000 */
.L_x_14217:
[----:B------:R-:W-:Y:S02]  /*11b0*/  IMAD.MOV.U32 R14, RZ, RZ, R12 ;  /* 0x000000ffff0e7224 */ /* 0x000fe400078e000c */
[----:B------:R-:W-:-:S04]  /*11c0*/  IMAD.MOV.U32 R15, RZ, RZ, 0x0 ;  /* 0x00000000ff0f7424 */ /* 0x000fc800078e00ff */
[----:B0-----:R-:W-:Y:S05]  /*11d0*/  RET.REL.NODEC R14 `(_ZN18transformer_engine47scaled_upper_triang_masked_softmax_warp_forwardI6__halfS1_fLi5EEEvPT0_PKT_T1_iii) ;  /* 0xffffffec0e887950 */ /* 0x001fea0003c3ffff */
.L_x_14228:
        /* <DEDUP_REMOVED lines=10> */
.L_x_14358:


//--------------------- .text._ZN18transformer_engine47scaled_upper_triang_masked_softmax_warp_forwardI6__halfS1_fLi4EEEvPT0_PKT_T1_iii --------------------------
	.section	.text._ZN18transformer_engine47scaled_upper_triang_masked_softmax_warp_forwardI6__halfS1_fLi4EEEvPT0_PKT_T1_iii,"ax",@progbits
	.align	128
        .global         _ZN18transformer_engine47scaled_upper_triang_masked_softmax_warp_forwardI6__halfS1_fLi4EEEvPT0_PKT_T1_iii
        .type           _ZN18transformer_engine47scaled_upper_triang_masked_softmax_warp_forwardI6__halfS1_fLi4EEEvPT0_PKT_T1_iii,@function
        .size           _ZN18transformer_engine47scaled_upper_triang_masked_softmax_warp_forwardI6__halfS1_fLi4EEEvPT0_PKT_T1_iii,(.L_x_14359 - _ZN18transformer_engine47scaled_upper_triang_masked_softmax_warp_forwardI6__halfS1_fLi4EEEvPT0_PKT_T1_iii)
        .other          _ZN18transformer_engine47scaled_upper_triang_masked_softmax_warp_forwardI6__halfS1_fLi4EEEvPT0_PKT_T1_iii,@"STO_CUDA_ENTRY STV_DEFAULT"
_ZN18transformer_engine47scaled_upper_triang_masked_softmax_warp_forwardI6__halfS1_fLi4EEEvPT0_PKT_T1_iii:
.text._ZN18transformer_engine47scaled_upper_triang_masked_softmax_warp_forwardI6__halfS1_fLi4EEEvPT0_PKT_T1_iii:
        /* <DEDUP_REMOVED lines=98> */
.L_x_14229:
        /* <DEDUP_REMOVED lines=28> */
.L_x_14231:
        /* <DEDUP_REMOVED lines=12> */
[----:B------:R-:W-:Y:S05]  /*08a0*/  CALL.REL.NOINC `($__internal_25_$__cuda_sm3x_div_rn_noftz_f32_slowpath) ;  /* 0x0000000000887944 */ /* 0x000fea0003c00000 */
.L_x_14234:
[----:B------:R-:W-:Y:S05]  /*08b0*/  BSYNC B1 ;  /* 0x0000000000017941 */ /* 0x000fea0003800000 */
.L_x_14233:
[----:B------:R-:W-:-:S05]  /*08c0*/  F2FP.F16.F32.PACK_AB R0, RZ, R0 ;  /* 0x00000000ff00723e */ /* 0x000fca00000000ff */
[----:B------:R0:W-:Y:S02]  /*08d0*/  STG.E.U16 desc[UR4][R8.64], R0 ;  /* 0x0000000008007986 */ /* 0x0001e4000c101504 */
.L_x_14232:
[----:B------:R-:W-:Y:S05]  /*08e0*/  BSYNC B0 ;  /* 0x0000000000007941 */ /* 0x000fea0003800000 */
.L_x_14230:
        /* <DEDUP_REMOVED lines=13> */
.L_x_14235:
        /* <DEDUP_REMOVED lines=12> */
[----:B-1----:R-:W-:Y:S05]  /*0a80*/  CALL.REL.NOINC `($__internal_25_$__cuda_sm3x_div_rn_noftz_f32_slowpath) ;  /* 0x0000000000107944 */ /* 0x002fea0003c00000 */
.L_x_14237:
[----:B------:R-:W-:Y:S05]  /*0a90*/  BSYNC B0 ;  /* 0x0000000000007941 */ /* 0x000fea0003800000 */
.L_x_14236:
[----:B------:R-:W-:-:S05]  /*0aa0*/  F2FP.F16.F32.PACK_AB R0, RZ, R0 ;  /* 0x00000000ff00723e */ /* 0x000fca00000000ff */
[----:B------:R-:W-:Y:S01]  /*0ab0*/  STG.E.U16 desc[UR4][R6.64], R0 ;  /* 0x0000000006007986 */ /* 0x000fe2000c101504 */
[----:B------:R-:W-:Y:S05]  /*0ac0*/  EXIT ;  /* 0x000000000000794d */ /* 0x000fea0003800000 */
        .weak           $__internal_25_$__cuda_sm3x_div_rn_noftz_f32_slowpath
        .type           $__internal_25_$__cuda_sm3x_div_rn_noftz_f32_slowpath,@function
        .size           $__internal_25_$__cuda_sm3x_div_rn_noftz_f32_slowpath,(.L_x_14359 - $__internal_25_$__cuda_sm3x_div_rn_noftz_f32_slowpath)
$__internal_25_$__cuda_sm3x_div_rn_noftz_f32_slowpath:
        /* <DEDUP_REMOVED lines=34> */
.L_x_14239:
        /* <DEDUP_REMOVED lines=51> */
.L_x_14246:
[----:B------:R-:W-:-:S04]  /*1020*/  LOP3.LUT R0, R0, 0x80000000, RZ, 0xc0, !PT ;  /* 0x8000000000007812 */ /* 0x000fc800078ec0ff */
[----:B------:R-:W-:Y:S01]  /*1030*/  LOP3.LUT R0, R0, 0x7f800000, RZ, 0xfc, !PT ;  /* 0x7f80000000007812 */ /* 0x000fe200078efcff */
[----:B------:R-:W-:Y:S06]  /*1040*/  BRA `(.L_x_14247) ;  /* 0x0000000000047947 */ /* 0x000fec0003800000 */
.L_x_14245:
[----:B------:R-:W-:-:S07]  /*1050*/  IMAD R0, R15, 0x800000, R0 ;  /* 0x008000000f007824 */ /* 0x000fce00078e0200 */
.L_x_14247:
[----:B------:R-:W-:Y:S05]  /*1060*/  BSYNC B3 ;  /* 0x0000000000037941 */ /* 0x000fea0003800000 */
.L_x_14244:
[----:B------:R-:W-:Y:S05]  /*1070*/  BRA `(.L_x_14248) ;  /* 0x0000000000207947 */ /* 0x000fea0003800000 */
.L_x_14243:
[----:B------:R-:W-:-:S04]  /*1080*/  LOP3.LUT R0, R3, 0x80000000, R0, 0x48, !PT ;  /* 0x8000000003007812 */ /* 0x000fc800078e4800 */
[----:B------:R-:W-:Y:S01]  /*1090*/  LOP3.LUT R0, R0, 0x7f800000, RZ, 0xfc, !PT ;  /* 0x7f80000000007812 */ /* 0x000fe200078efcff */
[----:B------:R-:W-:Y:S06]  /*10a0*/  BRA `(.L_x_14248) ;  /* 0x0000000000147947 */ /* 0x000fec0003800000 */
.L_x_14242:
[----:B------:R-:W-:Y:S01]  /*10b0*/  LOP3.LUT R0, R3, 0x80000000, R0, 0x48, !PT ;  /* 0x8000000003007812 */ /* 0x000fe200078e4800 */
[----:B------:R-:W-:Y:S06]  /*10c0*/  BRA `(.L_x_14248) ;  /* 0x00000000000c7947 */ /* 0x000fec0003800000 */
.L_x_14241:
[----:B------:R-:W0:Y:S01]  /*10d0*/  MUFU.RSQ R0, -QNAN ;  /* 0xffc0000000007908 */ /* 0x000e220000001400 */
[----:B------:R-:W-:Y:S05]  /*10e0*/  BRA `(.L_x_14248) ;  /* 0x0000000000047947 */ /* 0x000fea0003800000 */
.L_x_14240:
[----:B------:R-:W-:-:S07]  /*10f0*/  FADD.FTZ R0, R0, R3 ;  /* 0x0000000300007221 */ /* 0x000fce0000010000 */
.L_x_14248:
[----:B------:R-:W-:Y:S05]  /*1100*/  BSYNC B2 ;  /* 0x0000000000027941 */ /* 0x000fea0003800000 */
.L_x_14238:
[----:B------:R-:W-:Y:S02]  /*1110*/  IMAD.MOV.U32 R14, RZ, RZ, R12 ;  /* 0x000000ffff0e7224 */ /* 0x000fe400078e000c */
[----:B------:R-:W-:-:S04]  /*1120*/  IMAD.MOV.U32 R15, RZ, RZ, 0x0 ;  /* 0x00000000ff0f7424 */ /* 0x000fc800078e00ff */
[----:B0-----:R-:W-:Y:S05]  /*1130*/  RET.REL.NODEC R14 `(_ZN18transformer_engine47scaled_upper_triang_masked_softmax_warp_forwardI6__halfS1_fLi4EEEvPT0_PKT_T1_iii) ;  /* 0xffffffec0eb07950 */ /* 0x001fea0003c3ffff */
.L_x_14249:
        /* <DEDUP_REMOVED lines=12> */
.L_x_14359:


//--------------------- .text._ZN18transformer_engine47scaled_upper_triang_masked_softmax_warp_forwardI6__halfS1_fLi3EEEvPT0_PKT_T1_iii --------------------------
	.section	.text._ZN18transformer_engine47scaled_upper_triang_masked_softmax_warp_forwardI6__halfS1_fLi3EEEvPT0_PKT_T1_iii,"ax",@progbits
	.align	128
        .global         _ZN18transformer_engine47scaled_upper_triang_masked_softmax_warp_forwardI6__halfS1_fLi3EEEvPT0_PKT_T1_iii
        .type           _ZN18transformer_engine47scaled_upper_triang_masked_softmax_warp_forwardI6__halfS1_fLi3EEEvPT0_PKT_T1_iii,@function
        .size           _ZN18transformer_engine47scaled_upper_triang_masked_softmax_warp_forwardI6__halfS1_fLi3EEEvPT0_PKT_T1_iii,(.L_x_14360 - _ZN18transformer_engine47scaled_upper_triang_masked_softmax_warp_forwardI6__halfS1_fLi3EEEvPT0_PKT_T1_iii)
        .other          _ZN18transformer_engine47scaled_upper_triang_masked_softmax_warp_forwardI6__halfS1_fLi3EEEvPT0_PKT_T1_iii,@"STO_CUDA_ENTRY STV_DEFAULT"
_ZN18transformer_engine47scaled_upper_triang_masked_softmax_warp_forwardI6__halfS1_fLi3EEEvPT0_PKT_T1_iii:
.text._ZN18transformer_engine47scaled_upper_triang_masked_softmax_warp_forwardI6__halfS1_fLi3EEEvPT0_PKT_T1_iii:
        /* <DEDUP_REMOVED lines=92> */
.L_x_14250:
        /* <DEDUP_REMOVED lines=24> */
.L_x_14252:
        /* <DEDUP_REMOVED lines=12> */
[----:B------:R-:W-:Y:S05]  /*0800*/  CALL.REL.NOINC `($__internal_26_$__cuda_sm3x_div_rn_noftz_f32_slowpath) ;  /* 0x0000000000887944 */ /* 0x000fea0003c00000 */
.L_x_14255:
[----:B------:R-:W-:Y:S05]  /*0810*/  BSYNC B1 ;  /* 0x0000000000017941 */ /* 0x000fea0003800000 */
.L_x_14254:
[----:B------:R-:W-:-:S05]  /*0820*/  F2FP.F16.F32.PACK_AB R0, RZ, R0 ;  /* 0x00000000ff00723e */ /* 0x000fca00000000ff */
[----:B------:R0:W-:Y:S02]  /*0830*/  STG.E.U16 desc[UR4][R8.64], R0 ;  /* 0x0000000008007986 */ /* 0x0001e4000c101504 */
.L_x_14253:
[----:B------:R-:W-:Y:S05]  /*0840*/  BSYNC B0 ;  /* 0x0000000000007941 */ /* 0x000fea0003800000 */
.L_x_14251:
        /* <DEDUP_REMOVED lines=13> */
.L_x_14256:
        /* <DEDUP_REMOVED lines=12> */
[----:B-1----:R-:W-:Y:S05]  /*09e0*/  CALL.REL.NOINC `($__internal_26_$__cuda_sm3x_div_rn_noftz_f32_slowpath) ;  /* 0x0000000000107944 */ /* 0x002fea0003c00000 */
.L_x_14258:
[----:B------:R-:W-:Y:S05]  /*09f0*/  BSYNC B0 ;  /* 0x0000000000007941 */ /* 0x000fea0003800000 */
.L_x_14257:
[----:B------:R-:W-:-:S05]  /*0a00*/  F2FP.F16.F32.PACK_AB R0, RZ, R0 ;  /* 0x00000000ff00723e */ /* 0x000fca00000000ff */
[----:B------:R-:W-:Y:S01]  /*0a10*/  STG.E.U16 desc[UR4][R6.64], R0 ;  /* 0x0000000006007986 */ /* 0x000fe2000c101504 */
[----:B------:R-:W-:Y:S05]  /*0a20*/  EXIT ;  /* 0x000000000000794d */ /* 0x000fea0003800000 */
        .weak           $__internal_26_$__cuda_sm3x_div_rn_noftz_f32_slowpath
        .type           $__internal_26_$__cuda_sm3x_div_rn_noftz_f32_slowpath,@function
        .size           $__internal_26_$__cuda_sm3x_div_rn_noftz_f32_slowpath,(.L_x_14360 - $__internal_26_$__cuda_sm3x_div_rn_noftz_f32_slowpath)
$__internal_26_$__cuda_sm3x_div_rn_noftz_f32_slowpath:
        /* <DEDUP_REMOVED lines=34> */
.L_x_14260:
        /* <DEDUP_REMOVED lines=51> */
.L_x_14267:
[----:B------:R-:W-:-:S04]  /*0f80*/  LOP3.LUT R0, R0, 0x80000000, RZ, 0xc0, !PT ;  /* 0x8000000000007812 */ /* 0x000fc800078ec0ff */
[----:B------:R-:W-:Y:S01]  /*0f90*/  LOP3.LUT R0, R0, 0x7f800000, RZ, 0xfc, !PT ;  /* 0x7f80000000007812 */ /* 0x000fe200078efcff */
[----:B------:R-:W-:Y:S06]  /*0fa0*/  BRA `(.L_x_14268) ;  /* 0x0000000000047947 */ /* 0x000fec0003800000 */
.L_x_14266:
[----:B------:R-:W-:-:S07]  /*0fb0*/  IMAD R0, R15, 0x800000, R0 ;  /* 0x008000000f007824 */ /* 0x000fce00078e0200 */
.L_x_14268:
[----:B------:R-:W-:Y:S05]  /*0fc0*/  BSYNC B3 ;  /* 0x0000000000037941 */ /* 0x000fea0003800000 */
.L_x_14265:
[----:B------:R-:W-:Y:S05]  /*0fd0*/  BRA `(.L_x_14269) ;  /* 0x0000000000207947 */ /* 0x000fea0003800000 */
.L_x_14264:
[----:B------:R-:W-:-:S04]  /*0fe0*/  LOP3.LUT R0, R3, 0x80000000, R0, 0x48, !PT ;  /* 0x8000000003007812 */ /* 0x000fc800078e4800 */
[----:B------:R-:W-:Y:S01]  /*0ff0*/  LOP3.LUT R0, R0, 0x7f800000, RZ, 0xfc, !PT ;  /* 0x7f80000000007812 */ /* 0x000fe200078efcff */
[----:B------:R-:W-:Y:S06]  /*1000*/  BRA `(.L_x_14269) ;  /* 0x0000000000147947 */ /* 0x000fec0003800000 */
.L_x_14263:
[----:B------:R-:W-:Y:S01]  /*1010*/  LOP3.LUT R0, R3, 0x80000000, R0, 0x48, !PT ;  /* 0x8000000003007812 */ /* 0x000fe200078e4800 */
[----:B------:R-:W-:Y:S06]  /*1020*/  BRA `(.L_x_14269) ;  /* 0x00000000000c7947 */ /* 0x000fec0003800000 */
.L_x_14262:
[----:B------:R-:W0:Y:S01]  /*1030*/  MUFU.RSQ R0, -QNAN ;  /* 0xffc0000000007908 */ /* 0x000e220000001400 */
[----:B------:R-:W-:Y:S05]  /*1040*/  BRA `(.L_x_14269) ;  /* 0x0000000000047947 */ /* 0x000fea0003800000 */
.L_x_14261:
[----:B------:R-:W-:-:S07]  /*1050*/  FADD.FTZ R0, R0, R3 ;  /* 0x0000000300007221 */ /* 0x000fce0000010000 */
.L_x_14269:
[----:B------:R-:W-:Y:S05]  /*1060*/  BSYNC B2 ;  /* 0x0000000000027941 */ /* 0x000fea0003800000 */
.L_x_14259:
[----:B------:R-:W-:Y:S02]  /*1070*/  IMAD.MOV.U32 R14, RZ, RZ, R12 ;  /* 0x000000ffff0e7224 */ /* 0x000fe400078e000c */
[----:B------:R-:W-:-:S04]  /*1080*/  IMAD.MOV.U32 R15, RZ, RZ, 0x0 ;  /* 0x00000000ff0f7424 */ /* 0x000fc800078e00ff */
[----:B0-----:R-:W-:Y:S05]  /*1090*/  RET.REL.NODEC R14 `(_ZN18transformer_engine47scaled_upper_triang_masked_softmax_warp_forwardI6__halfS1_fLi3EEEvPT0_PKT_T1_iii) ;  /* 0xffffffec0ed87950 */ /* 0x001fea0003c3ffff */
.L_x_14270:
        /* <DEDUP_REMOVED lines=14> */
.L_x_14360:


//--------------------- .text._ZN18transformer_engine47scaled_upper_triang_masked_softmax_warp_forwardI6__halfS1_fLi2EEEvPT0_PKT_T1_iii --------------------------
	.section	.text._ZN18transformer_engine47scaled_upper_triang_masked_softmax_warp_forwardI6__halfS1_fLi2EEEvPT0_PKT_T1_iii,"ax",@progbits
	.align	128
        .global         _ZN18transformer_engine47scaled_upper_triang_masked_softmax_warp_forwardI6__halfS1_fLi2EEEvPT0_PKT_T1_iii
        .type           _ZN18transformer_engine47scaled_upper_triang_masked_softmax_warp_forwardI6__halfS1_fLi2EEEvPT0_PKT_T1_iii,@function
        .size           _ZN18transformer_engine47scaled_upper_triang_masked_softmax_warp_forwardI6__halfS1_fLi2EEEvPT0_PKT_T1_iii,(.L_x_14361 - _ZN18transformer_engine47scaled_upper_triang_masked_softmax_warp_forwardI6__halfS1_fLi2EEEvPT0_PKT_T1_iii)
        .other          _ZN18transformer_engine47scaled_upper_triang_masked_softmax_warp_forwardI6__halfS1_fLi2EEEvPT0_PKT_T1_iii,@"STO_CUDA_ENTRY STV_DEFAULT"
_ZN18transformer_engine47scaled_upper_triang_masked_softmax_warp_forwardI6__halfS1_fLi2EEEvPT0_PKT_T1_iii:
.text._ZN18transformer_engine47scaled_upper_triang_masked_softmax_warp_forwardI6__halfS1_fLi2EEEvPT0_PKT_T1_iii:
        /* <DEDUP_REMOVED lines=86> */
.L_x_14271:
        /* <DEDUP_REMOVED lines=20> */
.L_x_14273:
        /* <DEDUP_REMOVED lines=12> */
[----:B------:R-:W-:Y:S05]  /*0760*/  CALL.REL.NOINC `($__internal_27_$__cuda_sm3x_div_rn_noftz_f32_slowpath) ;  /* 0x0000000000887944 */ /* 0x000fea0003c00000 */
.L_x_14276:
[----:B------:R-:W-:Y:S05]  /*0770*/  BSYNC B1 ;  /* 0x0000000000017941 */ /* 0x000fea0003800000 */
.L_x_14275:
[----:B------:R-:W-:-:S05]  /*0780*/  F2FP.F16.F32.PACK_AB R0, RZ, R0 ;  /* 0x00000000ff00723e */ /* 0x000fca00000000ff */
[----:B------:R0:W-:Y:S02]  /*0790*/  STG.E.U16 desc[UR4][R8.64], R0 ;  /* 0x0000000008007986 */ /* 0x0001e4000c101504 */
.L_x_14274:
[----:B------:R-:W-:Y:S05]  /*07a0*/  BSYNC B0 ;  /* 0x0000000000007941 */ /* 0x000fea0003800000 */
.L_x_14272:
        /* <DEDUP_REMOVED lines=13> */
.L_x_14277:
        /* <DEDUP_REMOVED lines=12> */
[----:B-1----:R-:W-:Y:S05]  /*0940*/  CALL.REL.NOINC `($__internal_27_$__cuda_sm3x_div_rn_noftz_f32_slowpath) ;  /* 0x0000000000107944 */ /* 0x002fea0003c00000 */
.L_x_14279:
[----:B------:R-:W-:Y:S05]  /*0950*/  BSYNC B0 ;  /* 0x0000000000007941 */ /* 0x000fea0003800000 */
.L_x_14278:
[----:B------:R-:W-:-:S05]  /*0960*/  F2FP.F16.F32.PACK_AB R0, RZ, R0 ;  /* 0x00000000ff00723e */ /* 0x000fca00000000ff */
[----:B------:R-:W-:Y:S01]  /*0970*/  STG.E.U16 desc[UR4][R6.64], R0 ;  /* 0x0000000006007986 */ /* 0x000fe2000c101504 */
[----:B------:R-:W-:Y:S05]  /*0980*/  EXIT ;  /* 0x000000000000794d */ /* 0x000fea0003800000 */
        .weak           $__internal_27_$__cuda_sm3x_div_rn_noftz_f32_slowpath
        .type           $__internal_27_$__cuda_sm3x_div_rn_noftz_f32_slowpath,@function
        .size           $__internal_27_$__cuda_sm3x_div_rn_noftz_f32_slowpath,(.L_x_14361 - $__internal_27_$__cuda_sm3x_div_rn_noftz_f32_slowpath)
$__internal_27_$__cuda_sm3x_div_rn_noftz_f32_slowpath:
        /* <DEDUP_REMOVED lines=34> */
.L_x_14281:
        /* <DEDUP_REMOVED lines=51> */
.L_x_14288:
[----:B------:R-:W-:-:S04]  /*0ee0*/  LOP3.LUT R0, R0, 0x80000000, RZ, 0xc0, !PT ;  /* 0x8000000000007812 */ /* 0x000fc800078ec0ff */
[----:B------:R-:W-:Y:S01]  /*0ef0*/  LOP3.LUT R0, R0, 0x7f800000, RZ, 0xfc, !PT ;  /* 0x7f80000000007812 */ /* 0x000fe200078efcff */
[----:B------:R-:W-:Y:S06]  /*0f00*/  BRA `(.L_x_14289) ;  /* 0x0000000000047947 */ /* 0x000fec0003800000 */
.L_x_14287:
[----:B------:R-:W-:-:S07]  /*0f10*/  IMAD R0, R15, 0x800000, R0 ;  /* 0x008000000f007824 */ /* 0x000fce00078e0200 */
.L_x_14289:
[----:B------:R-:W-:Y:S05]  /*0f20*/  BSYNC B3 ;  /* 0x0000000000037941 */ /* 0x000fea0003800000 */
.L_x_14286:
[----:B------:R-:W-:Y:S05]  /*0f30*/  BRA `(.L_x_14290) ;  /* 0x0000000000207947 */ /* 0x000fea0003800000 */
.L_x_14285:
[----:B------:R-:W-:-:S04]  /*0f40*/  LOP3.LUT R0, R3, 0x80000000, R0, 0x48, !PT ;  /* 0x8000000003007812 */ /* 0x000fc800078e4800 */
[----:B------:R-:W-:Y:S01]  /*0f50*/  LOP3.LUT R0, R0, 0x7f800000, RZ, 0xfc, !PT ;  /* 0x7f80000000007812 */ /* 0x000fe200078efcff */
[----:B------:R-:W-:Y:S06]  /*0f60*/  BRA `(.L_x_14290) ;  /* 0x0000000000147947 */ /* 0x000fec0003800000 */
.L_x_14284:
[----:B------:R-:W-:Y:S01]  /*0f70*/  LOP3.LUT R0, R3, 0x80000000, R0, 0x48, !PT ;  /* 0x8000000003007812 */ /* 0x000fe200078e4800 */
[----:B------:R-:W-:Y:S06]  /*0f80*/  BRA `(.L_x_14290) ;  /* 0x00000000000c7947 */ /* 0x000fec0003800000 */
.L_x_14283:
[----:B------:R-:W0:Y:S01]  /*0f90*/  MUFU.RSQ R0, -QNAN ;  /* 0xffc0000000007908 */ /* 0x000e220000001400 */
[----:B------:R-:W-:Y:S05]  /*0fa0*/  BRA `(.L_x_14290) ;  /* 0x0000000000047947 */ /* 0x000fea0003800000 */
.L_x_14282:
[----:B------:R-:W-:-:S07]  /*0fb0*/  FADD.FTZ R0, R0, R3 ;  /* 0x0000000300007221 */ /* 0x000fce0000010000 */
.L_x_14290:
[----:B------:R-:W-:Y:S05]  /*0fc0*/  BSYNC B2 ;  /* 0x0000000000027941 */ /* 0x000fea0003800000 */
.L_x_14280:
[----:B------:R-:W-:Y:S02]  /*0fd0*/  IMAD.MOV.U32 R14, RZ, RZ, R12 ;  /* 0x000000ffff0e7224 */ /* 0x000fe400078e000c */
[----:B------:R-:W-:-:S04]  /*0fe0*/  IMAD.MOV.U32 R15, RZ, RZ, 0x0 ;  /* 0x00000000ff0f7424 */ /* 0x000fc800078e00ff */
[----:B0-----:R-:W-:Y:S05]  /*0ff0*/  RET.REL.NODEC R14 `(_ZN18transformer_engine47scaled_upper_triang_masked_softmax_warp_forwardI6__halfS1_fLi2EEEvPT0_PKT_T1_iii) ;  /* 0xfffffff00e007950 */ /* 0x001fea0003c3ffff */
.L_x_14291:
        /* <DEDUP_REMOVED lines=16> */
.L_x_14361:


//--------------------- .text._ZN18transformer_engine47scaled_upper_triang_masked_softmax_warp_forwardI6__halfS1_fLi1EEEvPT0_PKT_T1_iii --------------------------
	.section	.text._ZN18transformer_engine47scaled_upper_triang_masked_softmax_warp_forwardI6__halfS1_fLi1EEEvPT0_PKT_T1_iii,"ax",@progbits
	.align	128
        .global         _ZN18transformer_engine47scaled_upper_triang_masked_softmax_warp_forwardI6__halfS1_fLi1EEEvPT0_PKT_T1_iii
        .type           _ZN18transformer_engine47scaled_upper_triang_masked_softmax_warp_forwardI6__halfS1_fLi1EEEvPT0_PKT_T1_iii,@function
        .size           _ZN18transformer_engine47scaled_upper_triang_masked_softmax_warp_forwardI6__halfS1_fLi1EEEvPT0_PKT_T1_iii,(.L_x_14362 - _ZN18transformer_engine47scaled_upper_triang_masked_softmax_warp_forwardI6__halfS1_fLi1EEEvPT0_PKT_T1_iii)
        .other          _ZN18transformer_engine47scaled_upper_triang_masked_softmax_warp_forwardI6__halfS1_fLi1EEEvPT0_PKT_T1_iii,@"STO_CUDA_ENTRY STV_DEFAULT"
_ZN18transformer_engine47scaled_upper_triang_masked_softmax_warp_forwardI6__halfS1_fLi1EEEvPT0_PKT_T1_iii:
.text._ZN18transformer_engine47scaled_upper_triang_masked_softmax_warp_forwardI6__halfS1_fLi1EEEvPT0_PKT_T1_iii:
        /* <DEDUP_REMOVED lines=46> */
[----:B---3--:R-:W-:Y:S02]  /*02e0*/  @!P0 HADD2.F32 R0, -RZ, R18.H0_H0 ;  /* 0x20000012ff008230 */ /* 0x008fe40000004100 */
[----:B----4-:R-:W-:-:S03]  /*02f0*/  @!P1 HADD2.F32 R10, -RZ, R8.H0_H0 ;  /* 0x20000008ff0a9230 */ /* 0x010fc60000004100 */
[----:B--2---:R-:W-:Y:S02]  /*0300*/  @!P0 FMUL R17, R0, R21 ;  /* 0x0000001500118220 */ /* 0x004fe40000400000 */
[----:B0-----:R-:W-:-:S03]  /*0310*/  @!P1 FMUL R13, R10, R23 ;  /* 0x000000170a0d9220 */ /* 0x001fc60000400000 */
        /* <DEDUP_REMOVED lines=31> */
.L_x_14292:
        /* <DEDUP_REMOVED lines=15> */
.L_x_14294:
        /* <DEDUP_REMOVED lines=12> */
[----:B------:R-:W-:Y:S05]  /*06c0*/  CALL.REL.NOINC `($__internal_28_$__cuda_sm3x_div_rn_noftz_f32_slowpath) ;  /* 0x0000000000887944 */ /* 0x000fea0003c00000 */
.L_x_14297:
[----:B------:R-:W-:Y:S05]  /*06d0*/  BSYNC B1 ;  /* 0x0000000000017941 */ /* 0x000fea0003800000 */
.L_x_14296:
[----:B------:R-:W-:-:S05]  /*06e0*/  F2FP.F16.F32.PACK_AB R0, RZ, R0 ;  /* 0x00000000ff00723e */ /* 0x000fca00000000ff */
[----:B------:R0:W-:Y:S02]  /*06f0*/  STG.E.U16 desc[UR4][R8.64], R0 ;  /* 0x0000000008007986 */ /* 0x0001e4000c101504 */
.L_x_14295:
[----:B------:R-:W-:Y:S05]  /*0700*/  BSYNC B0 ;  /* 0x0000000000007941 */ /* 0x000fea0003800000 */
.L_x_14293:
        /* <DEDUP_REMOVED lines=13> */
.L_x_14298:
        /* <DEDUP_REMOVED lines=12> */
[----:B-1----:R-:W-:Y:S05]  /*08a0*/  CALL.REL.NOINC `($__internal_28_$__cuda_sm3x_div_rn_noftz_f32_slowpath) ;  /* 0x0000000000107944 */ /* 0x002fea0003c00000 */
.L_x_14300:
[----:B------:R-:W-:Y:S05]  /*08b0*/  BSYNC B0 ;  /* 0x0000000000007941 */ /* 0x000fea0003800000 */
.L_x_14299:
[----:B------:R-:W-:-:S05]  /*08c0*/  F2FP.F16.F32.PACK_AB R0, RZ, R0 ;  /* 0x00000000ff00723e */ /* 0x000fca00000000ff */
[----:B------:R-:W-:Y:S01]  /*08d0*/  STG.E.U16 desc[UR4][R6.64], R0 ;  /* 0x0000000006007986 */ /* 0x000fe2000c101504 */
[----:B------:R-:W-:Y:S05]  /*08e0*/  EXIT ;  /* 0x000000000000794d */ /* 0x000fea0003800000 */
        .weak           $__internal_28_$__cuda_sm3x_div_rn_noftz_f32_slowpath
        .type           $__internal_28_$__cuda_sm3x_div_rn_noftz_f32_slowpath,@function
        .size           $__internal_28_$__cuda_sm3x_div_rn_noftz_f32_slowpath,(.L_x_14362 - $__internal_28_$__cuda_sm3x_div_rn_noftz_f32_slowpath)
$__internal_28_$__cuda_sm3x_div_rn_noftz_f32_slowpath:
[----:B------:R-:W-:Y:S01]  /*08f0*/  SHF.R.U32.HI R14, RZ, 0x17, R3 ;  /* 0x00000017ff0e7819 */ /* 0x000fe20000011603 */
[----:B------:R-:W-:Y:S01]  /*0900*/  BSSY B2, `(.L_x_14301) ;  /* 0x0000062000027945 */ /* 0x000fe20003800000 */
[----:B------:R-:W-:Y:S02]  /*0910*/  SHF.R.U32.HI R15, RZ, 0x17, R0 ;  /* 0x00000017ff0f7819 */ /* 0x000fe40000011600 */
[----:B------:R-:W-:Y:S02]  /*0920*/  LOP3.LUT R14, R14, 0xff, RZ, 0xc0, !PT ;  /* 0x000000ff0e0e7812 */ /* 0x000fe400078ec0ff */
[----:B------:R-:W-:-:S03]  /*0930*/  LOP3.LUT R19, R15, 0xff, RZ, 0xc0, !PT ;  /* 0x000000ff0f137812 */ /* 0x000fc600078ec0ff */
[----:B------:R-:W-:Y:S01]  /*0940*/  VIADD R18, R14, 0xffffffff ;  /* 0xffffffff0e127836 */ /* 0x000fe20000000000 */
[----:B------:R-:W-:-:S04]  /*0950*/  IADD3 R17, R19, -0x1, RZ ;  /* 0xffffffff13117810 */ /* 0x000fc80007ffe0ff */
        /* <DEDUP_REMOVED lines=27> */
.L_x_14302:
        /* <DEDUP_REMOVED lines=51> */
.L_x_14309:
[----:B------:R-:W-:-:S04]  /*0e40*/  LOP3.LUT R0, R0, 0x80000000, RZ, 0xc0, !PT ;  /* 0x8000000000007812 */ /* 0x000fc800078ec0ff */
[----:B------:R-:W-:Y:S01]  /*0e50*/  LOP3.LUT R0, R0, 0x7f800000, RZ, 0xfc, !PT ;  /* 0x7f80000000007812 */ /* 0x000fe200078efcff */
[----:B------:R-:W-:Y:S06]  /*0e60*/  BRA `(.L_x_14310) ;  /* 0x0000000000047947 */ /* 0x000fec0003800000 */
.L_x_14308:
[----:B------:R-:W-:-:S07]  /*0e70*/  IMAD R0, R15, 0x800000, R0 ;  /* 0x008000000f007824 */ /* 0x000fce00078e0200 */
.L_x_14310:
[----:B------:R-:W-:Y:S05]  /*0e80*/  BSYNC B3 ;  /* 0x0000000000037941 */ /* 0x000fea0003800000 */
.L_x_14307:
[----:B------:R-:W-:Y:S05]  /*0e90*/  BRA `(.L_x_14311) ;  /* 0x0000000000207947 */ /* 0x000fea0003800000 */
.L_x_14306:
[----:B------:R-:W-:-:S04]  /*0ea0*/  LOP3.LUT R0, R3, 0x80000000, R0, 0x48, !PT ;  /* 0x8000000003007812 */ /* 0x000fc800078e4800 */
[----:B------:R-:W-:Y:S01]  /*0eb0*/  LOP3.LUT R0, R0, 0x7f800000, RZ, 0xfc, !PT ;  /* 0x7f80000000007812 */ /* 0x000fe200078efcff */
[----:B------:R-:W-:Y:S06]  /*0ec0*/  BRA `(.L_x_14311) ;  /* 0x0000000000147947 */ /* 0x000fec0003800000 */
.L_x_14305:
[----:B------:R-:W-:Y:S01]  /*0ed0*/  LOP3.LUT R0, R3, 0x80000000, R0, 0x48, !PT ;  /* 0x8000000003007812 */ /* 0x000fe200078e4800 */
[----:B------:R-:W-:Y:S06]  /*0ee0*/  BRA `(.L_x_14311) ;  /* 0x00000000000c7947 */ /* 0x000fec0003800000 */
.L_x_14304:
[----:B------:R-:W0:Y:S01]  /*0ef0*/  MUFU.RSQ R0, -QNAN ;  /* 0xffc0000000007908 */ /* 0x000e220000001400 */
[----:B------:R-:W-:Y:S05]  /*0f00*/  BRA `(.L_x_14311) ;  /* 0x0000000000047947 */ /* 0x000fea0003800000 */
.L_x_14303:
[----:B------:R-:W-:-:S07]  /*0f10*/  FADD.FTZ R0, R0, R3 ;  /* 0x0000000300007221 */ /* 0x000fce0000010000 */
.L_x_14311:
[----:B------:R-:W-:Y:S05]  /*0f20*/  BSYNC B2 ;  /* 0x0000000000027941 */ /* 0x000fea0003800000 */
.L_x_14301:
[----:B------:R-:W-:Y:S02]  /*0f30*/  IMAD.MOV.U32 R14, RZ, RZ, R12 ;  /* 0x000000ffff0e7224 */ /* 0x000fe400078e000c */
[----:B------:R-:W-:-:S04]  /*0f40*/  IMAD.MOV.U32 R15, RZ, RZ, 0x0 ;  /* 0x00000000ff0f7424 */ /* 0x000fc800078e00ff */
[----:B0-----:R-:W-:Y:S05]  /*0f50*/  RET.REL.NODEC R14 `(_ZN18transformer_engine47scaled_upper_triang_masked_softmax_warp_forwardI6__halfS1_fLi1EEEvPT0_PKT_T1_iii) ;  /* 0xfffffff00e287950 */ /* 0x001fea0003c3ffff */
.L_x_14312:
        /* <DEDUP_REMOVED lines=10> */
.L_x_14362:


//--------------------- .text._ZN18transformer_engine47scaled_upper_triang_masked_softmax_warp_forwardI6__halfS1_fLi0EEEvPT0_PKT_T1_iii --------------------------
	.section	.text._ZN18transformer_engine47scaled_upper_triang_masked_softmax_warp_forwardI6__halfS1_fLi0EEEvPT0_PKT_T1_iii,"ax",@progbits
	.align	128
        .global         _ZN18transformer_engine47scaled_upper_triang_masked_softmax_warp_forwardI6__halfS1_fLi0EEEvPT0_PKT_T1_iii
        .type           _ZN18transformer_engine47scaled_upper_triang_masked_softmax_warp_forwardI6__halfS1_fLi0EEEvPT0_PKT_T1_iii,@function
        .size           _ZN18transformer_engine47scaled_upper_triang_masked_softmax_warp_forwardI6__halfS1_fLi0EEEvPT0_PKT_T1_iii,(.L_x_14363 - _ZN18transformer_engine47scaled_upper_triang_masked_softmax_warp_forwardI6__halfS1_fLi0EEEvPT0_PKT_T1_iii)
        .other          _ZN18transformer_engine47scaled_upper_triang_masked_softmax_warp_forwardI6__halfS1_fLi0EEEvPT0_PKT_T1_iii,@"STO_CUDA_ENTRY STV_DEFAULT"
_ZN18transformer_engine47scaled_upper_triang_masked_softmax_warp_forwardI6__halfS1_fLi0EEEvPT0_PKT_T1_iii:
.text._ZN18transformer_engine47scaled_upper_triang_masked_softmax_warp_forwardI6__halfS1_fLi0EEEvPT0_PKT_T1_iii:
        /* <DEDUP_REMOVED lines=46> */
[----:B--2---:R-:W-:Y:S02]  /*02e0*/  @!P0 HADD2.F32 R2, -RZ, R14.H0_H0 ;  /* 0x2000000eff028230 */ /* 0x004fe40000004100 */
[----:B----4-:R-:W-:-:S03]  /*02f0*/  @!P1 HADD2.F32 R0, -RZ, R6.H0_H0 ;  /* 0x20000006ff009230 */ /* 0x010fc60000004100 */
        /* <DEDUP_REMOVED lines=13> */
[----:B------:R-:W-:Y:S01]  /*03d0*/  FADD R10, R7, -12583039 ;  /* 0xcb40007f070a7421 */ /* 0x000fe20000000000 */
[----:B------:R-:W-:Y:S02]  /*03e0*/  IMAD.SHL.U32 R0, R0, 0x800000, RZ ;  /* 0x0080000000007824 */ /* 0x000fe400078e00ff */
[----:B------:R-:W-:Y:S01]  /*03f0*/  FFMA R2, R19, 1.4426950216293334961, -R2 ;  /* 0x3fb8aa3b13027823 */ /* 0x000fe20000000802 */
[----:B------:R-:W-:Y:S01]  /*0400*/  FFMA R10, R13, 1.4426950216293334961, -R10 ;  /* 0x3fb8aa3b0d0a7823 */ /* 0x000fe2000000080a */
[----:B------:R-:W-:Y:S02]  /*0410*/  IMAD.SHL.U32 R7, R7, 0x800000, RZ ;  /* 0x0080000007077824 */ /* 0x000fe400078e00ff */
        /* <DEDUP_REMOVED lines=8> */
.L_x_14313:
        /* <DEDUP_REMOVED lines=12> */
.L_x_14315:
        /* <DEDUP_REMOVED lines=10> */
[----:B------:R-:W-:Y:S02]  /*0600*/  MOV R0, R19 ;  /* 0x0000001300007202 */ /* 0x000fe40000000f00 */
[----:B------:R-:W-:-:S07]  /*0610*/  MOV R10, 0x630 ;  /* 0x00000630000a7802 */ /* 0x000fce0000000f00 */
[----:B------:R-:W-:Y:S05]  /*0620*/  CALL.REL.NOINC `($__internal_29_$__cuda_sm3x_div_rn_noftz_f32_slowpath) ;  /* 0x00000000008c7944 */ /* 0x000fea0003c00000 */
.L_x_14318:
[----:B------:R-:W-:Y:S05]  /*0630*/  BSYNC B1 ;  /* 0x0000000000017941 */ /* 0x000fea0003800000 */
.L_x_14317:
[----:B------:R-:W-:-:S05]  /*0640*/  F2FP.F16.F32.PACK_AB R0, RZ, R0 ;  /* 0x00000000ff00723e */ /* 0x000fca00000000ff */
[----:B------:R0:W-:Y:S02]  /*0650*/  STG.E.U16 desc[UR4][R6.64], R0 ;  /* 0x0000000006007986 */ /* 0x0001e4000c101504 */
.L_x_14316:
[----:B------:R-:W-:Y:S05]  /*0660*/  BSYNC B0 ;  /* 0x0000000000007941 */ /* 0x000fea0003800000 */
.L_x_14314:
        /* <DEDUP_REMOVED lines=14> */
.L_x_14319:
        /* <DEDUP_REMOVED lines=12> */
[----:B------:R-:W-:Y:S05]  /*0810*/  CALL.REL.NOINC `($__internal_29_$__cuda_sm3x_div_rn_noftz_f32_slowpath) ;  /* 0x0000000000107944 */ /* 0x000fea0003c00000 */
.L_x_14321:
[----:B------:R-:W-:Y:S05]  /*0820*/  BSYNC B0 ;  /* 0x0000000000007941 */ /* 0x000fea0003800000 */
.L_x_14320:
[----:B------:R-:W-:-:S05]  /*0830*/  F2FP.F16.F32.PACK_AB R0, RZ, R0 ;  /* 0x00000000ff00723e */ /* 0x000fca00000000ff */
[----:B------:R-:W-:Y:S01]  /*0840*/  STG.E.U16 desc[UR4][R6.64], R0 ;  /* 0x0000000006007986 */ /* 0x000fe2000c101504 */
[----:B------:R-:W-:Y:S05]  /*0850*/  EXIT ;  /* 0x000000000000794d */ /* 0x000fea0003800000 */
        .weak           $__internal_29_$__cuda_sm3x_div_rn_noftz_f32_slowpath
        .type           $__internal_29_$__cuda_sm3x_div_rn_noftz_f32_slowpath,@function
        .size           $__internal_29_$__cuda_sm3x_div_rn_noftz_f32_slowpath,(.L_x_14363 - $__internal_29_$__cuda_sm3x_div_rn_noftz_f32_slowpath)
$__internal_29_$__cuda_sm3x_div_rn_noftz_f32_slowpath:
        /* <DEDUP_REMOVED lines=34> */
.L_x_14323:
        /* <DEDUP_REMOVED lines=51> */
.L_x_14330:
[----:B------:R-:W-:-:S04]  /*0db0*/  LOP3.LUT R0, R0, 0x80000000, RZ, 0xc0, !PT ;  /* 0x8000000000007812 */ /* 0x000fc800078ec0ff */
[----:B------:R-:W-:Y:S01]  /*0dc0*/  LOP3.LUT R0, R0, 0x7f800000, RZ, 0xfc, !PT ;  /* 0x7f80000000007812 */ /* 0x000fe200078efcff */
[----:B------:R-:W-:Y:S06]  /*0dd0*/  BRA `(.L_x_14331) ;  /* 0x0000000000047947 */ /* 0x000fec0003800000 */
.L_x_14329:
[----:B------:R-:W-:-:S07]  /*0de0*/  IMAD R0, R15, 0x800000, R0 ;  /* 0x008000000f007824 */ /* 0x000fce00078e0200 */
.L_x_14331:
[----:B------:R-:W-:Y:S05]  /*0df0*/  BSYNC B3 ;  /* 0x0000000000037941 */ /* 0x000fea0003800000 */
.L_x_14328:
[----:B------:R-:W-:Y:S05]  /*0e00*/  BRA `(.L_x_14332) ;  /* 0x0000000000207947 */ /* 0x000fea0003800000 */
.L_x_14327:
[----:B------:R-:W-:-:S04]  /*0e10*/  LOP3.LUT R0, R3, 0x80000000, R0, 0x48, !PT ;  /* 0x8000000003007812 */ /* 0x000fc800078e4800 */
[----:B------:R-:W-:Y:S01]  /*0e20*/  LOP3.LUT R0, R0, 0x7f800000, RZ, 0xfc, !PT ;  /* 0x7f80000000007812 */ /* 0x000fe200078efcff */
[----:B------:R-:W-:Y:S06]  /*0e30*/  BRA `(.L_x_14332) ;  /* 0x0000000000147947 */ /* 0x000fec0003800000 */
.L_x_14326:
[----:B------:R-:W-:Y:S01]  /*0e40*/  LOP3.LUT R0, R3, 0x80000000, R0, 0x48, !PT ;  /* 0x8000000003007812 */ /* 0x000fe200078e4800 */
[----:B------:R-:W-:Y:S06]  /*0e50*/  BRA `(.L_x_14332) ;  /* 0x00000000000c7947 */ /* 0x000fec0003800000 */
.L_x_14325:
[----:B------:R-:W0:Y:S01]  /*0e60*/  MUFU.RSQ R0, -QNAN ;  /* 0xffc0000000007908 */ /* 0x000e220000001400 */
[----:B------:R-:W-:Y:S05]  /*0e70*/  BRA `(.L_x_14332) ;  /* 0x0000000000047947 */ /* 0x000fea0003800000 */
.L_x_14324:
[----:B------:R-:W-:-:S07]  /*0e80*/  FADD.FTZ R0, R0, R3 ;  /* 0x0000000300007221 */ /* 0x000fce0000010000 */
.L_x_14332:
[----:B------:R-:W-:Y:S05]  /*0e90*/  BSYNC B2 ;  /* 0x0000000000027941 */ /* 0x000fea0003800000 */
.L_x_14322:
[----:B------:R-:W-:Y:S02]  /*0ea0*/  IMAD.MOV.U32 R14, RZ, RZ, R10 ;  /* 0x000000ffff0e7224 */ /* 0x000fe400078e000a */
[----:B------:R-:W-:-:S04]  /*0eb0*/  IMAD.MOV.U32 R15, RZ, RZ, 0x0 ;  /* 0x00000000ff0f7424 */ /* 0x000fc800078e00ff */
[----:B0-----:R-:W-:Y:S05]  /*0ec0*/  RET.REL.NODEC R14 `(_ZN18transformer_engine47scaled_upper_triang_masked_softmax_warp_forwardI6__halfS1_fLi0EEEvPT0_PKT_T1_iii) ;  /* 0xfffffff00e4c7950 */ /* 0x001fea0003c3ffff */
.L_x_14333:
        /* <DEDUP_REMOVED lines=11> */
.L_x_14363:


//--------------------- .nv.shared.reserved.0     --------------------------
	.section	.nv.shared.reserved.0,"aw",@nobits
	.weak		__nv_reservedSMEM_offset_0_alias
	.size		__nv_reservedSMEM_offset_0_alias, 0, 0
	.other		__nv_reservedSMEM_offset_0_alias,@"STO_CUDA_RESERVED_SHARED STV_DEFAULT"
__nv_reservedSMEM_offset_0_alias:
	.zero		0


//--------------------- .nv.constant0._ZN18transformer_engine48scaled_upper_triang_masked_softmax_warp_backwardI13__nv_bfloat16S1_fLi14EEEvPT0_PKT_S6_T1_iii --------------------------
	.section	.nv.constant0._ZN18transformer_engine48scaled_upper_triang_masked_softmax_warp_backwardI13__nv_bfloat16S1_fLi14EEEvPT0_PKT_S6_T1_iii,"a",@progbits
	.sectionflags	@""
	.align	4
.nv.constant0._ZN18transformer_engine48scaled_upper_triang_masked_softmax_warp_backwardI13__nv_bfloat16S1_fLi14EEEvPT0_PKT_S6_T1_iii:
	.zero		568


//--------------------- .nv.constant0._ZN18transformer_engine48scaled_upper_triang_masked_softmax_warp_backwardI13__nv_bfloat16S1_fLi13EEEvPT0_PKT_S6_T1_iii --------------------------
	.section	.nv.constant0._ZN18transformer_engine48scaled_upper_triang_masked_softmax_warp_backwardI13__nv_bfloat16S1_fLi13EEEvPT0_PKT_S6_T1_iii,"a",@progbits
	.sectionflags	@""
	.align	4
.nv.constant0._ZN18transformer_engine48scaled_upper_triang_masked_softmax_warp_backwardI13__nv_bfloat16S1_fLi13EEEvPT0_PKT_S6_T1_iii:
	.zero		568


//--------------------- .nv.constant0._ZN18transformer_engine48scaled_upper_triang_masked_softmax_warp_backwardI13__nv_bfloat16S1_fLi12EEEvPT0_PKT_S6_T1_iii --------------------------
	.section	.nv.constant0._ZN18transformer_engine48scaled_upper_triang_masked_softmax_warp_backwardI13__nv_bfloat16S1_fLi12EEEvPT0_PKT_S6_T1_iii,"a",@progbits
	.sectionflags	@""
	.align	4
.nv.constant0._ZN18transformer_engine48scaled_upper_triang_masked_softmax_warp_backwardI13__nv_bfloat16S1_fLi12EEEvPT0_PKT_S6_T1_iii:
	.zero		568


//--------------------- .nv.constant0._ZN18transformer_engine48scaled_upper_triang_masked_softmax_warp_backwardI13__nv_bfloat16S1_fLi11EEEvPT0_PKT_S6_T1_iii --------------------------
	.section	.nv.constant0._ZN18transformer_engine48scaled_upper_triang_masked_softmax_warp_backwardI13__nv_bfloat16S1_fLi11EEEvPT0_PKT_S6_T1_iii,"a",@progbits
	.sectionflags	@""
	.align	4
.nv.constant0._ZN18transformer_engine48scaled_upper_triang_masked_softmax_warp_backwardI13__nv_bfloat16S1_fLi11EEEvPT0_PKT_S6_T1_iii:
	.zero		568


//--------------------- .nv.constant0._ZN18transformer_engine48scaled_upper_triang_masked_softmax_warp_backwardI13__nv_bfloat16S1_fLi10EEEvPT0_PKT_S6_T1_iii --------------------------
	.section	.nv.constant0._ZN18transformer_engine48scaled_upper_triang_masked_softmax_warp_backwardI13__nv_bfloat16S1_fLi10EEEvPT0_PKT_S6_T1_iii,"a",@progbits
	.sectionflags	@""
	.align	4
.nv.constant0._ZN18transformer_engine48scaled_upper_triang_masked_softmax_warp_backwardI13__nv_bfloat16S1_fLi10EEEvPT0_PKT_S6_T1_iii:
	.zero		568


//--------------------- .nv.constant0._ZN18transformer_engine48scaled_upper_triang_masked_softmax_warp_backwardI13__nv_bfloat16S1_fLi9EEEvPT0_PKT_S6_T1_iii --------------------------
	.section	.nv.constant0._ZN18transformer_engine48scaled_upper_triang_masked_softmax_warp_backwardI13__nv_bfloat16S1_fLi9EEEvPT0_PKT_S6_T1_iii,"a",@progbits
	.sectionflags	@""
	.align	4
.nv.constant0._ZN18transformer_engine48scaled_upper_triang_masked_softmax_warp_backwardI13__nv_bfloat16S1_fLi9EEEvPT0_PKT_S6_T1_iii:
	.zero		568


//--------------------- .nv.constant0._ZN18transformer_engine48scaled_upper_triang_masked_softmax_warp_backwardI13__nv_bfloat16S1_fLi8EEEvPT0_PKT_S6_T1_iii --------------------------
	.section	.nv.constant0._ZN18transformer_engine48scaled_upper_triang_masked_softmax_warp_backwardI13__nv_bfloat16S1_fLi8EEEvPT0_PKT_S6_T1_iii,"a",@progbits
	.sectionflags	@""
	.align	4
.nv.constant0._ZN18transformer_engine48scaled_upper_triang_masked_softmax_warp_backwardI13__nv_bfloat16S1_fLi8EEEvPT0_PKT_S6_T1_iii:
	.zero		568


//--------------------- .nv.constant0._ZN18transformer_engine48scaled_upper_triang_masked_softmax_warp_backwardI13__nv_bfloat16S1_fLi7EEEvPT0_PKT_S6_T1_iii --------------------------
	.section	.nv.constant0._ZN18transformer_engine48scaled_upper_triang_masked_softmax_warp_backwardI13__nv_bfloat16S1_fLi7EEEvPT0_PKT_S6_T1_iii,"a",@progbits
	.sectionflags	@""
	.align	4
.nv.constant0._ZN18transformer_engine48scaled_upper_triang_masked_softmax_warp_backwardI13__nv_bfloat16S1_fLi7EEEvPT0_PKT_S6_T1_iii:
	.zero		568


//--------------------- .nv.constant0._ZN18transformer_engine48scaled_upper_triang_masked_softmax_warp_backwardI13__nv_bfloat16S1_fLi6EEEvPT0_PKT_S6_T1_iii --------------------------
	.section	.nv.constant0._ZN18transformer_engine48scaled_upper_triang_masked_softmax_warp_backwardI13__nv_bfloat16S1_fLi6EEEvPT0_PKT_S6_T1_iii,"a",@progbits
	.sectionflags	@""
	.align	4
.nv.constant0._ZN18transformer_engine48scaled_upper_triang_masked_softmax_warp_backwardI13__nv_bfloat16S1_fLi6EEEvPT0_PKT_S6_T1_iii:
	.zero		568


//--------------------- .nv.constant0._ZN18transformer_engine48scaled_upper_triang_masked_softmax_warp_backwardI13__nv_bfloat16S1_fLi5EEEvPT0_PKT_S6_T1_iii --------------------------
	.section	.nv.constant0._ZN18transformer_engine48scaled_upper_triang_masked_softmax_warp_backwardI13__nv_bfloat16S1_fLi5EEEvPT0_PKT_S6_T1_iii,"a",@progbits
	.sectionflags	@""
	.align	4
.nv.constant0._ZN18transformer_engine48scaled_upper_triang_masked_softmax_warp_backwardI13__nv_bfloat16S1_fLi5EEEvPT0_PKT_S6_T1_iii:
	.zero		568


//--------------------- .nv.constant0._ZN18transformer_engine48scaled_upper_triang_masked_softmax_warp_backwardI13__nv_bfloat16S1_fLi4EEEvPT0_PKT_S6_T1_iii --------------------------
	.section	.nv.constant0._ZN18transformer_engine48scaled_upper_triang_masked_softmax_warp_backwardI13__nv_bfloat16S1_fLi4EEEvPT0_PKT_S6_T1_iii,"a",@progbits
	.sectionflags	@""
	.align	4
.nv.constant0._ZN18transformer_engine48scaled_upper_triang_masked_softmax_warp_backwardI13__nv_bfloat16S1_fLi4EEEvPT0_PKT_S6_T1_iii:
	.zero		568


//--------------------- .nv.constant0._ZN18transformer_engine48scaled_upper_triang_masked_softmax_warp_backwardI13__nv_bfloat16S1_fLi3EEEvPT0_PKT_S6_T1_iii --------------------------
	.section	.nv.constant0._ZN18transformer_engine48scaled_upper_triang_masked_softmax_warp_backwardI13__nv_bfloat16S1_fLi3EEEvPT0_PKT_S6_T1_iii,"a",@progbits
	.sectionflags	@""
	.align	4
.nv.constant0._ZN18transformer_engine48scaled_upper_triang_masked_softmax_warp_backwardI13__nv_bfloat16S1_fLi3EEEvPT0_PKT_S6_T1_iii:
	.zero		568


//--------------------- .nv.constant0._ZN18transformer_engine48scaled_upper_triang_masked_softmax_warp_backwardI13__nv_bfloat16S1_fLi2EEEvPT0_PKT_S6_T1_iii --------------------------
	.section	.nv.constant0._ZN18transformer_engine48scaled_upper_triang_masked_softmax_warp_backwardI13__nv_bfloat16S1_fLi2EEEvPT0_PKT_S6_T1_iii,"a",@progbits
	.sectionflags	@""
	.align	4
.nv.constant0._ZN18transformer_engine48scaled_upper_triang_masked_softmax_warp_backwardI13__nv_bfloat16S1_fLi2EEEvPT0_PKT_S6_T1_iii:
	.zero		568


//--------------------- .nv.constant0._ZN18transformer_engine48scaled_upper_triang_masked_softmax_warp_backwardI13__nv_bfloat16S1_fLi1EEEvPT0_PKT_S6_T1_iii --------------------------
	.section	.nv.constant0._ZN18transformer_engine48scaled_upper_triang_masked_softmax_warp_backwardI13__nv_bfloat16S1_fLi1EEEvPT0_PKT_S6_T1_iii,"a",@progbits
	.sectionflags	@""
	.align	4
.nv.constant0._ZN18transformer_engine48scaled_upper_triang_masked_softmax_warp_backwardI13__nv_bfloat16S1_fLi1EEEvPT0_PKT_S6_T1_iii:
	.zero		568


//--------------------- .nv.constant0._ZN18transformer_engine48scaled_upper_triang_masked_softmax_warp_backwardI13__nv_bfloat16S1_fLi0EEEvPT0_PKT_S6_T1_iii --------------------------
	.section	.nv.constant0._ZN18transformer_engine48scaled_upper_triang_masked_softmax_warp_backwardI13__nv_bfloat16S1_fLi0EEEvPT0_PKT_S6_T1_iii,"a",@progbits
	.sectionflags	@""
	.align	4
.nv.constant0._ZN18transformer_engine48scaled_upper_triang_masked_softmax_warp_backwardI13__nv_bfloat16S1_fLi0EEEvPT0_PKT_S6_T1_iii:
	.zero		568


//--------------------- .nv.constant0._ZN18transformer_engine48scaled_upper_triang_masked_softmax_warp_backwardI6__halfS1_fLi14EEEvPT0_PKT_S6_T1_iii --------------------------
	.section	.nv.constant0._ZN18transformer_engine48scaled_upper_triang_masked_softmax_warp_backwardI6__halfS1_fLi14EEEvPT0_PKT_S6_T1_iii,"a",@progbits
	.sectionflags	@""
	.align	4
.nv.constant0._ZN18transformer_engine48scaled_upper_triang_masked_softmax_warp_backwardI6__halfS1_fLi14EEEvPT0_PKT_S6_T1_iii:
	.zero		568


//--------------------- .nv.constant0._ZN18transformer_engine48scaled_upper_triang_masked_softmax_warp_backwardI6__halfS1_fLi13EEEvPT0_PKT_S6_T1_iii --------------------------
	.section	.nv.constant0._ZN18transformer_engine48scaled_upper_triang_masked_softmax_warp_backwardI6__halfS1_fLi13EEEvPT0_PKT_S6_T1_iii,"a",@progbits
	.sectionflags	@""
	.align	4
.nv.constant0._ZN18transformer_engine48scaled_upper_triang_masked_softmax_warp_backwardI6__halfS1_fLi13EEEvPT0_PKT_S6_T1_iii:
	.zero		568


//--------------------- .nv.constant0._ZN18transformer_engine48scaled_upper_triang_masked_softmax_warp_backwardI6__halfS1_fLi12EEEvPT0_PKT_S6_T1_iii --------------------------
	.section	.nv.constant0._ZN18transformer_engine48scaled_upper_triang_masked_softmax_warp_backwardI6__halfS1_fLi12EEEvPT0_PKT_S6_T1_iii,"a",@progbits
	.sectionflags	@""
	.align	4
.nv.constant0._ZN18transformer_engine48scaled_upper_triang_masked_softmax_warp_backwardI6__halfS1_fLi12EEEvPT0_PKT_S6_T1_iii:
	.zero		568


//--------------------- .nv.constant0._ZN18transformer_engine48scaled_upper_triang_masked_softmax_warp_backwardI6__halfS1_fLi11EEEvPT0_PKT_S6_T1_iii --------------------------
	.section	.nv.constant0._ZN18transformer_engine48scaled_upper_triang_masked_softmax_warp_backwardI6__halfS1_fLi11EEEvPT0_PKT_S6_T1_iii,"a",@progbits
	.sectionflags	@""
	.align	4
.nv.constant0._ZN18transformer_engine48scaled_upper_triang_masked_softmax_warp_backwardI6__halfS1_fLi11EEEvPT0_PKT_S6_T1_iii:
	.zero		568


//--------------------- .nv.constant0._ZN18transformer_engine48scaled_upper_triang_masked_softmax_warp_backwardI6__halfS1_fLi10EEEvPT0_PKT_S6_T1_iii --------------------------
	.section	.nv.constant0._ZN18transformer_engine48scaled_upper_triang_masked_softmax_warp_backwardI6__halfS1_fLi10EEEvPT0_PKT_S6_T1_iii,"a",@progbits
	.sectionflags	@""
	.align	4
.nv.constant0._ZN18transformer_engine48scaled_upper_triang_masked_softmax_warp_backwardI6__halfS1_fLi10EEEvPT0_PKT_S6_T1_iii:
	.zero		568


//--------------------- .nv.constant0._ZN18transformer_engine48scaled_upper_triang_masked_softmax_warp_backwardI6__halfS1_fLi9EEEvPT0_PKT_S6_T1_iii --------------------------
	.section	.nv.constant0._ZN18transformer_engine48scaled_upper_triang_masked_softmax_warp_backwardI6__halfS1_fLi9EEEvPT0_PKT_S6_T1_iii,"a",@progbits
	.sectionflags	@""
	.align	4
.nv.constant0._ZN18transformer_engine48scaled_upper_triang_masked_softmax_warp_backwardI6__halfS1_fLi9EEEvPT0_PKT_S6_T1_iii:
	.zero		568


//--------------------- .nv.constant0._ZN18transformer_engine48scaled_upper_triang_masked_softmax_warp_backwardI6__halfS1_fLi8EEEvPT0_PKT_S6_T1_iii --------------------------
	.section	.nv.constant0._ZN18transformer_engine48scaled_upper_triang_masked_softmax_warp_backwardI6__halfS1_fLi8EEEvPT0_PKT_S6_T1_iii,"a",@progbits
	.sectionflags	@""
	.align	4
.nv.constant0._ZN18transformer_engine48scaled_upper_triang_masked_softmax_warp_backwardI6__halfS1_fLi8EEEvPT0_PKT_S6_T1_iii:
	.zero		568


//--------------------- .nv.constant0._ZN18transformer_engine48scaled_upper_triang_masked_softmax_warp_backwardI6__halfS1_fLi7EEEvPT0_PKT_S6_T1_iii --------------------------
	.section	.nv.constant0._ZN18transformer_engine48scaled_upper_triang_masked_softmax_warp_backwardI6__halfS1_fLi7EEEvPT0_PKT_S6_T1_iii,"a",@progbits
	.sectionflags	@""
	.align	4
.nv.constant0._ZN18transformer_engine48scaled_upper_triang_masked_softmax_warp_backwardI6__halfS1_fLi7EEEvPT0_PKT_S6_T1_iii:
	.zero		568


//--------------------- .nv.constant0._ZN18transformer_engine48scaled_upper_triang_masked_softmax_warp_backwardI6__halfS1_fLi6EEEvPT0_PKT_S6_T1_iii --------------------------
	.section	.nv.constant0._ZN18transformer_engine48scaled_upper_triang_masked_softmax_warp_backwardI6__halfS1_fLi6EEEvPT0_PKT_S6_T1_iii,"a",@progbits
	.sectionflags	@""
	.align	4
.nv.constant0._ZN18transformer_engine48scaled_upper_triang_masked_softmax_warp_backwardI6__halfS1_fLi6EEEvPT0_PKT_S6_T1_iii:
	.zero		568


//--------------------- .nv.constant0._ZN18transformer_engine48scaled_upper_triang_masked_softmax_warp_backwardI6__halfS1_fLi5EEEvPT0_PKT_S6_T1_iii --------------------------
	.section	.nv.constant0._ZN18transformer_engine48scaled_upper_triang_masked_softmax_warp_backwardI6__halfS1_fLi5EEEvPT0_PKT_S6_T1_iii,"a",@progbits
	.sectionflags	@""
	.align	4
.nv.constant0._ZN18transformer_engine48scaled_upper_triang_masked_softmax_warp_backwardI6__halfS1_fLi5EEEvPT0_PKT_S6_T1_iii:
	.zero		568


//--------------------- .nv.constant0._ZN18transformer_engine48scaled_upper_triang_masked_softmax_warp_backwardI6__halfS1_fLi4EEEvPT0_PKT_S6_T1_iii --------------------------
	.section	.nv.constant0._ZN18transformer_engine48scaled_upper_triang_masked_softmax_warp_backwardI6__halfS1_fLi4EEEvPT0_PKT_S6_T1_iii,"a",@progbits
	.sectionflags	@""
	.align	4
.nv.constant0._ZN18transformer_engine48scaled_upper_triang_masked_softmax_warp_backwardI6__halfS1_fLi4EEEvPT0_PKT_S6_T1_iii:
	.zero		568


//--------------------- .nv.constant0._ZN18transformer_engine48scaled_upper_triang_masked_softmax_warp_backwardI6__halfS1_fLi3EEEvPT0_PKT_S6_T1_iii --------------------------
	.section	.nv.constant0._ZN18transformer_engine48scaled_upper_triang_masked_softmax_warp_backwardI6__halfS1_fLi3EEEvPT0_PKT_S6_T1_iii,"a",@progbits
	.sectionflags	@""
	.align	4
.nv.constant0._ZN18transformer_engine48scaled_upper_triang_masked_softmax_warp_backwardI6__halfS1_fLi3EEEvPT0_PKT_S6_T1_iii:
	.zero		568


//--------------------- .nv.constant0._ZN18transformer_engine48scaled_upper_triang_masked_softmax_warp_backwardI6__halfS1_fLi2EEEvPT0_PKT_S6_T1_iii --------------------------
	.section	.nv.constant0._ZN18transformer_engine48scaled_upper_triang_masked_softmax_warp_backwardI6__halfS1_fLi2EEEvPT0_PKT_S6_T1_iii,"a",@progbits
	.sectionflags	@""
	.align	4
.nv.constant0._ZN18transformer_engine48scaled_upper_triang_masked_softmax_warp_backwardI6__halfS1_fLi2EEEvPT0_PKT_S6_T1_iii:
	.zero		568


//--------------------- .nv.constant0._ZN18transformer_engine48scaled_upper_triang_masked_softmax_warp_backwardI6__halfS1_fLi1EEEvPT0_PKT_S6_T1_iii --------------------------
	.section	.nv.constant0._ZN18transformer_engine48scaled_upper_triang_masked_softmax_warp_backwardI6__halfS1_fLi1EEEvPT0_PKT_S6_T1_iii,"a",@progbits
	.sectionflags	@""
	.align	4
.nv.constant0._ZN18transformer_engine48scaled_upper_triang_masked_softmax_warp_backwardI6__halfS1_fLi1EEEvPT0_PKT_S6_T1_iii:
	.zero		568


//--------------------- .nv.constant0._ZN18transformer_engine48scaled_upper_triang_masked_softmax_warp_backwardI6__halfS1_fLi0EEEvPT0_PKT_S6_T1_iii --------------------------
	.section	.nv.constant0._ZN18transformer_engine48scaled_upper_triang_masked_softmax_warp_backwardI6__halfS1_fLi0EEEvPT0_PKT_S6_T1_iii,"a",@progbits
	.sectionflags	@""
	.align	4
.nv.constant0._ZN18transformer_engine48scaled_upper_triang_masked_softmax_warp_backwardI6__halfS1_fLi0EEEvPT0_PKT_S6_T1_iii:
	.zero		568


//--------------------- .nv.constant0._ZN18transformer_engine47scaled_upper_triang_masked_softmax_warp_forwardI13__nv_bfloat16S1_fLi14EEEvPT0_PKT_T1_iii --------------------------
	.section	.nv.constant0._ZN18transformer_engine47scaled_upper_triang_masked_softmax_warp_forwardI13__nv_bfloat16S1_fLi14EEEvPT0_PKT_T1_iii,"a",@progbits
	.sectionflags	@""
	.align	4
.nv.constant0._ZN18transformer_engine47scaled_upper_triang_masked_softmax_warp_forwardI13__nv_bfloat16S1_fLi14EEEvPT0_PKT_T1_iii:
	.zero		560


//--------------------- .nv.constant0._ZN18transformer_engine47scaled_upper_triang_masked_softmax_warp_forwardI13__nv_bfloat16S1_fLi13EEEvPT0_PKT_T1_iii --------------------------
	.section	.nv.constant0._ZN18transformer_engine47scaled_upper_triang_masked_softmax_warp_forwardI13__nv_bfloat16S1_fLi13EEEvPT0_PKT_T1_iii,"a",@progbits
	.sectionflags	@""
	.align	4
.nv.constant0._ZN18transformer_engine47scaled_upper_triang_masked_softmax_warp_forwardI13__nv_bfloat16S1_fLi13EEEvPT0_PKT_T1_iii:
	.zero		560


//--------------------- .nv.constant0._ZN18transformer_engine47scaled_upper_triang_masked_softmax_warp_forwardI13__nv_bfloat16S1_fLi12EEEvPT0_PKT_T1_iii --------------------------
	.section	.nv.constant0._ZN18transformer_engine47scaled_upper_triang_masked_softmax_warp_forwardI13__nv_bfloat16S1_fLi12EEEvPT0_PKT_T1_iii,"a",@progbits
	.sectionflags	@""
	.align	4
.nv.constant0._ZN18transformer_engine47scaled_upper_triang_masked_softmax_warp_forwardI13__nv_bfloat16S1_fLi12EEEvPT0_PKT_T1_iii:
	.zero		560


//--------------------- .nv.constant0._ZN18transformer_engine47scaled_upper_triang_masked_softmax_warp_forwardI13__nv_bfloat16S1_fLi11EEEvPT0_PKT_T1_iii --------------------------
	.section	.nv.constant0._ZN18transformer_engine47scaled_upper_triang_masked_softmax_warp_forwardI13__nv_bfloat16S1_fLi11EEEvPT0_PKT_T1_iii,"a",@progbits
	.sectionflags	@""
	.align	4
.nv.constant0._ZN18transformer_engine47scaled_upper_triang_masked_softmax_warp_forwardI13__nv_bfloat16S1_fLi11EEEvPT0_PKT_T1_iii:
	.zero		560


//--------------------- .nv.constant0._ZN18transformer_engine47scaled_upper_triang_masked_softmax_warp_forwardI13__nv_bfloat16S1_fLi10EEEvPT0_PKT_T1_iii --------------------------
	.section	.nv.constant0._ZN18transformer_engine47scaled_upper_triang_masked_softmax_warp_forwardI13__nv_bfloat16S1_fLi10EEEvPT0_PKT_T1_iii,"a",@progbits
	.sectionflags	@""
	.align	4
.nv.constant0._ZN18transformer_engine47scaled_upper_triang_masked_softmax_warp_forwardI13__nv_bfloat16S1_fLi10EEEvPT0_PKT_T1_iii:
	.zero		560


//--------------------- .nv.constant0._ZN18transformer_engine47scaled_upper_triang_masked_softmax_warp_forwardI13__nv_bfloat16S1_fLi9EEEvPT0_PKT_T1_iii --------------------------
	.section	.nv.constant0._ZN18transformer_engine47scaled_upper_triang_masked_softmax_warp_forwardI13__nv_bfloat16S1_fLi9EEEvPT0_PKT_T1_iii,"a",@progbits
	.sectionflags	@""
	.align	4
.nv.constant0._ZN18transformer_engine47scaled_upper_triang_masked_softmax_warp_forwardI13__nv_bfloat16S1_fLi9EEEvPT0_PKT_T1_iii:
	.zero		560


//--------------------- .nv.constant0._ZN18transformer_engine47scaled_upper_triang_masked_softmax_warp_forwardI13__nv_bfloat16S1_fLi8EEEvPT0_PKT_T1_iii --------------------------
	.section	.nv.constant0._ZN18transformer_engine47scaled_upper_triang_masked_softmax_warp_forwardI13__nv_bfloat16S1_fLi8EEEvPT0_PKT_T1_iii,"a",@progbits
	.sectionflags	@""
	.align	4
.nv.constant0._ZN18transformer_engine47scaled_upper_triang_masked_softmax_warp_forwardI13__nv_bfloat16S1_fLi8EEEvPT0_PKT_T1_iii:
	.zero		560


//--------------------- .nv.constant0._ZN18transformer_engine47scaled_upper_triang_masked_softmax_warp_forwardI13__nv_bfloat16S1_fLi7EEEvPT0_PKT_T1_iii --------------------------
	.section	.nv.constant0._ZN18transformer_engine47scaled_upper_triang_masked_softmax_warp_forwardI13__nv_bfloat16S1_fLi7EEEvPT0_PKT_T1_iii,"a",@progbits
	.sectionflags	@""
	.align	4
.nv.constant0._ZN18transformer_engine47scaled_upper_triang_masked_softmax_warp_forwardI13__nv_bfloat16S1_fLi7EEEvPT0_PKT_T1_iii:
	.zero		560


//--------------------- .nv.constant0._ZN18transformer_engine47scaled_upper_triang_masked_softmax_warp_forwardI13__nv_bfloat16S1_fLi6EEEvPT0_PKT_T1_iii --------------------------
	.section	.nv.constant0._ZN18transformer_engine47scaled_upper_triang_masked_softmax_warp_forwardI13__nv_bfloat16S1_fLi6EEEvPT0_PKT_T1_iii,"a",@progbits
	.sectionflags	@""
	.align	4
.nv.constant0._ZN18transformer_engine47scaled_upper_triang_masked_softmax_warp_forwardI13__nv_bfloat16S1_fLi6EEEvPT0_PKT_T1_iii:
	.zero		560


//--------------------- .nv.constant0._ZN18transformer_engine47scaled_upper_triang_masked_softmax_warp_forwardI13__nv_bfloat16S1_fLi5EEEvPT0_PKT_T1_iii --------------------------
	.section	.nv.constant0._ZN18transformer_engine47scaled_upper_triang_masked_softmax_warp_forwardI13__nv_bfloat16S1_fLi5EEEvPT0_PKT_T1_iii,"a",@progbits
	.sectionflags	@""
	.align	4
.nv.constant0._ZN18transformer_engine47scaled_upper_triang_masked_softmax_warp_forwardI13__nv_bfloat16S1_fLi5EEEvPT0_PKT_T1_iii:
	.zero		560


//--------------------- .nv.constant0._ZN18transformer_engine47scaled_upper_triang_masked_softmax_warp_forwardI13__nv_bfloat16S1_fLi4EEEvPT0_PKT_T1_iii --------------------------
	.section	.nv.constant0._ZN18transformer_engine47scaled_upper_triang_masked_softmax_warp_forwardI13__nv_bfloat16S1_fLi4EEEvPT0_PKT_T1_iii,"a",@progbits
	.sectionflags	@""
	.align	4
.nv.constant0._ZN18transformer_engine47scaled_upper_triang_masked_softmax_warp_forwardI13__nv_bfloat16S1_fLi4EEEvPT0_PKT_T1_iii:
	.zero		560


//--------------------- .nv.constant0._ZN18transformer_engine47scaled_upper_triang_masked_softmax_warp_forwardI13__nv_bfloat16S1_fLi3EEEvPT0_PKT_T1_iii --------------------------
	.section	.nv.constant0._ZN18transformer_engine47scaled_upper_triang_masked_softmax_warp_forwardI13__nv_bfloat16S1_fLi3EEEvPT0_PKT_T1_iii,"a",@progbits
	.sectionflags	@""
	.align	4
.nv.constant0._ZN18transformer_engine47scaled_upper_triang_masked_softmax_warp_forwardI13__nv_bfloat16S1_fLi3EEEvPT0_PKT_T1_iii:
	.zero		560


//--------------------- .nv.constant0._ZN18transformer_engine47scaled_upper_triang_masked_softmax_warp_forwardI13__nv_bfloat16S1_fLi2EEEvPT0_PKT_T1_iii --------------------------
	.section	.nv.constant0._ZN18transformer_engine47scaled_upper_triang_masked_softmax_warp_forwardI13__nv_bfloat16S1_fLi2EEEvPT0_PKT_T1_iii,"a",@progbits
	.sectionflags	@""
	.align	4
.nv.constant0._ZN18transformer_engine47scaled_upper_triang_masked_softmax_warp_forwardI13__nv_bfloat16S1_fLi2EEEvPT0_PKT_T1_iii:
	.zero		560


//--------------------- .nv.constant0._ZN18transformer_engine47scaled_upper_triang_masked_softmax_warp_forwardI13__nv_bfloat16S1_fLi1EEEvPT0_PKT_T1_iii --------------------------
	.section	.nv.constant0._ZN18transformer_engine47scaled_upper_triang_masked_softmax_warp_forwardI13__nv_bfloat16S1_fLi1EEEvPT0_PKT_T1_iii,"a",@progbits
	.sectionflags	@""
	.align	4
.nv.constant0._ZN18transformer_engine47scaled_upper_triang_masked_softmax_warp_forwardI13__nv_bfloat16S1_fLi1EEEvPT0_PKT_T1_iii:
	.zero		560


//--------------------- .nv.constant0._ZN18transformer_engine47scaled_upper_triang_masked_softmax_warp_forwardI13__nv_bfloat16S1_fLi0EEEvPT0_PKT_T1_iii --------------------------
	.section	.nv.constant0._ZN18transformer_engine47scaled_upper_triang_masked_softmax_warp_forwardI13__nv_bfloat16S1_fLi0EEEvPT0_PKT_T1_iii,"a",@progbits
	.sectionflags	@""
	.align	4
.nv.constant0._ZN18transformer_engine47scaled_upper_triang_masked_softmax_warp_forwardI13__nv_bfloat16S1_fLi0EEEvPT0_PKT_T1_iii:
	.zero		560


//--------------------- .nv.constant0._ZN18transformer_engine47scaled_upper_triang_masked_softmax_warp_forwardI6__halfS1_fLi14EEEvPT0_PKT_T1_iii --------------------------
	.section	.nv.constant0._ZN18transformer_engine47scaled_upper_triang_masked_softmax_warp_forwardI6__halfS1_fLi14EEEvPT0_PKT_T1_iii,"a",@progbits
	.sectionflags	@""
	.align	4
.nv.constant0._ZN18transformer_engine47scaled_upper_triang_masked_softmax_warp_forwardI6__halfS1_fLi14EEEvPT0_PKT_T1_iii:
	.zero		560


//--------------------- .nv.constant0._ZN18transformer_engine47scaled_upper_triang_masked_softmax_warp_forwardI6__halfS1_fLi13EEEvPT0_PKT_T1_iii --------------------------
	.section	.nv.constant0._ZN18transformer_engine47scaled_upper_triang_masked_softmax_warp_forwardI6__halfS1_fLi13EEEvPT0_PKT_T1_iii,"a",@progbits
	.sectionflags	@""
	.align	4
.nv.constant0._ZN18transformer_engine47scaled_upper_triang_masked_softmax_warp_forwardI6__halfS1_fLi13EEEvPT0_PKT_T1_iii:
	.zero		560


//--------------------- .nv.constant0._ZN18transformer_engine47scaled_upper_triang_masked_softmax_warp_forwardI6__halfS1_fLi12EEEvPT0_PKT_T1_iii --------------------------
	.section	.nv.constant0._ZN18transformer_engine47scaled_upper_triang_masked_softmax_warp_forwardI6__halfS1_fLi12EEEvPT0_PKT_T1_iii,"a",@progbits
	.sectionflags	@""
	.align	4
.nv.constant0._ZN18transformer_engine47scaled_upper_triang_masked_softmax_warp_forwardI6__halfS1_fLi12EEEvPT0_PKT_T1_iii:
	.zero		560


//--------------------- .nv.constant0._ZN18transformer_engine47scaled_upper_triang_masked_softmax_warp_forwardI6__halfS1_fLi11EEEvPT0_PKT_T1_iii --------------------------
	.section	.nv.constant0._ZN18transformer_engine47scaled_upper_triang_masked_softmax_warp_forwardI6__halfS1_fLi11EEEvPT0_PKT_T1_iii,"a",@progbits
	.sectionflags	@""
	.align	4
.nv.constant0._ZN18transformer_engine47scaled_upper_triang_masked_softmax_warp_forwardI6__halfS1_fLi11EEEvPT0_PKT_T1_iii:
	.zero		560


//--------------------- .nv.constant0._ZN18transformer_engine47scaled_upper_triang_masked_softmax_warp_forwardI6__halfS1_fLi10EEEvPT0_PKT_T1_iii --------------------------
	.section	.nv.constant0._ZN18transformer_engine47scaled_upper_triang_masked_softmax_warp_forwardI6__halfS1_fLi10EEEvPT0_PKT_T1_iii,"a",@progbits
	.sectionflags	@""
	.align	4
.nv.constant0._ZN18transformer_engine47scaled_upper_triang_masked_softmax_warp_forwardI6__halfS1_fLi10EEEvPT0_PKT_T1_iii:
	.zero		560


//--------------------- .nv.constant0._ZN18transformer_engine47scaled_upper_triang_masked_softmax_warp_forwardI6__halfS1_fLi9EEEvPT0_PKT_T1_iii --------------------------
	.section	.nv.constant0._ZN18transformer_engine47scaled_upper_triang_masked_softmax_warp_forwardI6__halfS1_fLi9EEEvPT0_PKT_T1_iii,"a",@progbits
	.sectionflags	@""
	.align	4
.nv.constant0._ZN18transformer_engine47scaled_upper_triang_masked_softmax_warp_forwardI6__halfS1_fLi9EEEvPT0_PKT_T1_iii:
	.zero		560


//--------------------- .nv.constant0._ZN18transformer_engine47scaled_upper_triang_masked_softmax_warp_forwardI6__halfS1_fLi8EEEvPT0_PKT_T1_iii --------------------------
	.section	.nv.constant0._ZN18transformer_engine47scaled_upper_triang_masked_softmax_warp_forwardI6__halfS1_fLi8EEEvPT0_PKT_T1_iii,"a",@progbits
	.sectionflags	@""
	.align	4
.nv.constant0._ZN18transformer_engine47scaled_upper_triang_masked_softmax_warp_forwardI6__halfS1_fLi8EEEvPT0_PKT_T1_iii:
	.zero		560


//--------------------- .nv.constant0._ZN18transformer_engine47scaled_upper_triang_masked_softmax_warp_forwardI6__halfS1_fLi7EEEvPT0_PKT_T1_iii --------------------------
	.section	.nv.constant0._ZN18transformer_engine47scaled_upper_triang_masked_softmax_warp_forwardI6__halfS1_fLi7EEEvPT0_PKT_T1_iii,"a",@progbits
	.sectionflags	@""
	.align	4
.nv.constant0._ZN18transformer_engine47scaled_upper_triang_masked_softmax_warp_forwardI6__halfS1_fLi7EEEvPT0_PKT_T1_iii:
	.zero		560


//--------------------- .nv.constant0._ZN18transformer_engine47scaled_upper_triang_masked_softmax_warp_forwardI6__halfS1_fLi6EEEvPT0_PKT_T1_iii --------------------------
	.section	.nv.constant0._ZN18transformer_engine47scaled_upper_triang_masked_softmax_warp_forwardI6__halfS1_fLi6EEEvPT0_PKT_T1_iii,"a",@progbits
	.sectionflags	@""
	.align	4
.nv.constant0._ZN18transformer_engine47scaled_upper_triang_masked_softmax_warp_forwardI6__halfS1_fLi6EEEvPT0_PKT_T1_iii:
	.zero		560


//--------------------- .nv.constant0._ZN18transformer_engine47scaled_upper_triang_masked_softmax_warp_forwardI6__halfS1_fLi5EEEvPT0_PKT_T1_iii --------------------------
	.section	.nv.constant0._ZN18transformer_engine47scaled_upper_triang_masked_softmax_warp_forwardI6__halfS1_fLi5EEEvPT0_PKT_T1_iii,"a",@progbits
	.sectionflags	@""
	.align	4
.nv.constant0._ZN18transformer_engine47scaled_upper_triang_masked_softmax_warp_forwardI6__halfS1_fLi5EEEvPT0_PKT_T1_iii:
	.zero		560


//--------------------- .nv.constant0._ZN18transformer_engine47scaled_upper_triang_masked_softmax_warp_forwardI6__halfS1_fLi4EEEvPT0_PKT_T1_iii --------------------------
	.section	.nv.constant0._ZN18transformer_engine47scaled_upper_triang_masked_softmax_warp_forwardI6__halfS1_fLi4EEEvPT0_PKT_T1_iii,"a",@progbits
	.sectionflags	@""
	.align	4
.nv.constant0._ZN18transformer_engine47scaled_upper_triang_masked_softmax_warp_forwardI6__halfS1_fLi4EEEvPT0_PKT_T1_iii:
	.zero		560


//--------------------- .nv.constant0._ZN18transformer_engine47scaled_upper_triang_masked_softmax_warp_forwardI6__halfS1_fLi3EEEvPT0_PKT_T1_iii --------------------------
	.section	.nv.constant0._ZN18transformer_engine47scaled_upper_triang_masked_softmax_warp_forwardI6__halfS1_fLi3EEEvPT0_PKT_T1_iii,"a",@progbits
	.sectionflags	@""
	.align	4
.nv.constant0._ZN18transformer_engine47scaled_upper_triang_masked_softmax_warp_forwardI6__halfS1_fLi3EEEvPT0_PKT_T1_iii:
	.zero		560


//--------------------- .nv.constant0._ZN18transformer_engine47scaled_upper_triang_masked_softmax_warp_forwardI6__halfS1_fLi2EEEvPT0_PKT_T1_iii --------------------------
	.section	.nv.constant0._ZN18transformer_engine47scaled_upper_triang_masked_softmax_warp_forwardI6__halfS1_fLi2EEEvPT0_PKT_T1_iii,"a",@progbits
	.sectionflags	@""
	.align	4
.nv.constant0._ZN18transformer_engine47scaled_upper_triang_masked_softmax_warp_forwardI6__halfS1_fLi2EEEvPT0_PKT_T1_iii:
	.zero		560


//--------------------- .nv.constant0._ZN18transformer_engine47scaled_upper_triang_masked_softmax_warp_forwardI6__halfS1_fLi1EEEvPT0_PKT_T1_iii --------------------------
	.section	.nv.constant0._ZN18transformer_engine47scaled_upper_triang_masked_softmax_warp_forwardI6__halfS1_fLi1EEEvPT0_PKT_T1_iii,"a",@progbits
	.sectionflags	@""
	.align	4
.nv.constant0._ZN18transformer_engine47scaled_upper_triang_masked_softmax_warp_forwardI6__halfS1_fLi1EEEvPT0_PKT_T1_iii:
	.zero		560


//--------------------- .nv.constant0._ZN18transformer_engine47scaled_upper_triang_masked_softmax_warp_forwardI6__halfS1_fLi0EEEvPT0_PKT_T1_iii --------------------------
	.section	.nv.constant0._ZN18transformer_engine47scaled_upper_triang_masked_softmax_warp_forwardI6__halfS1_fLi0EEEvPT0_PKT_T1_iii,"a",@progbits
	.sectionflags	@""
	.align	4
.nv.constant0._ZN18transformer_engine47scaled_upper_triang_masked_softmax_warp_forwardI6__halfS1_fLi0EEEvPT0_PKT_T1_iii:
	.zero		560


//--------------------- SYMBOLS --------------------------

	.type		.nv.reservedSmem.offset0,@object
	.size		.nv.reservedSmem.offset0,0x4
